//
// Generated by NVIDIA NVVM Compiler
//
// Compiler Build ID: CL-36424714
// Cuda compilation tools, release 13.0, V13.0.88
// Based on NVVM 20.0.0
//

.version 9.0
.target sm_100
.address_size 64

	// .globl	_ZN3cub18CUB_300001_SM_10006detail11EmptyKernelIvEEvv
// _ZZN3cub18CUB_300001_SM_10006detail6reduce28DeviceReduceSingleTileKernelINS2_10policy_hubIN4cuda3std3__44pairI6float2S9_EEj14bbox_reductionE10Policy1000EN6thrust24THRUST_300001_SM_1000_NS6detail15normal_iteratorINSF_10device_ptrIS9_EEEEPSA_jSB_SA_SA_19bbox_transformationEEvT0_T1_T2_T3_T4_T6_E12temp_storage has been demoted
// _ZZN3cub18CUB_300001_SM_10006detail6reduce18DeviceReduceKernelINS2_10policy_hubIN4cuda3std3__44pairI6float2S9_EEj14bbox_reductionE10Policy1000EN6thrust24THRUST_300001_SM_1000_NS6detail15normal_iteratorINSF_10device_ptrIS9_EEEEjSB_SA_19bbox_transformationEEvT0_PT3_T1_NS0_13GridEvenShareISP_EET2_T4_E12temp_storage has been demoted
// _ZZN3cub18CUB_300001_SM_10006detail6reduce28DeviceReduceSingleTileKernelINS2_10policy_hubIN4cuda3std3__44pairI6float2S9_EEj14bbox_reductionE10Policy1000EPSA_SE_iSB_SA_SA_NS7_10__identityEEEvT0_T1_T2_T3_T4_T6_E12temp_storage has been demoted
// _ZZN3cub18CUB_300001_SM_10006detail6reduce28DeviceReduceSingleTileKernelINS2_10policy_hubIN4cuda3std3__44pairI6float2S9_EEy14bbox_reductionE10Policy1000EN6thrust24THRUST_300001_SM_1000_NS6detail15normal_iteratorINSF_10device_ptrIS9_EEEEPSA_ySB_SA_SA_19bbox_transformationEEvT0_T1_T2_T3_T4_T6_E12temp_storage has been demoted
// _ZZN3cub18CUB_300001_SM_10006detail6reduce18DeviceReduceKernelINS2_10policy_hubIN4cuda3std3__44pairI6float2S9_EEy14bbox_reductionE10Policy1000EN6thrust24THRUST_300001_SM_1000_NS6detail15normal_iteratorINSF_10device_ptrIS9_EEEEySB_SA_19bbox_transformationEEvT0_PT3_T1_NS0_13GridEvenShareISP_EET2_T4_E12temp_storage has been demoted
// _ZZN3cub18CUB_300001_SM_10006detail6reduce28DeviceReduceSingleTileKernelINS2_10policy_hubIN4cuda3std3__44pairI6float2S9_EEy14bbox_reductionE10Policy1000EPSA_SE_iSB_SA_SA_NS7_10__identityEEEvT0_T1_T2_T3_T4_T6_E12temp_storage has been demoted
.global .align 1 .b8 _ZN30_INTERNAL_4fd194ba_4_k_cu_main4cuda3std3__45__cpo5beginE[1];
.global .align 1 .b8 _ZN30_INTERNAL_4fd194ba_4_k_cu_main4cuda3std3__45__cpo3endE[1];
.global .align 1 .b8 _ZN30_INTERNAL_4fd194ba_4_k_cu_main4cuda3std3__45__cpo6cbeginE[1];
.global .align 1 .b8 _ZN30_INTERNAL_4fd194ba_4_k_cu_main4cuda3std3__45__cpo4cendE[1];
.global .align 1 .b8 _ZN30_INTERNAL_4fd194ba_4_k_cu_main4cuda3std3__45__cpo6rbeginE[1];
.global .align 1 .b8 _ZN30_INTERNAL_4fd194ba_4_k_cu_main4cuda3std3__45__cpo4rendE[1];
.global .align 1 .b8 _ZN30_INTERNAL_4fd194ba_4_k_cu_main4cuda3std3__45__cpo7crbeginE[1];
.global .align 1 .b8 _ZN30_INTERNAL_4fd194ba_4_k_cu_main4cuda3std3__45__cpo5crendE[1];
.global .align 1 .b8 _ZN30_INTERNAL_4fd194ba_4_k_cu_main4cuda3std3__432_GLOBAL__N__4fd194ba_4_k_cu_main6ignoreE[1];
.global .align 1 .b8 _ZN30_INTERNAL_4fd194ba_4_k_cu_main4cuda3std3__419piecewise_constructE[1];
.global .align 1 .b8 _ZN30_INTERNAL_4fd194ba_4_k_cu_main4cuda3std3__48in_placeE[1];
.global .align 1 .b8 _ZN30_INTERNAL_4fd194ba_4_k_cu_main4cuda3std3__420unreachable_sentinelE[1];
.global .align 1 .b8 _ZN30_INTERNAL_4fd194ba_4_k_cu_main4cuda3std3__47nulloptE[1];
.global .align 1 .b8 _ZN30_INTERNAL_4fd194ba_4_k_cu_main4cuda3std3__48unexpectE[1];
.global .align 1 .b8 _ZN30_INTERNAL_4fd194ba_4_k_cu_main4cuda3std6ranges3__45__cpo4swapE[1];
.global .align 1 .b8 _ZN30_INTERNAL_4fd194ba_4_k_cu_main4cuda3std6ranges3__45__cpo9iter_moveE[1];
.global .align 1 .b8 _ZN30_INTERNAL_4fd194ba_4_k_cu_main4cuda3std6ranges3__45__cpo5beginE[1];
.global .align 1 .b8 _ZN30_INTERNAL_4fd194ba_4_k_cu_main4cuda3std6ranges3__45__cpo3endE[1];
.global .align 1 .b8 _ZN30_INTERNAL_4fd194ba_4_k_cu_main4cuda3std6ranges3__45__cpo6cbeginE[1];
.global .align 1 .b8 _ZN30_INTERNAL_4fd194ba_4_k_cu_main4cuda3std6ranges3__45__cpo4cendE[1];
.global .align 1 .b8 _ZN30_INTERNAL_4fd194ba_4_k_cu_main4cuda3std6ranges3__45__cpo7advanceE[1];
.global .align 1 .b8 _ZN30_INTERNAL_4fd194ba_4_k_cu_main4cuda3std6ranges3__45__cpo9iter_swapE[1];
.global .align 1 .b8 _ZN30_INTERNAL_4fd194ba_4_k_cu_main4cuda3std6ranges3__45__cpo4nextE[1];
.global .align 1 .b8 _ZN30_INTERNAL_4fd194ba_4_k_cu_main4cuda3std6ranges3__45__cpo4prevE[1];
.global .align 1 .b8 _ZN30_INTERNAL_4fd194ba_4_k_cu_main4cuda3std6ranges3__45__cpo4dataE[1];
.global .align 1 .b8 _ZN30_INTERNAL_4fd194ba_4_k_cu_main4cuda3std6ranges3__45__cpo5cdataE[1];
.global .align 1 .b8 _ZN30_INTERNAL_4fd194ba_4_k_cu_main4cuda3std6ranges3__45__cpo4sizeE[1];
.global .align 1 .b8 _ZN30_INTERNAL_4fd194ba_4_k_cu_main4cuda3std6ranges3__45__cpo5ssizeE[1];
.global .align 1 .b8 _ZN30_INTERNAL_4fd194ba_4_k_cu_main4cuda3std6ranges3__45__cpo8distanceE[1];
.global .align 1 .b8 _ZN30_INTERNAL_4fd194ba_4_k_cu_main6thrust24THRUST_300001_SM_1000_NS8cuda_cub3parE[1];
.global .align 1 .b8 _ZN30_INTERNAL_4fd194ba_4_k_cu_main6thrust24THRUST_300001_SM_1000_NS8cuda_cub10par_nosyncE[1];
.global .align 1 .b8 _ZN30_INTERNAL_4fd194ba_4_k_cu_main6thrust24THRUST_300001_SM_1000_NS6system6detail10sequential3seqE[1];
.global .align 1 .b8 _ZN30_INTERNAL_4fd194ba_4_k_cu_main6thrust24THRUST_300001_SM_1000_NS12placeholders2_1E[1];
.global .align 1 .b8 _ZN30_INTERNAL_4fd194ba_4_k_cu_main6thrust24THRUST_300001_SM_1000_NS12placeholders2_2E[1];
.global .align 1 .b8 _ZN30_INTERNAL_4fd194ba_4_k_cu_main6thrust24THRUST_300001_SM_1000_NS12placeholders2_3E[1];
.global .align 1 .b8 _ZN30_INTERNAL_4fd194ba_4_k_cu_main6thrust24THRUST_300001_SM_1000_NS12placeholders2_4E[1];
.global .align 1 .b8 _ZN30_INTERNAL_4fd194ba_4_k_cu_main6thrust24THRUST_300001_SM_1000_NS12placeholders2_5E[1];
.global .align 1 .b8 _ZN30_INTERNAL_4fd194ba_4_k_cu_main6thrust24THRUST_300001_SM_1000_NS12placeholders2_6E[1];
.global .align 1 .b8 _ZN30_INTERNAL_4fd194ba_4_k_cu_main6thrust24THRUST_300001_SM_1000_NS12placeholders2_7E[1];
.global .align 1 .b8 _ZN30_INTERNAL_4fd194ba_4_k_cu_main6thrust24THRUST_300001_SM_1000_NS12placeholders2_8E[1];
.global .align 1 .b8 _ZN30_INTERNAL_4fd194ba_4_k_cu_main6thrust24THRUST_300001_SM_1000_NS12placeholders2_9E[1];
.global .align 1 .b8 _ZN30_INTERNAL_4fd194ba_4_k_cu_main6thrust24THRUST_300001_SM_1000_NS12placeholders3_10E[1];
.global .align 1 .b8 _ZN30_INTERNAL_4fd194ba_4_k_cu_main6thrust24THRUST_300001_SM_1000_NS3seqE[1];

.visible .entry _ZN3cub18CUB_300001_SM_10006detail11EmptyKernelIvEEvv()
{


	ret;

}
	// .globl	_ZN3cub18CUB_300001_SM_10006detail6reduce28DeviceReduceSingleTileKernelINS2_10policy_hubIN4cuda3std3__44pairI6float2S9_EEj14bbox_reductionE10Policy1000EN6thrust24THRUST_300001_SM_1000_NS6detail15normal_iteratorINSF_10device_ptrIS9_EEEEPSA_jSB_SA_SA_19bbox_transformationEEvT0_T1_T2_T3_T4_T6_
.visible .entry _ZN3cub18CUB_300001_SM_10006detail6reduce28DeviceReduceSingleTileKernelINS2_10policy_hubIN4cuda3std3__44pairI6float2S9_EEj14bbox_reductionE10Policy1000EN6thrust24THRUST_300001_SM_1000_NS6detail15normal_iteratorINSF_10device_ptrIS9_EEEEPSA_jSB_SA_SA_19bbox_transformationEEvT0_T1_T2_T3_T4_T6_(
	.param .align 8 .b8 _ZN3cub18CUB_300001_SM_10006detail6reduce28DeviceReduceSingleTileKernelINS2_10policy_hubIN4cuda3std3__44pairI6float2S9_EEj14bbox_reductionE10Policy1000EN6thrust24THRUST_300001_SM_1000_NS6detail15normal_iteratorINSF_10device_ptrIS9_EEEEPSA_jSB_SA_SA_19bbox_transformationEEvT0_T1_T2_T3_T4_T6__param_0[8],
	.param .u64 .ptr .align 1 _ZN3cub18CUB_300001_SM_10006detail6reduce28DeviceReduceSingleTileKernelINS2_10policy_hubIN4cuda3std3__44pairI6float2S9_EEj14bbox_reductionE10Policy1000EN6thrust24THRUST_300001_SM_1000_NS6detail15normal_iteratorINSF_10device_ptrIS9_EEEEPSA_jSB_SA_SA_19bbox_transformationEEvT0_T1_T2_T3_T4_T6__param_1,
	.param .u32 _ZN3cub18CUB_300001_SM_10006detail6reduce28DeviceReduceSingleTileKernelINS2_10policy_hubIN4cuda3std3__44pairI6float2S9_EEj14bbox_reductionE10Policy1000EN6thrust24THRUST_300001_SM_1000_NS6detail15normal_iteratorINSF_10device_ptrIS9_EEEEPSA_jSB_SA_SA_19bbox_transformationEEvT0_T1_T2_T3_T4_T6__param_2,
	.param .align 1 .b8 _ZN3cub18CUB_300001_SM_10006detail6reduce28DeviceReduceSingleTileKernelINS2_10policy_hubIN4cuda3std3__44pairI6float2S9_EEj14bbox_reductionE10Policy1000EN6thrust24THRUST_300001_SM_1000_NS6detail15normal_iteratorINSF_10device_ptrIS9_EEEEPSA_jSB_SA_SA_19bbox_transformationEEvT0_T1_T2_T3_T4_T6__param_3[1],
	.param .align 8 .b8 _ZN3cub18CUB_300001_SM_10006detail6reduce28DeviceReduceSingleTileKernelINS2_10policy_hubIN4cuda3std3__44pairI6float2S9_EEj14bbox_reductionE10Policy1000EN6thrust24THRUST_300001_SM_1000_NS6detail15normal_iteratorINSF_10device_ptrIS9_EEEEPSA_jSB_SA_SA_19bbox_transformationEEvT0_T1_T2_T3_T4_T6__param_4[16],
	.param .align 1 .b8 _ZN3cub18CUB_300001_SM_10006detail6reduce28DeviceReduceSingleTileKernelINS2_10policy_hubIN4cuda3std3__44pairI6float2S9_EEj14bbox_reductionE10Policy1000EN6thrust24THRUST_300001_SM_1000_NS6detail15normal_iteratorINSF_10device_ptrIS9_EEEEPSA_jSB_SA_SA_19bbox_transformationEEvT0_T1_T2_T3_T4_T6__param_5[1]
)
.maxntid 256
.minnctapersm 1
{
	.reg .pred 	%p<60>;
	.reg .b32 	%r<500>;
	.reg .b32 	%f<990>;
	.reg .b64 	%rd<84>;
	// demoted variable
	.shared .align 8 .b8 _ZZN3cub18CUB_300001_SM_10006detail6reduce28DeviceReduceSingleTileKernelINS2_10policy_hubIN4cuda3std3__44pairI6float2S9_EEj14bbox_reductionE10Policy1000EN6thrust24THRUST_300001_SM_1000_NS6detail15normal_iteratorINSF_10device_ptrIS9_EEEEPSA_jSB_SA_SA_19bbox_transformationEEvT0_T1_T2_T3_T4_T6_E12temp_storage[152];
	ld.param.u64 	%rd9, [_ZN3cub18CUB_300001_SM_10006detail6reduce28DeviceReduceSingleTileKernelINS2_10policy_hubIN4cuda3std3__44pairI6float2S9_EEj14bbox_reductionE10Policy1000EN6thrust24THRUST_300001_SM_1000_NS6detail15normal_iteratorINSF_10device_ptrIS9_EEEEPSA_jSB_SA_SA_19bbox_transformationEEvT0_T1_T2_T3_T4_T6__param_0];
	ld.param.u64 	%rd10, [_ZN3cub18CUB_300001_SM_10006detail6reduce28DeviceReduceSingleTileKernelINS2_10policy_hubIN4cuda3std3__44pairI6float2S9_EEj14bbox_reductionE10Policy1000EN6thrust24THRUST_300001_SM_1000_NS6detail15normal_iteratorINSF_10device_ptrIS9_EEEEPSA_jSB_SA_SA_19bbox_transformationEEvT0_T1_T2_T3_T4_T6__param_1];
	ld.param.u32 	%r115, [_ZN3cub18CUB_300001_SM_10006detail6reduce28DeviceReduceSingleTileKernelINS2_10policy_hubIN4cuda3std3__44pairI6float2S9_EEj14bbox_reductionE10Policy1000EN6thrust24THRUST_300001_SM_1000_NS6detail15normal_iteratorINSF_10device_ptrIS9_EEEEPSA_jSB_SA_SA_19bbox_transformationEEvT0_T1_T2_T3_T4_T6__param_2];
	ld.param.v2.f32 	{%f287, %f288}, [_ZN3cub18CUB_300001_SM_10006detail6reduce28DeviceReduceSingleTileKernelINS2_10policy_hubIN4cuda3std3__44pairI6float2S9_EEj14bbox_reductionE10Policy1000EN6thrust24THRUST_300001_SM_1000_NS6detail15normal_iteratorINSF_10device_ptrIS9_EEEEPSA_jSB_SA_SA_19bbox_transformationEEvT0_T1_T2_T3_T4_T6__param_4+8];
	ld.param.v2.f32 	{%f285, %f286}, [_ZN3cub18CUB_300001_SM_10006detail6reduce28DeviceReduceSingleTileKernelINS2_10policy_hubIN4cuda3std3__44pairI6float2S9_EEj14bbox_reductionE10Policy1000EN6thrust24THRUST_300001_SM_1000_NS6detail15normal_iteratorINSF_10device_ptrIS9_EEEEPSA_jSB_SA_SA_19bbox_transformationEEvT0_T1_T2_T3_T4_T6__param_4];
	cvta.to.global.u64 	%rd1, %rd10;
	setp.ne.s32 	%p1, %r115, 0;
	@%p1 bra 	$L__BB1_3;
	mov.u32 	%r482, %tid.x;
	setp.ne.s32 	%p59, %r482, 0;
	@%p59 bra 	$L__BB1_86;
	st.global.v2.f32 	[%rd1], {%f285, %f286};
	st.global.v2.f32 	[%rd1+8], {%f287, %f288};
	bra.uni 	$L__BB1_86;
$L__BB1_3:
	cvta.to.global.u64 	%rd2, %rd9;
	setp.gt.u32 	%p2, %r115, 1023;
	@%p2 bra 	$L__BB1_53;
	mov.u32 	%r1, %tid.x;
	setp.ge.u32 	%p24, %r1, %r115;
	mov.f32 	%f986, 0f00000000;
	mov.f32 	%f987, %f986;
	mov.u32 	%r486, %r1;
	@%p24 bra 	$L__BB1_6;
	mul.wide.u32 	%rd73, %r1, 8;
	add.s64 	%rd74, %rd2, %rd73;
	ld.global.v2.f32 	{%f987, %f986}, [%rd74];
	add.s32 	%r486, %r1, 256;
$L__BB1_6:
	setp.ge.u32 	%p25, %r486, %r115;
	mov.f32 	%f988, %f986;
	mov.f32 	%f989, %f987;
	@%p25 bra 	$L__BB1_19;
	not.b32 	%r259, %r486;
	add.s32 	%r260, %r115, %r259;
	shr.u32 	%r261, %r260, 8;
	add.s32 	%r4, %r261, 1;
	and.b32  	%r5, %r4, 15;
	setp.lt.u32 	%p26, %r260, 3840;
	mov.f32 	%f989, %f987;
	mov.f32 	%f988, %f986;
	@%p26 bra 	$L__BB1_10;
	and.b32  	%r262, %r4, 33554416;
	neg.s32 	%r484, %r262;
	mul.wide.u32 	%rd75, %r486, 8;
	add.s64 	%rd76, %rd75, %rd2;
	add.s64 	%rd82, %rd76, 16384;
	mov.f32 	%f989, %f987;
	mov.f32 	%f988, %f986;
$L__BB1_9:
	.pragma "nounroll";
	ld.global.v2.f32 	{%f560, %f561}, [%rd82+-16384];
	min.f32 	%f562, %f989, %f560;
	min.f32 	%f563, %f988, %f561;
	max.f32 	%f564, %f987, %f560;
	max.f32 	%f565, %f986, %f561;
	ld.global.v2.f32 	{%f566, %f567}, [%rd82+-14336];
	min.f32 	%f568, %f562, %f566;
	min.f32 	%f569, %f563, %f567;
	max.f32 	%f570, %f564, %f566;
	max.f32 	%f571, %f565, %f567;
	ld.global.v2.f32 	{%f572, %f573}, [%rd82+-12288];
	min.f32 	%f574, %f568, %f572;
	min.f32 	%f575, %f569, %f573;
	max.f32 	%f576, %f570, %f572;
	max.f32 	%f577, %f571, %f573;
	ld.global.v2.f32 	{%f578, %f579}, [%rd82+-10240];
	min.f32 	%f580, %f574, %f578;
	min.f32 	%f581, %f575, %f579;
	max.f32 	%f582, %f576, %f578;
	max.f32 	%f583, %f577, %f579;
	ld.global.v2.f32 	{%f584, %f585}, [%rd82+-8192];
	min.f32 	%f586, %f580, %f584;
	min.f32 	%f587, %f581, %f585;
	max.f32 	%f588, %f582, %f584;
	max.f32 	%f589, %f583, %f585;
	ld.global.v2.f32 	{%f590, %f591}, [%rd82+-6144];
	min.f32 	%f592, %f586, %f590;
	min.f32 	%f593, %f587, %f591;
	max.f32 	%f594, %f588, %f590;
	max.f32 	%f595, %f589, %f591;
	ld.global.v2.f32 	{%f596, %f597}, [%rd82+-4096];
	min.f32 	%f598, %f592, %f596;
	min.f32 	%f599, %f593, %f597;
	max.f32 	%f600, %f594, %f596;
	max.f32 	%f601, %f595, %f597;
	ld.global.v2.f32 	{%f602, %f603}, [%rd82+-2048];
	min.f32 	%f604, %f598, %f602;
	min.f32 	%f605, %f599, %f603;
	max.f32 	%f606, %f600, %f602;
	max.f32 	%f607, %f601, %f603;
	ld.global.v2.f32 	{%f608, %f609}, [%rd82];
	min.f32 	%f610, %f604, %f608;
	min.f32 	%f611, %f605, %f609;
	max.f32 	%f612, %f606, %f608;
	max.f32 	%f613, %f607, %f609;
	ld.global.v2.f32 	{%f614, %f615}, [%rd82+2048];
	min.f32 	%f616, %f610, %f614;
	min.f32 	%f617, %f611, %f615;
	max.f32 	%f618, %f612, %f614;
	max.f32 	%f619, %f613, %f615;
	ld.global.v2.f32 	{%f620, %f621}, [%rd82+4096];
	min.f32 	%f622, %f616, %f620;
	min.f32 	%f623, %f617, %f621;
	max.f32 	%f624, %f618, %f620;
	max.f32 	%f625, %f619, %f621;
	ld.global.v2.f32 	{%f626, %f627}, [%rd82+6144];
	min.f32 	%f628, %f622, %f626;
	min.f32 	%f629, %f623, %f627;
	max.f32 	%f630, %f624, %f626;
	max.f32 	%f631, %f625, %f627;
	ld.global.v2.f32 	{%f632, %f633}, [%rd82+8192];
	min.f32 	%f634, %f628, %f632;
	min.f32 	%f635, %f629, %f633;
	max.f32 	%f636, %f630, %f632;
	max.f32 	%f637, %f631, %f633;
	ld.global.v2.f32 	{%f638, %f639}, [%rd82+10240];
	min.f32 	%f640, %f634, %f638;
	min.f32 	%f641, %f635, %f639;
	max.f32 	%f642, %f636, %f638;
	max.f32 	%f643, %f637, %f639;
	ld.global.v2.f32 	{%f644, %f645}, [%rd82+12288];
	min.f32 	%f646, %f640, %f644;
	min.f32 	%f647, %f641, %f645;
	max.f32 	%f648, %f642, %f644;
	max.f32 	%f649, %f643, %f645;
	ld.global.v2.f32 	{%f650, %f651}, [%rd82+14336];
	min.f32 	%f989, %f646, %f650;
	min.f32 	%f988, %f647, %f651;
	max.f32 	%f987, %f648, %f650;
	max.f32 	%f986, %f649, %f651;
	add.s32 	%r486, %r486, 4096;
	add.s32 	%r484, %r484, 16;
	add.s64 	%rd82, %rd82, 32768;
	setp.ne.s32 	%p27, %r484, 0;
	@%p27 bra 	$L__BB1_9;
$L__BB1_10:
	setp.eq.s32 	%p28, %r5, 0;
	@%p28 bra 	$L__BB1_19;
	and.b32  	%r12, %r4, 7;
	setp.lt.u32 	%p29, %r5, 8;
	@%p29 bra 	$L__BB1_13;
	mul.wide.u32 	%rd77, %r486, 8;
	add.s64 	%rd78, %rd2, %rd77;
	ld.global.v2.f32 	{%f653, %f654}, [%rd78];
	min.f32 	%f655, %f989, %f653;
	min.f32 	%f656, %f988, %f654;
	max.f32 	%f657, %f987, %f653;
	max.f32 	%f658, %f986, %f654;
	ld.global.v2.f32 	{%f659, %f660}, [%rd78+2048];
	min.f32 	%f661, %f655, %f659;
	min.f32 	%f662, %f656, %f660;
	max.f32 	%f663, %f657, %f659;
	max.f32 	%f664, %f658, %f660;
	ld.global.v2.f32 	{%f665, %f666}, [%rd78+4096];
	min.f32 	%f667, %f661, %f665;
	min.f32 	%f668, %f662, %f666;
	max.f32 	%f669, %f663, %f665;
	max.f32 	%f670, %f664, %f666;
	ld.global.v2.f32 	{%f671, %f672}, [%rd78+6144];
	min.f32 	%f673, %f667, %f671;
	min.f32 	%f674, %f668, %f672;
	max.f32 	%f675, %f669, %f671;
	max.f32 	%f676, %f670, %f672;
	ld.global.v2.f32 	{%f677, %f678}, [%rd78+8192];
	min.f32 	%f679, %f673, %f677;
	min.f32 	%f680, %f674, %f678;
	max.f32 	%f681, %f675, %f677;
	max.f32 	%f682, %f676, %f678;
	ld.global.v2.f32 	{%f683, %f684}, [%rd78+10240];
	min.f32 	%f685, %f679, %f683;
	min.f32 	%f686, %f680, %f684;
	max.f32 	%f687, %f681, %f683;
	max.f32 	%f688, %f682, %f684;
	ld.global.v2.f32 	{%f689, %f690}, [%rd78+12288];
	min.f32 	%f691, %f685, %f689;
	min.f32 	%f692, %f686, %f690;
	max.f32 	%f693, %f687, %f689;
	max.f32 	%f694, %f688, %f690;
	ld.global.v2.f32 	{%f695, %f696}, [%rd78+14336];
	min.f32 	%f989, %f691, %f695;
	min.f32 	%f988, %f692, %f696;
	max.f32 	%f987, %f693, %f695;
	max.f32 	%f986, %f694, %f696;
	add.s32 	%r486, %r486, 2048;
$L__BB1_13:
	setp.eq.s32 	%p30, %r12, 0;
	@%p30 bra 	$L__BB1_19;
	and.b32  	%r15, %r4, 3;
	setp.lt.u32 	%p31, %r12, 4;
	@%p31 bra 	$L__BB1_16;
	mul.wide.u32 	%rd79, %r486, 8;
	add.s64 	%rd80, %rd2, %rd79;
	ld.global.v2.f32 	{%f698, %f699}, [%rd80];
	min.f32 	%f700, %f989, %f698;
	min.f32 	%f701, %f988, %f699;
	max.f32 	%f702, %f987, %f698;
	max.f32 	%f703, %f986, %f699;
	ld.global.v2.f32 	{%f704, %f705}, [%rd80+2048];
	min.f32 	%f706, %f700, %f704;
	min.f32 	%f707, %f701, %f705;
	max.f32 	%f708, %f702, %f704;
	max.f32 	%f709, %f703, %f705;
	ld.global.v2.f32 	{%f710, %f711}, [%rd80+4096];
	min.f32 	%f712, %f706, %f710;
	min.f32 	%f713, %f707, %f711;
	max.f32 	%f714, %f708, %f710;
	max.f32 	%f715, %f709, %f711;
	ld.global.v2.f32 	{%f716, %f717}, [%rd80+6144];
	min.f32 	%f989, %f712, %f716;
	min.f32 	%f988, %f713, %f717;
	max.f32 	%f987, %f714, %f716;
	max.f32 	%f986, %f715, %f717;
	add.s32 	%r486, %r486, 1024;
$L__BB1_16:
	setp.eq.s32 	%p32, %r15, 0;
	@%p32 bra 	$L__BB1_19;
	mul.wide.u32 	%rd81, %r486, 8;
	add.s64 	%rd83, %rd2, %rd81;
	neg.s32 	%r489, %r15;
$L__BB1_18:
	.pragma "nounroll";
	ld.global.v2.f32 	{%f718, %f719}, [%rd83];
	min.f32 	%f989, %f989, %f718;
	min.f32 	%f988, %f988, %f719;
	max.f32 	%f987, %f987, %f718;
	max.f32 	%f986, %f986, %f719;
	add.s64 	%rd83, %rd83, 2048;
	add.s32 	%r489, %r489, 1;
	setp.ne.s32 	%p33, %r489, 0;
	@%p33 bra 	$L__BB1_18;
$L__BB1_19:
	setp.lt.u32 	%p34, %r115, 256;
	@%p34 bra 	$L__BB1_33;
	// begin inline asm
	mov.u32 %r376, %laneid;
	// end inline asm
	mov.b32 	%r378, %f989;
	mov.b32 	%r394, 1;
	mov.b32 	%r395, 31;
	mov.b32 	%r396, -1;
	// begin inline asm
	shfl.sync.down.b32 %r377, %r378, %r394, %r395, %r396;
	// end inline asm
	mov.b32 	%r383, %f988;
	// begin inline asm
	shfl.sync.down.b32 %r382, %r383, %r394, %r395, %r396;
	// end inline asm
	mov.b32 	%r388, %f987;
	// begin inline asm
	shfl.sync.down.b32 %r387, %r388, %r394, %r395, %r396;
	// end inline asm
	mov.b32 	%r393, %f986;
	// begin inline asm
	shfl.sync.down.b32 %r392, %r393, %r394, %r395, %r396;
	// end inline asm
	setp.gt.s32 	%p51, %r376, 30;
	@%p51 bra 	$L__BB1_22;
	mov.b32 	%f768, %r387;
	mov.b32 	%f769, %r382;
	mov.b32 	%f770, %r377;
	mov.b32 	%f771, %r392;
	min.f32 	%f989, %f989, %f770;
	min.f32 	%f988, %f988, %f769;
	max.f32 	%f987, %f987, %f768;
	max.f32 	%f986, %f986, %f771;
$L__BB1_22:
	mov.b32 	%r398, %f989;
	mov.b32 	%r414, 2;
	mov.b32 	%r415, 31;
	mov.b32 	%r416, -1;
	// begin inline asm
	shfl.sync.down.b32 %r397, %r398, %r414, %r415, %r416;
	// end inline asm
	mov.b32 	%r403, %f988;
	// begin inline asm
	shfl.sync.down.b32 %r402, %r403, %r414, %r415, %r416;
	// end inline asm
	mov.b32 	%r408, %f987;
	// begin inline asm
	shfl.sync.down.b32 %r407, %r408, %r414, %r415, %r416;
	// end inline asm
	mov.b32 	%r413, %f986;
	// begin inline asm
	shfl.sync.down.b32 %r412, %r413, %r414, %r415, %r416;
	// end inline asm
	setp.gt.s32 	%p52, %r376, 29;
	@%p52 bra 	$L__BB1_24;
	mov.b32 	%f772, %r407;
	mov.b32 	%f773, %r402;
	mov.b32 	%f774, %r397;
	mov.b32 	%f775, %r412;
	min.f32 	%f989, %f989, %f774;
	min.f32 	%f988, %f988, %f773;
	max.f32 	%f987, %f987, %f772;
	max.f32 	%f986, %f986, %f775;
$L__BB1_24:
	mov.b32 	%r418, %f989;
	mov.b32 	%r434, 4;
	mov.b32 	%r435, 31;
	mov.b32 	%r436, -1;
	// begin inline asm
	shfl.sync.down.b32 %r417, %r418, %r434, %r435, %r436;
	// end inline asm
	mov.b32 	%r423, %f988;
	// begin inline asm
	shfl.sync.down.b32 %r422, %r423, %r434, %r435, %r436;
	// end inline asm
	mov.b32 	%r428, %f987;
	// begin inline asm
	shfl.sync.down.b32 %r427, %r428, %r434, %r435, %r436;
	// end inline asm
	mov.b32 	%r433, %f986;
	// begin inline asm
	shfl.sync.down.b32 %r432, %r433, %r434, %r435, %r436;
	// end inline asm
	setp.gt.s32 	%p53, %r376, 27;
	@%p53 bra 	$L__BB1_26;
	mov.b32 	%f776, %r427;
	mov.b32 	%f777, %r422;
	mov.b32 	%f778, %r417;
	mov.b32 	%f779, %r432;
	min.f32 	%f989, %f989, %f778;
	min.f32 	%f988, %f988, %f777;
	max.f32 	%f987, %f987, %f776;
	max.f32 	%f986, %f986, %f779;
$L__BB1_26:
	mov.b32 	%r438, %f989;
	mov.b32 	%r454, 8;
	mov.b32 	%r455, 31;
	mov.b32 	%r456, -1;
	// begin inline asm
	shfl.sync.down.b32 %r437, %r438, %r454, %r455, %r456;
	// end inline asm
	mov.b32 	%r443, %f988;
	// begin inline asm
	shfl.sync.down.b32 %r442, %r443, %r454, %r455, %r456;
	// end inline asm
	mov.b32 	%r448, %f987;
	// begin inline asm
	shfl.sync.down.b32 %r447, %r448, %r454, %r455, %r456;
	// end inline asm
	mov.b32 	%r453, %f986;
	// begin inline asm
	shfl.sync.down.b32 %r452, %r453, %r454, %r455, %r456;
	// end inline asm
	setp.gt.s32 	%p54, %r376, 23;
	@%p54 bra 	$L__BB1_28;
	mov.b32 	%f780, %r447;
	mov.b32 	%f781, %r442;
	mov.b32 	%f782, %r437;
	mov.b32 	%f783, %r452;
	min.f32 	%f989, %f989, %f782;
	min.f32 	%f988, %f988, %f781;
	max.f32 	%f987, %f987, %f780;
	max.f32 	%f986, %f986, %f783;
$L__BB1_28:
	mov.b32 	%r458, %f989;
	mov.b32 	%r474, 16;
	mov.b32 	%r475, 31;
	mov.b32 	%r476, -1;
	// begin inline asm
	shfl.sync.down.b32 %r457, %r458, %r474, %r475, %r476;
	// end inline asm
	mov.b32 	%r463, %f988;
	// begin inline asm
	shfl.sync.down.b32 %r462, %r463, %r474, %r475, %r476;
	// end inline asm
	mov.b32 	%r468, %f987;
	// begin inline asm
	shfl.sync.down.b32 %r467, %r468, %r474, %r475, %r476;
	// end inline asm
	mov.b32 	%r473, %f986;
	// begin inline asm
	shfl.sync.down.b32 %r472, %r473, %r474, %r475, %r476;
	// end inline asm
	setp.gt.s32 	%p55, %r376, 15;
	@%p55 bra 	$L__BB1_31;
	mov.b32 	%f784, %r467;
	mov.b32 	%f785, %r462;
	mov.b32 	%f786, %r457;
	mov.b32 	%f787, %r472;
	min.f32 	%f989, %f989, %f786;
	min.f32 	%f988, %f988, %f785;
	max.f32 	%f987, %f987, %f784;
	max.f32 	%f986, %f986, %f787;
	setp.ne.s32 	%p56, %r376, 0;
	@%p56 bra 	$L__BB1_31;
	shr.u32 	%r477, %r1, 1;
	and.b32  	%r478, %r477, 496;
	mov.u32 	%r479, _ZZN3cub18CUB_300001_SM_10006detail6reduce28DeviceReduceSingleTileKernelINS2_10policy_hubIN4cuda3std3__44pairI6float2S9_EEj14bbox_reductionE10Policy1000EN6thrust24THRUST_300001_SM_1000_NS6detail15normal_iteratorINSF_10device_ptrIS9_EEEEPSA_jSB_SA_SA_19bbox_transformationEEvT0_T1_T2_T3_T4_T6_E12temp_storage;
	add.s32 	%r480, %r479, %r478;
	st.shared.v2.f32 	[%r480+8], {%f989, %f988};
	st.shared.v2.f32 	[%r480+16], {%f987, %f986};
$L__BB1_31:
	bar.sync 	0;
	setp.ne.s32 	%p57, %r1, 0;
	@%p57 bra 	$L__BB1_84;
	ld.shared.v2.f32 	{%f788, %f789}, [_ZZN3cub18CUB_300001_SM_10006detail6reduce28DeviceReduceSingleTileKernelINS2_10policy_hubIN4cuda3std3__44pairI6float2S9_EEj14bbox_reductionE10Policy1000EN6thrust24THRUST_300001_SM_1000_NS6detail15normal_iteratorINSF_10device_ptrIS9_EEEEPSA_jSB_SA_SA_19bbox_transformationEEvT0_T1_T2_T3_T4_T6_E12temp_storage+24];
	ld.shared.v2.f32 	{%f790, %f791}, [_ZZN3cub18CUB_300001_SM_10006detail6reduce28DeviceReduceSingleTileKernelINS2_10policy_hubIN4cuda3std3__44pairI6float2S9_EEj14bbox_reductionE10Policy1000EN6thrust24THRUST_300001_SM_1000_NS6detail15normal_iteratorINSF_10device_ptrIS9_EEEEPSA_jSB_SA_SA_19bbox_transformationEEvT0_T1_T2_T3_T4_T6_E12temp_storage+32];
	min.f32 	%f792, %f989, %f788;
	min.f32 	%f793, %f988, %f789;
	max.f32 	%f794, %f987, %f790;
	max.f32 	%f795, %f986, %f791;
	ld.shared.v2.f32 	{%f796, %f797}, [_ZZN3cub18CUB_300001_SM_10006detail6reduce28DeviceReduceSingleTileKernelINS2_10policy_hubIN4cuda3std3__44pairI6float2S9_EEj14bbox_reductionE10Policy1000EN6thrust24THRUST_300001_SM_1000_NS6detail15normal_iteratorINSF_10device_ptrIS9_EEEEPSA_jSB_SA_SA_19bbox_transformationEEvT0_T1_T2_T3_T4_T6_E12temp_storage+40];
	ld.shared.v2.f32 	{%f798, %f799}, [_ZZN3cub18CUB_300001_SM_10006detail6reduce28DeviceReduceSingleTileKernelINS2_10policy_hubIN4cuda3std3__44pairI6float2S9_EEj14bbox_reductionE10Policy1000EN6thrust24THRUST_300001_SM_1000_NS6detail15normal_iteratorINSF_10device_ptrIS9_EEEEPSA_jSB_SA_SA_19bbox_transformationEEvT0_T1_T2_T3_T4_T6_E12temp_storage+48];
	min.f32 	%f800, %f792, %f796;
	min.f32 	%f801, %f793, %f797;
	max.f32 	%f802, %f794, %f798;
	max.f32 	%f803, %f795, %f799;
	ld.shared.v2.f32 	{%f804, %f805}, [_ZZN3cub18CUB_300001_SM_10006detail6reduce28DeviceReduceSingleTileKernelINS2_10policy_hubIN4cuda3std3__44pairI6float2S9_EEj14bbox_reductionE10Policy1000EN6thrust24THRUST_300001_SM_1000_NS6detail15normal_iteratorINSF_10device_ptrIS9_EEEEPSA_jSB_SA_SA_19bbox_transformationEEvT0_T1_T2_T3_T4_T6_E12temp_storage+56];
	ld.shared.v2.f32 	{%f806, %f807}, [_ZZN3cub18CUB_300001_SM_10006detail6reduce28DeviceReduceSingleTileKernelINS2_10policy_hubIN4cuda3std3__44pairI6float2S9_EEj14bbox_reductionE10Policy1000EN6thrust24THRUST_300001_SM_1000_NS6detail15normal_iteratorINSF_10device_ptrIS9_EEEEPSA_jSB_SA_SA_19bbox_transformationEEvT0_T1_T2_T3_T4_T6_E12temp_storage+64];
	min.f32 	%f808, %f800, %f804;
	min.f32 	%f809, %f801, %f805;
	max.f32 	%f810, %f802, %f806;
	max.f32 	%f811, %f803, %f807;
	ld.shared.v2.f32 	{%f812, %f813}, [_ZZN3cub18CUB_300001_SM_10006detail6reduce28DeviceReduceSingleTileKernelINS2_10policy_hubIN4cuda3std3__44pairI6float2S9_EEj14bbox_reductionE10Policy1000EN6thrust24THRUST_300001_SM_1000_NS6detail15normal_iteratorINSF_10device_ptrIS9_EEEEPSA_jSB_SA_SA_19bbox_transformationEEvT0_T1_T2_T3_T4_T6_E12temp_storage+72];
	ld.shared.v2.f32 	{%f814, %f815}, [_ZZN3cub18CUB_300001_SM_10006detail6reduce28DeviceReduceSingleTileKernelINS2_10policy_hubIN4cuda3std3__44pairI6float2S9_EEj14bbox_reductionE10Policy1000EN6thrust24THRUST_300001_SM_1000_NS6detail15normal_iteratorINSF_10device_ptrIS9_EEEEPSA_jSB_SA_SA_19bbox_transformationEEvT0_T1_T2_T3_T4_T6_E12temp_storage+80];
	min.f32 	%f816, %f808, %f812;
	min.f32 	%f817, %f809, %f813;
	max.f32 	%f818, %f810, %f814;
	max.f32 	%f819, %f811, %f815;
	ld.shared.v2.f32 	{%f820, %f821}, [_ZZN3cub18CUB_300001_SM_10006detail6reduce28DeviceReduceSingleTileKernelINS2_10policy_hubIN4cuda3std3__44pairI6float2S9_EEj14bbox_reductionE10Policy1000EN6thrust24THRUST_300001_SM_1000_NS6detail15normal_iteratorINSF_10device_ptrIS9_EEEEPSA_jSB_SA_SA_19bbox_transformationEEvT0_T1_T2_T3_T4_T6_E12temp_storage+88];
	ld.shared.v2.f32 	{%f822, %f823}, [_ZZN3cub18CUB_300001_SM_10006detail6reduce28DeviceReduceSingleTileKernelINS2_10policy_hubIN4cuda3std3__44pairI6float2S9_EEj14bbox_reductionE10Policy1000EN6thrust24THRUST_300001_SM_1000_NS6detail15normal_iteratorINSF_10device_ptrIS9_EEEEPSA_jSB_SA_SA_19bbox_transformationEEvT0_T1_T2_T3_T4_T6_E12temp_storage+96];
	min.f32 	%f824, %f816, %f820;
	min.f32 	%f825, %f817, %f821;
	max.f32 	%f826, %f818, %f822;
	max.f32 	%f827, %f819, %f823;
	ld.shared.v2.f32 	{%f828, %f829}, [_ZZN3cub18CUB_300001_SM_10006detail6reduce28DeviceReduceSingleTileKernelINS2_10policy_hubIN4cuda3std3__44pairI6float2S9_EEj14bbox_reductionE10Policy1000EN6thrust24THRUST_300001_SM_1000_NS6detail15normal_iteratorINSF_10device_ptrIS9_EEEEPSA_jSB_SA_SA_19bbox_transformationEEvT0_T1_T2_T3_T4_T6_E12temp_storage+104];
	ld.shared.v2.f32 	{%f830, %f831}, [_ZZN3cub18CUB_300001_SM_10006detail6reduce28DeviceReduceSingleTileKernelINS2_10policy_hubIN4cuda3std3__44pairI6float2S9_EEj14bbox_reductionE10Policy1000EN6thrust24THRUST_300001_SM_1000_NS6detail15normal_iteratorINSF_10device_ptrIS9_EEEEPSA_jSB_SA_SA_19bbox_transformationEEvT0_T1_T2_T3_T4_T6_E12temp_storage+112];
	min.f32 	%f832, %f824, %f828;
	min.f32 	%f833, %f825, %f829;
	max.f32 	%f834, %f826, %f830;
	max.f32 	%f835, %f827, %f831;
	ld.shared.v2.f32 	{%f836, %f837}, [_ZZN3cub18CUB_300001_SM_10006detail6reduce28DeviceReduceSingleTileKernelINS2_10policy_hubIN4cuda3std3__44pairI6float2S9_EEj14bbox_reductionE10Policy1000EN6thrust24THRUST_300001_SM_1000_NS6detail15normal_iteratorINSF_10device_ptrIS9_EEEEPSA_jSB_SA_SA_19bbox_transformationEEvT0_T1_T2_T3_T4_T6_E12temp_storage+120];
	ld.shared.v2.f32 	{%f838, %f839}, [_ZZN3cub18CUB_300001_SM_10006detail6reduce28DeviceReduceSingleTileKernelINS2_10policy_hubIN4cuda3std3__44pairI6float2S9_EEj14bbox_reductionE10Policy1000EN6thrust24THRUST_300001_SM_1000_NS6detail15normal_iteratorINSF_10device_ptrIS9_EEEEPSA_jSB_SA_SA_19bbox_transformationEEvT0_T1_T2_T3_T4_T6_E12temp_storage+128];
	min.f32 	%f989, %f832, %f836;
	min.f32 	%f988, %f833, %f837;
	max.f32 	%f987, %f834, %f838;
	max.f32 	%f986, %f835, %f839;
	bra.uni 	$L__BB1_84;
$L__BB1_33:
	// begin inline asm
	mov.u32 %r263, %laneid;
	// end inline asm
	and.b32  	%r284, %r1, 992;
	add.s32 	%r285, %r284, 32;
	setp.gt.u32 	%p35, %r285, %r115;
	not.b32 	%r286, %r284;
	add.s32 	%r287, %r115, %r286;
	selp.b32 	%r282, %r287, 31, %p35;
	mov.b32 	%r265, %f989;
	mov.b32 	%r281, 1;
	mov.b32 	%r283, -1;
	// begin inline asm
	shfl.sync.down.b32 %r264, %r265, %r281, %r282, %r283;
	// end inline asm
	mov.b32 	%r270, %f988;
	// begin inline asm
	shfl.sync.down.b32 %r269, %r270, %r281, %r282, %r283;
	// end inline asm
	mov.b32 	%r275, %f987;
	// begin inline asm
	shfl.sync.down.b32 %r274, %r275, %r281, %r282, %r283;
	// end inline asm
	mov.b32 	%r280, %f986;
	// begin inline asm
	shfl.sync.down.b32 %r279, %r280, %r281, %r282, %r283;
	// end inline asm
	setp.ge.s32 	%p36, %r263, %r282;
	@%p36 bra 	$L__BB1_35;
	mov.b32 	%f720, %r274;
	mov.b32 	%f721, %r269;
	mov.b32 	%f722, %r264;
	mov.b32 	%f723, %r279;
	min.f32 	%f989, %f989, %f722;
	min.f32 	%f988, %f988, %f721;
	max.f32 	%f987, %f987, %f720;
	max.f32 	%f986, %f986, %f723;
$L__BB1_35:
	mov.b32 	%r289, %f989;
	mov.b32 	%r305, 2;
	mov.b32 	%r307, -1;
	// begin inline asm
	shfl.sync.down.b32 %r288, %r289, %r305, %r282, %r307;
	// end inline asm
	mov.b32 	%r294, %f988;
	// begin inline asm
	shfl.sync.down.b32 %r293, %r294, %r305, %r282, %r307;
	// end inline asm
	mov.b32 	%r299, %f987;
	// begin inline asm
	shfl.sync.down.b32 %r298, %r299, %r305, %r282, %r307;
	// end inline asm
	mov.b32 	%r304, %f986;
	// begin inline asm
	shfl.sync.down.b32 %r303, %r304, %r305, %r282, %r307;
	// end inline asm
	add.s32 	%r308, %r263, 2;
	setp.gt.s32 	%p37, %r308, %r282;
	@%p37 bra 	$L__BB1_37;
	mov.b32 	%f724, %r298;
	mov.b32 	%f725, %r293;
	mov.b32 	%f726, %r288;
	mov.b32 	%f727, %r303;
	min.f32 	%f989, %f989, %f726;
	min.f32 	%f988, %f988, %f725;
	max.f32 	%f987, %f987, %f724;
	max.f32 	%f986, %f986, %f727;
$L__BB1_37:
	mov.b32 	%r310, %f989;
	mov.b32 	%r326, 4;
	mov.b32 	%r328, -1;
	// begin inline asm
	shfl.sync.down.b32 %r309, %r310, %r326, %r282, %r328;
	// end inline asm
	mov.b32 	%r315, %f988;
	// begin inline asm
	shfl.sync.down.b32 %r314, %r315, %r326, %r282, %r328;
	// end inline asm
	mov.b32 	%r320, %f987;
	// begin inline asm
	shfl.sync.down.b32 %r319, %r320, %r326, %r282, %r328;
	// end inline asm
	mov.b32 	%r325, %f986;
	// begin inline asm
	shfl.sync.down.b32 %r324, %r325, %r326, %r282, %r328;
	// end inline asm
	add.s32 	%r329, %r263, 4;
	setp.gt.s32 	%p38, %r329, %r282;
	@%p38 bra 	$L__BB1_39;
	mov.b32 	%f728, %r319;
	mov.b32 	%f729, %r314;
	mov.b32 	%f730, %r309;
	mov.b32 	%f731, %r324;
	min.f32 	%f989, %f989, %f730;
	min.f32 	%f988, %f988, %f729;
	max.f32 	%f987, %f987, %f728;
	max.f32 	%f986, %f986, %f731;
$L__BB1_39:
	mov.b32 	%r331, %f989;
	mov.b32 	%r347, 8;
	mov.b32 	%r349, -1;
	// begin inline asm
	shfl.sync.down.b32 %r330, %r331, %r347, %r282, %r349;
	// end inline asm
	mov.b32 	%r336, %f988;
	// begin inline asm
	shfl.sync.down.b32 %r335, %r336, %r347, %r282, %r349;
	// end inline asm
	mov.b32 	%r341, %f987;
	// begin inline asm
	shfl.sync.down.b32 %r340, %r341, %r347, %r282, %r349;
	// end inline asm
	mov.b32 	%r346, %f986;
	// begin inline asm
	shfl.sync.down.b32 %r345, %r346, %r347, %r282, %r349;
	// end inline asm
	add.s32 	%r350, %r263, 8;
	setp.gt.s32 	%p39, %r350, %r282;
	@%p39 bra 	$L__BB1_41;
	mov.b32 	%f732, %r340;
	mov.b32 	%f733, %r335;
	mov.b32 	%f734, %r330;
	mov.b32 	%f735, %r345;
	min.f32 	%f989, %f989, %f734;
	min.f32 	%f988, %f988, %f733;
	max.f32 	%f987, %f987, %f732;
	max.f32 	%f986, %f986, %f735;
$L__BB1_41:
	mov.b32 	%r352, %f989;
	mov.b32 	%r368, 16;
	mov.b32 	%r370, -1;
	// begin inline asm
	shfl.sync.down.b32 %r351, %r352, %r368, %r282, %r370;
	// end inline asm
	mov.b32 	%r357, %f988;
	// begin inline asm
	shfl.sync.down.b32 %r356, %r357, %r368, %r282, %r370;
	// end inline asm
	mov.b32 	%r362, %f987;
	// begin inline asm
	shfl.sync.down.b32 %r361, %r362, %r368, %r282, %r370;
	// end inline asm
	mov.b32 	%r367, %f986;
	// begin inline asm
	shfl.sync.down.b32 %r366, %r367, %r368, %r282, %r370;
	// end inline asm
	add.s32 	%r371, %r263, 16;
	setp.gt.s32 	%p40, %r371, %r282;
	@%p40 bra 	$L__BB1_43;
	mov.b32 	%f736, %r361;
	mov.b32 	%f737, %r356;
	mov.b32 	%f738, %r351;
	mov.b32 	%f739, %r366;
	min.f32 	%f989, %f989, %f738;
	min.f32 	%f988, %f988, %f737;
	max.f32 	%f987, %f987, %f736;
	max.f32 	%f986, %f986, %f739;
$L__BB1_43:
	setp.ne.s32 	%p41, %r263, 0;
	@%p41 bra 	$L__BB1_45;
	shr.u32 	%r372, %r1, 1;
	and.b32  	%r373, %r372, 496;
	mov.u32 	%r374, _ZZN3cub18CUB_300001_SM_10006detail6reduce28DeviceReduceSingleTileKernelINS2_10policy_hubIN4cuda3std3__44pairI6float2S9_EEj14bbox_reductionE10Policy1000EN6thrust24THRUST_300001_SM_1000_NS6detail15normal_iteratorINSF_10device_ptrIS9_EEEEPSA_jSB_SA_SA_19bbox_transformationEEvT0_T1_T2_T3_T4_T6_E12temp_storage;
	add.s32 	%r375, %r374, %r373;
	st.shared.v2.f32 	[%r375+8], {%f989, %f988};
	st.shared.v2.f32 	[%r375+16], {%f987, %f986};
$L__BB1_45:
	bar.sync 	0;
	setp.ne.s32 	%p42, %r1, 0;
	setp.lt.u32 	%p43, %r115, 33;
	or.pred  	%p44, %p42, %p43;
	@%p44 bra 	$L__BB1_84;
	ld.shared.v2.f32 	{%f740, %f741}, [_ZZN3cub18CUB_300001_SM_10006detail6reduce28DeviceReduceSingleTileKernelINS2_10policy_hubIN4cuda3std3__44pairI6float2S9_EEj14bbox_reductionE10Policy1000EN6thrust24THRUST_300001_SM_1000_NS6detail15normal_iteratorINSF_10device_ptrIS9_EEEEPSA_jSB_SA_SA_19bbox_transformationEEvT0_T1_T2_T3_T4_T6_E12temp_storage+24];
	ld.shared.v2.f32 	{%f742, %f743}, [_ZZN3cub18CUB_300001_SM_10006detail6reduce28DeviceReduceSingleTileKernelINS2_10policy_hubIN4cuda3std3__44pairI6float2S9_EEj14bbox_reductionE10Policy1000EN6thrust24THRUST_300001_SM_1000_NS6detail15normal_iteratorINSF_10device_ptrIS9_EEEEPSA_jSB_SA_SA_19bbox_transformationEEvT0_T1_T2_T3_T4_T6_E12temp_storage+32];
	min.f32 	%f989, %f989, %f740;
	min.f32 	%f988, %f988, %f741;
	max.f32 	%f987, %f987, %f742;
	max.f32 	%f986, %f986, %f743;
	setp.lt.u32 	%p45, %r115, 65;
	@%p45 bra 	$L__BB1_84;
	ld.shared.v2.f32 	{%f744, %f745}, [_ZZN3cub18CUB_300001_SM_10006detail6reduce28DeviceReduceSingleTileKernelINS2_10policy_hubIN4cuda3std3__44pairI6float2S9_EEj14bbox_reductionE10Policy1000EN6thrust24THRUST_300001_SM_1000_NS6detail15normal_iteratorINSF_10device_ptrIS9_EEEEPSA_jSB_SA_SA_19bbox_transformationEEvT0_T1_T2_T3_T4_T6_E12temp_storage+40];
	ld.shared.v2.f32 	{%f746, %f747}, [_ZZN3cub18CUB_300001_SM_10006detail6reduce28DeviceReduceSingleTileKernelINS2_10policy_hubIN4cuda3std3__44pairI6float2S9_EEj14bbox_reductionE10Policy1000EN6thrust24THRUST_300001_SM_1000_NS6detail15normal_iteratorINSF_10device_ptrIS9_EEEEPSA_jSB_SA_SA_19bbox_transformationEEvT0_T1_T2_T3_T4_T6_E12temp_storage+48];
	min.f32 	%f989, %f989, %f744;
	min.f32 	%f988, %f988, %f745;
	max.f32 	%f987, %f987, %f746;
	max.f32 	%f986, %f986, %f747;
	setp.lt.u32 	%p46, %r115, 97;
	@%p46 bra 	$L__BB1_84;
	ld.shared.v2.f32 	{%f748, %f749}, [_ZZN3cub18CUB_300001_SM_10006detail6reduce28DeviceReduceSingleTileKernelINS2_10policy_hubIN4cuda3std3__44pairI6float2S9_EEj14bbox_reductionE10Policy1000EN6thrust24THRUST_300001_SM_1000_NS6detail15normal_iteratorINSF_10device_ptrIS9_EEEEPSA_jSB_SA_SA_19bbox_transformationEEvT0_T1_T2_T3_T4_T6_E12temp_storage+56];
	ld.shared.v2.f32 	{%f750, %f751}, [_ZZN3cub18CUB_300001_SM_10006detail6reduce28DeviceReduceSingleTileKernelINS2_10policy_hubIN4cuda3std3__44pairI6float2S9_EEj14bbox_reductionE10Policy1000EN6thrust24THRUST_300001_SM_1000_NS6detail15normal_iteratorINSF_10device_ptrIS9_EEEEPSA_jSB_SA_SA_19bbox_transformationEEvT0_T1_T2_T3_T4_T6_E12temp_storage+64];
	min.f32 	%f989, %f989, %f748;
	min.f32 	%f988, %f988, %f749;
	max.f32 	%f987, %f987, %f750;
	max.f32 	%f986, %f986, %f751;
	setp.lt.u32 	%p47, %r115, 129;
	@%p47 bra 	$L__BB1_84;
	ld.shared.v2.f32 	{%f752, %f753}, [_ZZN3cub18CUB_300001_SM_10006detail6reduce28DeviceReduceSingleTileKernelINS2_10policy_hubIN4cuda3std3__44pairI6float2S9_EEj14bbox_reductionE10Policy1000EN6thrust24THRUST_300001_SM_1000_NS6detail15normal_iteratorINSF_10device_ptrIS9_EEEEPSA_jSB_SA_SA_19bbox_transformationEEvT0_T1_T2_T3_T4_T6_E12temp_storage+72];
	ld.shared.v2.f32 	{%f754, %f755}, [_ZZN3cub18CUB_300001_SM_10006detail6reduce28DeviceReduceSingleTileKernelINS2_10policy_hubIN4cuda3std3__44pairI6float2S9_EEj14bbox_reductionE10Policy1000EN6thrust24THRUST_300001_SM_1000_NS6detail15normal_iteratorINSF_10device_ptrIS9_EEEEPSA_jSB_SA_SA_19bbox_transformationEEvT0_T1_T2_T3_T4_T6_E12temp_storage+80];
	min.f32 	%f989, %f989, %f752;
	min.f32 	%f988, %f988, %f753;
	max.f32 	%f987, %f987, %f754;
	max.f32 	%f986, %f986, %f755;
	setp.lt.u32 	%p48, %r115, 161;
	@%p48 bra 	$L__BB1_84;
	ld.shared.v2.f32 	{%f756, %f757}, [_ZZN3cub18CUB_300001_SM_10006detail6reduce28DeviceReduceSingleTileKernelINS2_10policy_hubIN4cuda3std3__44pairI6float2S9_EEj14bbox_reductionE10Policy1000EN6thrust24THRUST_300001_SM_1000_NS6detail15normal_iteratorINSF_10device_ptrIS9_EEEEPSA_jSB_SA_SA_19bbox_transformationEEvT0_T1_T2_T3_T4_T6_E12temp_storage+88];
	ld.shared.v2.f32 	{%f758, %f759}, [_ZZN3cub18CUB_300001_SM_10006detail6reduce28DeviceReduceSingleTileKernelINS2_10policy_hubIN4cuda3std3__44pairI6float2S9_EEj14bbox_reductionE10Policy1000EN6thrust24THRUST_300001_SM_1000_NS6detail15normal_iteratorINSF_10device_ptrIS9_EEEEPSA_jSB_SA_SA_19bbox_transformationEEvT0_T1_T2_T3_T4_T6_E12temp_storage+96];
	min.f32 	%f989, %f989, %f756;
	min.f32 	%f988, %f988, %f757;
	max.f32 	%f987, %f987, %f758;
	max.f32 	%f986, %f986, %f759;
	setp.lt.u32 	%p49, %r115, 193;
	@%p49 bra 	$L__BB1_84;
	ld.shared.v2.f32 	{%f760, %f761}, [_ZZN3cub18CUB_300001_SM_10006detail6reduce28DeviceReduceSingleTileKernelINS2_10policy_hubIN4cuda3std3__44pairI6float2S9_EEj14bbox_reductionE10Policy1000EN6thrust24THRUST_300001_SM_1000_NS6detail15normal_iteratorINSF_10device_ptrIS9_EEEEPSA_jSB_SA_SA_19bbox_transformationEEvT0_T1_T2_T3_T4_T6_E12temp_storage+104];
	ld.shared.v2.f32 	{%f762, %f763}, [_ZZN3cub18CUB_300001_SM_10006detail6reduce28DeviceReduceSingleTileKernelINS2_10policy_hubIN4cuda3std3__44pairI6float2S9_EEj14bbox_reductionE10Policy1000EN6thrust24THRUST_300001_SM_1000_NS6detail15normal_iteratorINSF_10device_ptrIS9_EEEEPSA_jSB_SA_SA_19bbox_transformationEEvT0_T1_T2_T3_T4_T6_E12temp_storage+112];
	min.f32 	%f989, %f989, %f760;
	min.f32 	%f988, %f988, %f761;
	max.f32 	%f987, %f987, %f762;
	max.f32 	%f986, %f986, %f763;
	setp.lt.u32 	%p50, %r115, 225;
	@%p50 bra 	$L__BB1_84;
	ld.shared.v2.f32 	{%f764, %f765}, [_ZZN3cub18CUB_300001_SM_10006detail6reduce28DeviceReduceSingleTileKernelINS2_10policy_hubIN4cuda3std3__44pairI6float2S9_EEj14bbox_reductionE10Policy1000EN6thrust24THRUST_300001_SM_1000_NS6detail15normal_iteratorINSF_10device_ptrIS9_EEEEPSA_jSB_SA_SA_19bbox_transformationEEvT0_T1_T2_T3_T4_T6_E12temp_storage+120];
	ld.shared.v2.f32 	{%f766, %f767}, [_ZZN3cub18CUB_300001_SM_10006detail6reduce28DeviceReduceSingleTileKernelINS2_10policy_hubIN4cuda3std3__44pairI6float2S9_EEj14bbox_reductionE10Policy1000EN6thrust24THRUST_300001_SM_1000_NS6detail15normal_iteratorINSF_10device_ptrIS9_EEEEPSA_jSB_SA_SA_19bbox_transformationEEvT0_T1_T2_T3_T4_T6_E12temp_storage+128];
	min.f32 	%f989, %f989, %f764;
	min.f32 	%f988, %f988, %f765;
	max.f32 	%f987, %f987, %f766;
	max.f32 	%f986, %f986, %f767;
	bra.uni 	$L__BB1_84;
$L__BB1_53:
	mov.u32 	%r64, %tid.x;
	mul.wide.u32 	%rd11, %r64, 8;
	add.s64 	%rd12, %rd2, %rd11;
	ld.global.v2.f32 	{%f289, %f290}, [%rd12];
	ld.global.v2.f32 	{%f291, %f292}, [%rd12+2048];
	ld.global.v2.f32 	{%f293, %f294}, [%rd12+4096];
	ld.global.v2.f32 	{%f295, %f296}, [%rd12+6144];
	min.f32 	%f297, %f289, %f291;
	min.f32 	%f298, %f290, %f292;
	max.f32 	%f299, %f289, %f291;
	max.f32 	%f300, %f290, %f292;
	min.f32 	%f301, %f297, %f293;
	min.f32 	%f302, %f298, %f294;
	max.f32 	%f303, %f299, %f293;
	max.f32 	%f304, %f300, %f294;
	min.f32 	%f989, %f301, %f295;
	min.f32 	%f988, %f302, %f296;
	max.f32 	%f987, %f303, %f295;
	max.f32 	%f986, %f304, %f296;
	add.s32 	%r65, %r115, -1024;
	setp.lt.u32 	%p3, %r65, 1024;
	mov.b32 	%r491, 1024;
	@%p3 bra 	$L__BB1_57;
	mov.b32 	%r491, 1024;
$L__BB1_55:
	add.s32 	%r118, %r64, %r491;
	mul.wide.u32 	%rd13, %r118, 8;
	add.s64 	%rd14, %rd2, %rd13;
	ld.global.v2.f32 	{%f305, %f306}, [%rd14];
	ld.global.v2.f32 	{%f307, %f308}, [%rd14+2048];
	ld.global.v2.f32 	{%f309, %f310}, [%rd14+4096];
	ld.global.v2.f32 	{%f311, %f312}, [%rd14+6144];
	min.f32 	%f313, %f989, %f305;
	min.f32 	%f314, %f988, %f306;
	max.f32 	%f315, %f987, %f305;
	max.f32 	%f316, %f986, %f306;
	min.f32 	%f317, %f313, %f307;
	min.f32 	%f318, %f314, %f308;
	max.f32 	%f319, %f315, %f307;
	max.f32 	%f320, %f316, %f308;
	min.f32 	%f321, %f317, %f309;
	min.f32 	%f322, %f318, %f310;
	max.f32 	%f323, %f319, %f309;
	max.f32 	%f324, %f320, %f310;
	min.f32 	%f989, %f321, %f311;
	min.f32 	%f988, %f322, %f312;
	max.f32 	%f987, %f323, %f311;
	max.f32 	%f986, %f324, %f312;
	sub.s32 	%r119, %r115, %r491;
	setp.lt.u32 	%p4, %r119, 1024;
	@%p4 bra 	$L__BB1_71;
	add.s32 	%r491, %r491, 1024;
	setp.le.u32 	%p5, %r491, %r65;
	@%p5 bra 	$L__BB1_55;
$L__BB1_57:
	setp.le.u32 	%p6, %r115, %r491;
	sub.s32 	%r120, %r115, %r491;
	setp.ge.s32 	%p7, %r64, %r120;
	or.pred  	%p8, %p6, %p7;
	@%p8 bra 	$L__BB1_71;
	not.b32 	%r122, %r64;
	add.s32 	%r123, %r115, %r122;
	sub.s32 	%r124, %r123, %r491;
	shr.u32 	%r125, %r124, 8;
	add.s32 	%r69, %r125, 1;
	and.b32  	%r70, %r69, 15;
	setp.lt.u32 	%p9, %r124, 3840;
	mov.u32 	%r496, %r64;
	@%p9 bra 	$L__BB1_62;
	or.b32  	%r494, %r64, 2048;
	add.s32 	%r493, %r64, %r491;
	and.b32  	%r126, %r69, 33554416;
	neg.s32 	%r492, %r126;
$L__BB1_60:
	.pragma "nounroll";
	mul.wide.u32 	%rd15, %r493, 8;
	add.s64 	%rd16, %rd2, %rd15;
	ld.global.v2.f32 	{%f326, %f327}, [%rd16];
	min.f32 	%f328, %f989, %f326;
	min.f32 	%f329, %f988, %f327;
	max.f32 	%f330, %f987, %f326;
	max.f32 	%f331, %f986, %f327;
	add.s32 	%r127, %r493, 256;
	mul.wide.u32 	%rd17, %r127, 8;
	add.s64 	%rd18, %rd2, %rd17;
	ld.global.v2.f32 	{%f332, %f333}, [%rd18];
	min.f32 	%f334, %f328, %f332;
	min.f32 	%f335, %f329, %f333;
	max.f32 	%f336, %f330, %f332;
	max.f32 	%f337, %f331, %f333;
	add.s32 	%r128, %r493, 512;
	mul.wide.u32 	%rd19, %r128, 8;
	add.s64 	%rd20, %rd2, %rd19;
	ld.global.v2.f32 	{%f338, %f339}, [%rd20];
	min.f32 	%f340, %f334, %f338;
	min.f32 	%f341, %f335, %f339;
	max.f32 	%f342, %f336, %f338;
	max.f32 	%f343, %f337, %f339;
	add.s32 	%r129, %r493, 768;
	mul.wide.u32 	%rd21, %r129, 8;
	add.s64 	%rd22, %rd2, %rd21;
	ld.global.v2.f32 	{%f344, %f345}, [%rd22];
	min.f32 	%f346, %f340, %f344;
	min.f32 	%f347, %f341, %f345;
	max.f32 	%f348, %f342, %f344;
	max.f32 	%f349, %f343, %f345;
	add.s32 	%r130, %r493, 1024;
	mul.wide.u32 	%rd23, %r130, 8;
	add.s64 	%rd24, %rd2, %rd23;
	ld.global.v2.f32 	{%f350, %f351}, [%rd24];
	min.f32 	%f352, %f346, %f350;
	min.f32 	%f353, %f347, %f351;
	max.f32 	%f354, %f348, %f350;
	max.f32 	%f355, %f349, %f351;
	add.s32 	%r131, %r493, 1280;
	mul.wide.u32 	%rd25, %r131, 8;
	add.s64 	%rd26, %rd2, %rd25;
	ld.global.v2.f32 	{%f356, %f357}, [%rd26];
	min.f32 	%f358, %f352, %f356;
	min.f32 	%f359, %f353, %f357;
	max.f32 	%f360, %f354, %f356;
	max.f32 	%f361, %f355, %f357;
	add.s32 	%r132, %r493, 1536;
	mul.wide.u32 	%rd27, %r132, 8;
	add.s64 	%rd28, %rd2, %rd27;
	ld.global.v2.f32 	{%f362, %f363}, [%rd28];
	min.f32 	%f364, %f358, %f362;
	min.f32 	%f365, %f359, %f363;
	max.f32 	%f366, %f360, %f362;
	max.f32 	%f367, %f361, %f363;
	add.s32 	%r133, %r493, 1792;
	mul.wide.u32 	%rd29, %r133, 8;
	add.s64 	%rd30, %rd2, %rd29;
	ld.global.v2.f32 	{%f368, %f369}, [%rd30];
	min.f32 	%f370, %f364, %f368;
	min.f32 	%f371, %f365, %f369;
	max.f32 	%f372, %f366, %f368;
	max.f32 	%f373, %f367, %f369;
	add.s32 	%r134, %r493, 2048;
	mul.wide.u32 	%rd31, %r134, 8;
	add.s64 	%rd32, %rd2, %rd31;
	ld.global.v2.f32 	{%f374, %f375}, [%rd32];
	min.f32 	%f376, %f370, %f374;
	min.f32 	%f377, %f371, %f375;
	max.f32 	%f378, %f372, %f374;
	max.f32 	%f379, %f373, %f375;
	add.s32 	%r135, %r493, 2304;
	mul.wide.u32 	%rd33, %r135, 8;
	add.s64 	%rd34, %rd2, %rd33;
	ld.global.v2.f32 	{%f380, %f381}, [%rd34];
	min.f32 	%f382, %f376, %f380;
	min.f32 	%f383, %f377, %f381;
	max.f32 	%f384, %f378, %f380;
	max.f32 	%f385, %f379, %f381;
	add.s32 	%r136, %r493, 2560;
	mul.wide.u32 	%rd35, %r136, 8;
	add.s64 	%rd36, %rd2, %rd35;
	ld.global.v2.f32 	{%f386, %f387}, [%rd36];
	min.f32 	%f388, %f382, %f386;
	min.f32 	%f389, %f383, %f387;
	max.f32 	%f390, %f384, %f386;
	max.f32 	%f391, %f385, %f387;
	add.s32 	%r137, %r493, 2816;
	mul.wide.u32 	%rd37, %r137, 8;
	add.s64 	%rd38, %rd2, %rd37;
	ld.global.v2.f32 	{%f392, %f393}, [%rd38];
	min.f32 	%f394, %f388, %f392;
	min.f32 	%f395, %f389, %f393;
	max.f32 	%f396, %f390, %f392;
	max.f32 	%f397, %f391, %f393;
	add.s32 	%r138, %r493, 3072;
	mul.wide.u32 	%rd39, %r138, 8;
	add.s64 	%rd40, %rd2, %rd39;
	ld.global.v2.f32 	{%f398, %f399}, [%rd40];
	min.f32 	%f400, %f394, %f398;
	min.f32 	%f401, %f395, %f399;
	max.f32 	%f402, %f396, %f398;
	max.f32 	%f403, %f397, %f399;
	add.s32 	%r139, %r493, 3328;
	mul.wide.u32 	%rd41, %r139, 8;
	add.s64 	%rd42, %rd2, %rd41;
	ld.global.v2.f32 	{%f404, %f405}, [%rd42];
	min.f32 	%f406, %f400, %f404;
	min.f32 	%f407, %f401, %f405;
	max.f32 	%f408, %f402, %f404;
	max.f32 	%f409, %f403, %f405;
	add.s32 	%r140, %r493, 3584;
	mul.wide.u32 	%rd43, %r140, 8;
	add.s64 	%rd44, %rd2, %rd43;
	ld.global.v2.f32 	{%f410, %f411}, [%rd44];
	min.f32 	%f412, %f406, %f410;
	min.f32 	%f413, %f407, %f411;
	max.f32 	%f414, %f408, %f410;
	max.f32 	%f415, %f409, %f411;
	add.s32 	%r141, %r493, 3840;
	mul.wide.u32 	%rd45, %r141, 8;
	add.s64 	%rd46, %rd2, %rd45;
	ld.global.v2.f32 	{%f416, %f417}, [%rd46];
	min.f32 	%f989, %f412, %f416;
	min.f32 	%f988, %f413, %f417;
	max.f32 	%f987, %f414, %f416;
	max.f32 	%f986, %f415, %f417;
	add.s32 	%r494, %r494, 4096;
	add.s32 	%r493, %r493, 4096;
	add.s32 	%r492, %r492, 16;
	setp.ne.s32 	%p10, %r492, 0;
	@%p10 bra 	$L__BB1_60;
	add.s32 	%r496, %r494, -2048;
$L__BB1_62:
	setp.eq.s32 	%p11, %r70, 0;
	@%p11 bra 	$L__BB1_71;
	and.b32  	%r82, %r69, 7;
	setp.lt.u32 	%p12, %r70, 8;
	@%p12 bra 	$L__BB1_65;
	add.s32 	%r142, %r496, %r491;
	mul.wide.u32 	%rd47, %r142, 8;
	add.s64 	%rd48, %rd2, %rd47;
	ld.global.v2.f32 	{%f419, %f420}, [%rd48];
	min.f32 	%f421, %f989, %f419;
	min.f32 	%f422, %f988, %f420;
	max.f32 	%f423, %f987, %f419;
	max.f32 	%f424, %f986, %f420;
	add.s32 	%r143, %r142, 256;
	mul.wide.u32 	%rd49, %r143, 8;
	add.s64 	%rd50, %rd2, %rd49;
	ld.global.v2.f32 	{%f425, %f426}, [%rd50];
	min.f32 	%f427, %f421, %f425;
	min.f32 	%f428, %f422, %f426;
	max.f32 	%f429, %f423, %f425;
	max.f32 	%f430, %f424, %f426;
	add.s32 	%r144, %r142, 512;
	mul.wide.u32 	%rd51, %r144, 8;
	add.s64 	%rd52, %rd2, %rd51;
	ld.global.v2.f32 	{%f431, %f432}, [%rd52];
	min.f32 	%f433, %f427, %f431;
	min.f32 	%f434, %f428, %f432;
	max.f32 	%f435, %f429, %f431;
	max.f32 	%f436, %f430, %f432;
	add.s32 	%r145, %r142, 768;
	mul.wide.u32 	%rd53, %r145, 8;
	add.s64 	%rd54, %rd2, %rd53;
	ld.global.v2.f32 	{%f437, %f438}, [%rd54];
	min.f32 	%f439, %f433, %f437;
	min.f32 	%f440, %f434, %f438;
	max.f32 	%f441, %f435, %f437;
	max.f32 	%f442, %f436, %f438;
	add.s32 	%r146, %r142, 1024;
	mul.wide.u32 	%rd55, %r146, 8;
	add.s64 	%rd56, %rd2, %rd55;
	ld.global.v2.f32 	{%f443, %f444}, [%rd56];
	min.f32 	%f445, %f439, %f443;
	min.f32 	%f446, %f440, %f444;
	max.f32 	%f447, %f441, %f443;
	max.f32 	%f448, %f442, %f444;
	add.s32 	%r147, %r142, 1280;
	mul.wide.u32 	%rd57, %r147, 8;
	add.s64 	%rd58, %rd2, %rd57;
	ld.global.v2.f32 	{%f449, %f450}, [%rd58];
	min.f32 	%f451, %f445, %f449;
	min.f32 	%f452, %f446, %f450;
	max.f32 	%f453, %f447, %f449;
	max.f32 	%f454, %f448, %f450;
	add.s32 	%r148, %r142, 1536;
	mul.wide.u32 	%rd59, %r148, 8;
	add.s64 	%rd60, %rd2, %rd59;
	ld.global.v2.f32 	{%f455, %f456}, [%rd60];
	min.f32 	%f457, %f451, %f455;
	min.f32 	%f458, %f452, %f456;
	max.f32 	%f459, %f453, %f455;
	max.f32 	%f460, %f454, %f456;
	add.s32 	%r149, %r142, 1792;
	mul.wide.u32 	%rd61, %r149, 8;
	add.s64 	%rd62, %rd2, %rd61;
	ld.global.v2.f32 	{%f461, %f462}, [%rd62];
	min.f32 	%f989, %f457, %f461;
	min.f32 	%f988, %f458, %f462;
	max.f32 	%f987, %f459, %f461;
	max.f32 	%f986, %f460, %f462;
	add.s32 	%r496, %r496, 2048;
$L__BB1_65:
	setp.eq.s32 	%p13, %r82, 0;
	@%p13 bra 	$L__BB1_71;
	and.b32  	%r85, %r69, 3;
	setp.lt.u32 	%p14, %r82, 4;
	@%p14 bra 	$L__BB1_68;
	add.s32 	%r150, %r496, %r491;
	mul.wide.u32 	%rd63, %r150, 8;
	add.s64 	%rd64, %rd2, %rd63;
	ld.global.v2.f32 	{%f464, %f465}, [%rd64];
	min.f32 	%f466, %f989, %f464;
	min.f32 	%f467, %f988, %f465;
	max.f32 	%f468, %f987, %f464;
	max.f32 	%f469, %f986, %f465;
	add.s32 	%r151, %r150, 256;
	mul.wide.u32 	%rd65, %r151, 8;
	add.s64 	%rd66, %rd2, %rd65;
	ld.global.v2.f32 	{%f470, %f471}, [%rd66];
	min.f32 	%f472, %f466, %f470;
	min.f32 	%f473, %f467, %f471;
	max.f32 	%f474, %f468, %f470;
	max.f32 	%f475, %f469, %f471;
	add.s32 	%r152, %r150, 512;
	mul.wide.u32 	%rd67, %r152, 8;
	add.s64 	%rd68, %rd2, %rd67;
	ld.global.v2.f32 	{%f476, %f477}, [%rd68];
	min.f32 	%f478, %f472, %f476;
	min.f32 	%f479, %f473, %f477;
	max.f32 	%f480, %f474, %f476;
	max.f32 	%f481, %f475, %f477;
	add.s32 	%r153, %r150, 768;
	mul.wide.u32 	%rd69, %r153, 8;
	add.s64 	%rd70, %rd2, %rd69;
	ld.global.v2.f32 	{%f482, %f483}, [%rd70];
	min.f32 	%f989, %f478, %f482;
	min.f32 	%f988, %f479, %f483;
	max.f32 	%f987, %f480, %f482;
	max.f32 	%f986, %f481, %f483;
	add.s32 	%r496, %r496, 1024;
$L__BB1_68:
	setp.eq.s32 	%p15, %r85, 0;
	@%p15 bra 	$L__BB1_71;
	add.s32 	%r499, %r496, %r491;
	neg.s32 	%r498, %r85;
$L__BB1_70:
	.pragma "nounroll";
	mul.wide.u32 	%rd71, %r499, 8;
	add.s64 	%rd72, %rd2, %rd71;
	ld.global.v2.f32 	{%f484, %f485}, [%rd72];
	min.f32 	%f989, %f989, %f484;
	min.f32 	%f988, %f988, %f485;
	max.f32 	%f987, %f987, %f484;
	max.f32 	%f986, %f986, %f485;
	add.s32 	%r499, %r499, 256;
	add.s32 	%r498, %r498, 1;
	setp.ne.s32 	%p16, %r498, 0;
	@%p16 bra 	$L__BB1_70;
$L__BB1_71:
	// begin inline asm
	mov.u32 %r154, %laneid;
	// end inline asm
	mov.b32 	%r156, %f989;
	mov.b32 	%r172, 1;
	mov.b32 	%r173, 31;
	mov.b32 	%r174, -1;
	// begin inline asm
	shfl.sync.down.b32 %r155, %r156, %r172, %r173, %r174;
	// end inline asm
	mov.b32 	%r161, %f988;
	// begin inline asm
	shfl.sync.down.b32 %r160, %r161, %r172, %r173, %r174;
	// end inline asm
	mov.b32 	%r166, %f987;
	// begin inline asm
	shfl.sync.down.b32 %r165, %r166, %r172, %r173, %r174;
	// end inline asm
	mov.b32 	%r171, %f986;
	// begin inline asm
	shfl.sync.down.b32 %r170, %r171, %r172, %r173, %r174;
	// end inline asm
	setp.gt.s32 	%p17, %r154, 30;
	@%p17 bra 	$L__BB1_73;
	mov.b32 	%f486, %r165;
	mov.b32 	%f487, %r160;
	mov.b32 	%f488, %r155;
	mov.b32 	%f489, %r170;
	min.f32 	%f989, %f989, %f488;
	min.f32 	%f988, %f988, %f487;
	max.f32 	%f987, %f987, %f486;
	max.f32 	%f986, %f986, %f489;
$L__BB1_73:
	mov.b32 	%r176, %f989;
	mov.b32 	%r192, 2;
	mov.b32 	%r193, 31;
	mov.b32 	%r194, -1;
	// begin inline asm
	shfl.sync.down.b32 %r175, %r176, %r192, %r193, %r194;
	// end inline asm
	mov.b32 	%r181, %f988;
	// begin inline asm
	shfl.sync.down.b32 %r180, %r181, %r192, %r193, %r194;
	// end inline asm
	mov.b32 	%r186, %f987;
	// begin inline asm
	shfl.sync.down.b32 %r185, %r186, %r192, %r193, %r194;
	// end inline asm
	mov.b32 	%r191, %f986;
	// begin inline asm
	shfl.sync.down.b32 %r190, %r191, %r192, %r193, %r194;
	// end inline asm
	setp.gt.s32 	%p18, %r154, 29;
	@%p18 bra 	$L__BB1_75;
	mov.b32 	%f490, %r185;
	mov.b32 	%f491, %r180;
	mov.b32 	%f492, %r175;
	mov.b32 	%f493, %r190;
	min.f32 	%f989, %f989, %f492;
	min.f32 	%f988, %f988, %f491;
	max.f32 	%f987, %f987, %f490;
	max.f32 	%f986, %f986, %f493;
$L__BB1_75:
	mov.b32 	%r196, %f989;
	mov.b32 	%r212, 4;
	mov.b32 	%r213, 31;
	mov.b32 	%r214, -1;
	// begin inline asm
	shfl.sync.down.b32 %r195, %r196, %r212, %r213, %r214;
	// end inline asm
	mov.b32 	%r201, %f988;
	// begin inline asm
	shfl.sync.down.b32 %r200, %r201, %r212, %r213, %r214;
	// end inline asm
	mov.b32 	%r206, %f987;
	// begin inline asm
	shfl.sync.down.b32 %r205, %r206, %r212, %r213, %r214;
	// end inline asm
	mov.b32 	%r211, %f986;
	// begin inline asm
	shfl.sync.down.b32 %r210, %r211, %r212, %r213, %r214;
	// end inline asm
	setp.gt.s32 	%p19, %r154, 27;
	@%p19 bra 	$L__BB1_77;
	mov.b32 	%f494, %r205;
	mov.b32 	%f495, %r200;
	mov.b32 	%f496, %r195;
	mov.b32 	%f497, %r210;
	min.f32 	%f989, %f989, %f496;
	min.f32 	%f988, %f988, %f495;
	max.f32 	%f987, %f987, %f494;
	max.f32 	%f986, %f986, %f497;
$L__BB1_77:
	mov.b32 	%r216, %f989;
	mov.b32 	%r232, 8;
	mov.b32 	%r233, 31;
	mov.b32 	%r234, -1;
	// begin inline asm
	shfl.sync.down.b32 %r215, %r216, %r232, %r233, %r234;
	// end inline asm
	mov.b32 	%r221, %f988;
	// begin inline asm
	shfl.sync.down.b32 %r220, %r221, %r232, %r233, %r234;
	// end inline asm
	mov.b32 	%r226, %f987;
	// begin inline asm
	shfl.sync.down.b32 %r225, %r226, %r232, %r233, %r234;
	// end inline asm
	mov.b32 	%r231, %f986;
	// begin inline asm
	shfl.sync.down.b32 %r230, %r231, %r232, %r233, %r234;
	// end inline asm
	setp.gt.s32 	%p20, %r154, 23;
	@%p20 bra 	$L__BB1_79;
	mov.b32 	%f498, %r225;
	mov.b32 	%f499, %r220;
	mov.b32 	%f500, %r215;
	mov.b32 	%f501, %r230;
	min.f32 	%f989, %f989, %f500;
	min.f32 	%f988, %f988, %f499;
	max.f32 	%f987, %f987, %f498;
	max.f32 	%f986, %f986, %f501;
$L__BB1_79:
	mov.b32 	%r236, %f989;
	mov.b32 	%r252, 16;
	mov.b32 	%r253, 31;
	mov.b32 	%r254, -1;
	// begin inline asm
	shfl.sync.down.b32 %r235, %r236, %r252, %r253, %r254;
	// end inline asm
	mov.b32 	%r241, %f988;
	// begin inline asm
	shfl.sync.down.b32 %r240, %r241, %r252, %r253, %r254;
	// end inline asm
	mov.b32 	%r246, %f987;
	// begin inline asm
	shfl.sync.down.b32 %r245, %r246, %r252, %r253, %r254;
	// end inline asm
	mov.b32 	%r251, %f986;
	// begin inline asm
	shfl.sync.down.b32 %r250, %r251, %r252, %r253, %r254;
	// end inline asm
	setp.gt.s32 	%p21, %r154, 15;
	@%p21 bra 	$L__BB1_82;
	mov.b32 	%f502, %r245;
	mov.b32 	%f503, %r240;
	mov.b32 	%f504, %r235;
	mov.b32 	%f505, %r250;
	min.f32 	%f989, %f989, %f504;
	min.f32 	%f988, %f988, %f503;
	max.f32 	%f987, %f987, %f502;
	max.f32 	%f986, %f986, %f505;
	setp.ne.s32 	%p22, %r154, 0;
	@%p22 bra 	$L__BB1_82;
	shr.u32 	%r255, %r64, 1;
	and.b32  	%r256, %r255, 496;
	mov.u32 	%r257, _ZZN3cub18CUB_300001_SM_10006detail6reduce28DeviceReduceSingleTileKernelINS2_10policy_hubIN4cuda3std3__44pairI6float2S9_EEj14bbox_reductionE10Policy1000EN6thrust24THRUST_300001_SM_1000_NS6detail15normal_iteratorINSF_10device_ptrIS9_EEEEPSA_jSB_SA_SA_19bbox_transformationEEvT0_T1_T2_T3_T4_T6_E12temp_storage;
	add.s32 	%r258, %r257, %r256;
	st.shared.v2.f32 	[%r258+8], {%f989, %f988};
	st.shared.v2.f32 	[%r258+16], {%f987, %f986};
$L__BB1_82:
	bar.sync 	0;
	setp.ne.s32 	%p23, %r64, 0;
	@%p23 bra 	$L__BB1_84;
	ld.shared.v2.f32 	{%f506, %f507}, [_ZZN3cub18CUB_300001_SM_10006detail6reduce28DeviceReduceSingleTileKernelINS2_10policy_hubIN4cuda3std3__44pairI6float2S9_EEj14bbox_reductionE10Policy1000EN6thrust24THRUST_300001_SM_1000_NS6detail15normal_iteratorINSF_10device_ptrIS9_EEEEPSA_jSB_SA_SA_19bbox_transformationEEvT0_T1_T2_T3_T4_T6_E12temp_storage+24];
	ld.shared.v2.f32 	{%f508, %f509}, [_ZZN3cub18CUB_300001_SM_10006detail6reduce28DeviceReduceSingleTileKernelINS2_10policy_hubIN4cuda3std3__44pairI6float2S9_EEj14bbox_reductionE10Policy1000EN6thrust24THRUST_300001_SM_1000_NS6detail15normal_iteratorINSF_10device_ptrIS9_EEEEPSA_jSB_SA_SA_19bbox_transformationEEvT0_T1_T2_T3_T4_T6_E12temp_storage+32];
	min.f32 	%f510, %f989, %f506;
	min.f32 	%f511, %f988, %f507;
	max.f32 	%f512, %f987, %f508;
	max.f32 	%f513, %f986, %f509;
	ld.shared.v2.f32 	{%f514, %f515}, [_ZZN3cub18CUB_300001_SM_10006detail6reduce28DeviceReduceSingleTileKernelINS2_10policy_hubIN4cuda3std3__44pairI6float2S9_EEj14bbox_reductionE10Policy1000EN6thrust24THRUST_300001_SM_1000_NS6detail15normal_iteratorINSF_10device_ptrIS9_EEEEPSA_jSB_SA_SA_19bbox_transformationEEvT0_T1_T2_T3_T4_T6_E12temp_storage+40];
	ld.shared.v2.f32 	{%f516, %f517}, [_ZZN3cub18CUB_300001_SM_10006detail6reduce28DeviceReduceSingleTileKernelINS2_10policy_hubIN4cuda3std3__44pairI6float2S9_EEj14bbox_reductionE10Policy1000EN6thrust24THRUST_300001_SM_1000_NS6detail15normal_iteratorINSF_10device_ptrIS9_EEEEPSA_jSB_SA_SA_19bbox_transformationEEvT0_T1_T2_T3_T4_T6_E12temp_storage+48];
	min.f32 	%f518, %f510, %f514;
	min.f32 	%f519, %f511, %f515;
	max.f32 	%f520, %f512, %f516;
	max.f32 	%f521, %f513, %f517;
	ld.shared.v2.f32 	{%f522, %f523}, [_ZZN3cub18CUB_300001_SM_10006detail6reduce28DeviceReduceSingleTileKernelINS2_10policy_hubIN4cuda3std3__44pairI6float2S9_EEj14bbox_reductionE10Policy1000EN6thrust24THRUST_300001_SM_1000_NS6detail15normal_iteratorINSF_10device_ptrIS9_EEEEPSA_jSB_SA_SA_19bbox_transformationEEvT0_T1_T2_T3_T4_T6_E12temp_storage+56];
	ld.shared.v2.f32 	{%f524, %f525}, [_ZZN3cub18CUB_300001_SM_10006detail6reduce28DeviceReduceSingleTileKernelINS2_10policy_hubIN4cuda3std3__44pairI6float2S9_EEj14bbox_reductionE10Policy1000EN6thrust24THRUST_300001_SM_1000_NS6detail15normal_iteratorINSF_10device_ptrIS9_EEEEPSA_jSB_SA_SA_19bbox_transformationEEvT0_T1_T2_T3_T4_T6_E12temp_storage+64];
	min.f32 	%f526, %f518, %f522;
	min.f32 	%f527, %f519, %f523;
	max.f32 	%f528, %f520, %f524;
	max.f32 	%f529, %f521, %f525;
	ld.shared.v2.f32 	{%f530, %f531}, [_ZZN3cub18CUB_300001_SM_10006detail6reduce28DeviceReduceSingleTileKernelINS2_10policy_hubIN4cuda3std3__44pairI6float2S9_EEj14bbox_reductionE10Policy1000EN6thrust24THRUST_300001_SM_1000_NS6detail15normal_iteratorINSF_10device_ptrIS9_EEEEPSA_jSB_SA_SA_19bbox_transformationEEvT0_T1_T2_T3_T4_T6_E12temp_storage+72];
	ld.shared.v2.f32 	{%f532, %f533}, [_ZZN3cub18CUB_300001_SM_10006detail6reduce28DeviceReduceSingleTileKernelINS2_10policy_hubIN4cuda3std3__44pairI6float2S9_EEj14bbox_reductionE10Policy1000EN6thrust24THRUST_300001_SM_1000_NS6detail15normal_iteratorINSF_10device_ptrIS9_EEEEPSA_jSB_SA_SA_19bbox_transformationEEvT0_T1_T2_T3_T4_T6_E12temp_storage+80];
	min.f32 	%f534, %f526, %f530;
	min.f32 	%f535, %f527, %f531;
	max.f32 	%f536, %f528, %f532;
	max.f32 	%f537, %f529, %f533;
	ld.shared.v2.f32 	{%f538, %f539}, [_ZZN3cub18CUB_300001_SM_10006detail6reduce28DeviceReduceSingleTileKernelINS2_10policy_hubIN4cuda3std3__44pairI6float2S9_EEj14bbox_reductionE10Policy1000EN6thrust24THRUST_300001_SM_1000_NS6detail15normal_iteratorINSF_10device_ptrIS9_EEEEPSA_jSB_SA_SA_19bbox_transformationEEvT0_T1_T2_T3_T4_T6_E12temp_storage+88];
	ld.shared.v2.f32 	{%f540, %f541}, [_ZZN3cub18CUB_300001_SM_10006detail6reduce28DeviceReduceSingleTileKernelINS2_10policy_hubIN4cuda3std3__44pairI6float2S9_EEj14bbox_reductionE10Policy1000EN6thrust24THRUST_300001_SM_1000_NS6detail15normal_iteratorINSF_10device_ptrIS9_EEEEPSA_jSB_SA_SA_19bbox_transformationEEvT0_T1_T2_T3_T4_T6_E12temp_storage+96];
	min.f32 	%f542, %f534, %f538;
	min.f32 	%f543, %f535, %f539;
	max.f32 	%f544, %f536, %f540;
	max.f32 	%f545, %f537, %f541;
	ld.shared.v2.f32 	{%f546, %f547}, [_ZZN3cub18CUB_300001_SM_10006detail6reduce28DeviceReduceSingleTileKernelINS2_10policy_hubIN4cuda3std3__44pairI6float2S9_EEj14bbox_reductionE10Policy1000EN6thrust24THRUST_300001_SM_1000_NS6detail15normal_iteratorINSF_10device_ptrIS9_EEEEPSA_jSB_SA_SA_19bbox_transformationEEvT0_T1_T2_T3_T4_T6_E12temp_storage+104];
	ld.shared.v2.f32 	{%f548, %f549}, [_ZZN3cub18CUB_300001_SM_10006detail6reduce28DeviceReduceSingleTileKernelINS2_10policy_hubIN4cuda3std3__44pairI6float2S9_EEj14bbox_reductionE10Policy1000EN6thrust24THRUST_300001_SM_1000_NS6detail15normal_iteratorINSF_10device_ptrIS9_EEEEPSA_jSB_SA_SA_19bbox_transformationEEvT0_T1_T2_T3_T4_T6_E12temp_storage+112];
	min.f32 	%f550, %f542, %f546;
	min.f32 	%f551, %f543, %f547;
	max.f32 	%f552, %f544, %f548;
	max.f32 	%f553, %f545, %f549;
	ld.shared.v2.f32 	{%f554, %f555}, [_ZZN3cub18CUB_300001_SM_10006detail6reduce28DeviceReduceSingleTileKernelINS2_10policy_hubIN4cuda3std3__44pairI6float2S9_EEj14bbox_reductionE10Policy1000EN6thrust24THRUST_300001_SM_1000_NS6detail15normal_iteratorINSF_10device_ptrIS9_EEEEPSA_jSB_SA_SA_19bbox_transformationEEvT0_T1_T2_T3_T4_T6_E12temp_storage+120];
	ld.shared.v2.f32 	{%f556, %f557}, [_ZZN3cub18CUB_300001_SM_10006detail6reduce28DeviceReduceSingleTileKernelINS2_10policy_hubIN4cuda3std3__44pairI6float2S9_EEj14bbox_reductionE10Policy1000EN6thrust24THRUST_300001_SM_1000_NS6detail15normal_iteratorINSF_10device_ptrIS9_EEEEPSA_jSB_SA_SA_19bbox_transformationEEvT0_T1_T2_T3_T4_T6_E12temp_storage+128];
	min.f32 	%f989, %f550, %f554;
	min.f32 	%f988, %f551, %f555;
	max.f32 	%f987, %f552, %f556;
	max.f32 	%f986, %f553, %f557;
$L__BB1_84:
	mov.u32 	%r481, %tid.x;
	setp.ne.s32 	%p58, %r481, 0;
	@%p58 bra 	$L__BB1_86;
	min.f32 	%f840, %f285, %f989;
	min.f32 	%f841, %f286, %f988;
	max.f32 	%f842, %f287, %f987;
	max.f32 	%f843, %f288, %f986;
	st.global.v2.f32 	[%rd1], {%f840, %f841};
	st.global.v2.f32 	[%rd1+8], {%f842, %f843};
$L__BB1_86:
	ret;

}
	// .globl	_ZN3cub18CUB_300001_SM_10006detail6reduce18DeviceReduceKernelINS2_10policy_hubIN4cuda3std3__44pairI6float2S9_EEj14bbox_reductionE10Policy1000EN6thrust24THRUST_300001_SM_1000_NS6detail15normal_iteratorINSF_10device_ptrIS9_EEEEjSB_SA_19bbox_transformationEEvT0_PT3_T1_NS0_13GridEvenShareISP_EET2_T4_
.visible .entry _ZN3cub18CUB_300001_SM_10006detail6reduce18DeviceReduceKernelINS2_10policy_hubIN4cuda3std3__44pairI6float2S9_EEj14bbox_reductionE10Policy1000EN6thrust24THRUST_300001_SM_1000_NS6detail15normal_iteratorINSF_10device_ptrIS9_EEEEjSB_SA_19bbox_transformationEEvT0_PT3_T1_NS0_13GridEvenShareISP_EET2_T4_(
	.param .align 8 .b8 _ZN3cub18CUB_300001_SM_10006detail6reduce18DeviceReduceKernelINS2_10policy_hubIN4cuda3std3__44pairI6float2S9_EEj14bbox_reductionE10Policy1000EN6thrust24THRUST_300001_SM_1000_NS6detail15normal_iteratorINSF_10device_ptrIS9_EEEEjSB_SA_19bbox_transformationEEvT0_PT3_T1_NS0_13GridEvenShareISP_EET2_T4__param_0[8],
	.param .u64 .ptr .align 1 _ZN3cub18CUB_300001_SM_10006detail6reduce18DeviceReduceKernelINS2_10policy_hubIN4cuda3std3__44pairI6float2S9_EEj14bbox_reductionE10Policy1000EN6thrust24THRUST_300001_SM_1000_NS6detail15normal_iteratorINSF_10device_ptrIS9_EEEEjSB_SA_19bbox_transformationEEvT0_PT3_T1_NS0_13GridEvenShareISP_EET2_T4__param_1,
	.param .u32 _ZN3cub18CUB_300001_SM_10006detail6reduce18DeviceReduceKernelINS2_10policy_hubIN4cuda3std3__44pairI6float2S9_EEj14bbox_reductionE10Policy1000EN6thrust24THRUST_300001_SM_1000_NS6detail15normal_iteratorINSF_10device_ptrIS9_EEEEjSB_SA_19bbox_transformationEEvT0_PT3_T1_NS0_13GridEvenShareISP_EET2_T4__param_2,
	.param .align 4 .b8 _ZN3cub18CUB_300001_SM_10006detail6reduce18DeviceReduceKernelINS2_10policy_hubIN4cuda3std3__44pairI6float2S9_EEj14bbox_reductionE10Policy1000EN6thrust24THRUST_300001_SM_1000_NS6detail15normal_iteratorINSF_10device_ptrIS9_EEEEjSB_SA_19bbox_transformationEEvT0_PT3_T1_NS0_13GridEvenShareISP_EET2_T4__param_3[40],
	.param .align 1 .b8 _ZN3cub18CUB_300001_SM_10006detail6reduce18DeviceReduceKernelINS2_10policy_hubIN4cuda3std3__44pairI6float2S9_EEj14bbox_reductionE10Policy1000EN6thrust24THRUST_300001_SM_1000_NS6detail15normal_iteratorINSF_10device_ptrIS9_EEEEjSB_SA_19bbox_transformationEEvT0_PT3_T1_NS0_13GridEvenShareISP_EET2_T4__param_4[1],
	.param .align 1 .b8 _ZN3cub18CUB_300001_SM_10006detail6reduce18DeviceReduceKernelINS2_10policy_hubIN4cuda3std3__44pairI6float2S9_EEj14bbox_reductionE10Policy1000EN6thrust24THRUST_300001_SM_1000_NS6detail15normal_iteratorINSF_10device_ptrIS9_EEEEjSB_SA_19bbox_transformationEEvT0_PT3_T1_NS0_13GridEvenShareISP_EET2_T4__param_5[1]
)
.maxntid 256
{
	.reg .pred 	%p<58>;
	.reg .b16 	%rs<4>;
	.reg .b32 	%r<566>;
	.reg .b32 	%f<974>;
	.reg .b64 	%rd<129>;
	// demoted variable
	.shared .align 8 .b8 _ZZN3cub18CUB_300001_SM_10006detail6reduce18DeviceReduceKernelINS2_10policy_hubIN4cuda3std3__44pairI6float2S9_EEj14bbox_reductionE10Policy1000EN6thrust24THRUST_300001_SM_1000_NS6detail15normal_iteratorINSF_10device_ptrIS9_EEEEjSB_SA_19bbox_transformationEEvT0_PT3_T1_NS0_13GridEvenShareISP_EET2_T4_E12temp_storage[152];
	ld.param.u32 	%r1, [_ZN3cub18CUB_300001_SM_10006detail6reduce18DeviceReduceKernelINS2_10policy_hubIN4cuda3std3__44pairI6float2S9_EEj14bbox_reductionE10Policy1000EN6thrust24THRUST_300001_SM_1000_NS6detail15normal_iteratorINSF_10device_ptrIS9_EEEEjSB_SA_19bbox_transformationEEvT0_PT3_T1_NS0_13GridEvenShareISP_EET2_T4__param_3+20];
	ld.param.u32 	%r2, [_ZN3cub18CUB_300001_SM_10006detail6reduce18DeviceReduceKernelINS2_10policy_hubIN4cuda3std3__44pairI6float2S9_EEj14bbox_reductionE10Policy1000EN6thrust24THRUST_300001_SM_1000_NS6detail15normal_iteratorINSF_10device_ptrIS9_EEEEjSB_SA_19bbox_transformationEEvT0_PT3_T1_NS0_13GridEvenShareISP_EET2_T4__param_3+24];
	ld.param.u64 	%rd3, [_ZN3cub18CUB_300001_SM_10006detail6reduce18DeviceReduceKernelINS2_10policy_hubIN4cuda3std3__44pairI6float2S9_EEj14bbox_reductionE10Policy1000EN6thrust24THRUST_300001_SM_1000_NS6detail15normal_iteratorINSF_10device_ptrIS9_EEEEjSB_SA_19bbox_transformationEEvT0_PT3_T1_NS0_13GridEvenShareISP_EET2_T4__param_0];
	ld.param.u64 	%rd2, [_ZN3cub18CUB_300001_SM_10006detail6reduce18DeviceReduceKernelINS2_10policy_hubIN4cuda3std3__44pairI6float2S9_EEj14bbox_reductionE10Policy1000EN6thrust24THRUST_300001_SM_1000_NS6detail15normal_iteratorINSF_10device_ptrIS9_EEEEjSB_SA_19bbox_transformationEEvT0_PT3_T1_NS0_13GridEvenShareISP_EET2_T4__param_1];
	cvta.to.global.u64 	%rd1, %rd3;
	mov.u32 	%r3, %ctaid.x;
	shl.b32 	%r4, %r2, 10;
	shl.b32 	%r557, %r3, 10;
	sub.s32 	%r6, %r1, %r557;
	setp.gt.u32 	%p1, %r6, 1023;
	@%p1 bra 	$L__BB2_51;
	mov.u32 	%r7, %tid.x;
	setp.ge.u32 	%p23, %r7, %r6;
	mov.f32 	%f970, 0f00000000;
	mov.f32 	%f971, %f970;
	mov.u32 	%r548, %r7;
	@%p23 bra 	$L__BB2_3;
	add.s32 	%r292, %r557, %r7;
	mul.wide.u32 	%rd66, %r292, 8;
	add.s64 	%rd67, %rd1, %rd66;
	ld.global.v2.f32 	{%f971, %f970}, [%rd67];
	add.s32 	%r548, %r7, 256;
$L__BB2_3:
	setp.ge.u32 	%p24, %r548, %r6;
	mov.f32 	%f972, %f970;
	mov.f32 	%f973, %f971;
	@%p24 bra 	$L__BB2_17;
	not.b32 	%r293, %r548;
	add.s32 	%r294, %r1, %r293;
	sub.s32 	%r295, %r294, %r557;
	shr.u32 	%r296, %r295, 8;
	add.s32 	%r10, %r296, 1;
	and.b32  	%r11, %r10, 15;
	setp.lt.u32 	%p25, %r295, 3840;
	mov.f32 	%f973, %f971;
	mov.f32 	%f972, %f970;
	@%p25 bra 	$L__BB2_8;
	or.b32  	%r547, %r548, 2048;
	add.s32 	%r546, %r548, %r557;
	and.b32  	%r297, %r10, 33554416;
	neg.s32 	%r545, %r297;
	mov.f32 	%f973, %f971;
	mov.f32 	%f972, %f970;
$L__BB2_6:
	.pragma "nounroll";
	mul.wide.u32 	%rd68, %r546, 8;
	add.s64 	%rd69, %rd1, %rd68;
	ld.global.v2.f32 	{%f552, %f553}, [%rd69];
	min.f32 	%f554, %f973, %f552;
	min.f32 	%f555, %f972, %f553;
	max.f32 	%f556, %f971, %f552;
	max.f32 	%f557, %f970, %f553;
	add.s32 	%r298, %r546, 256;
	mul.wide.u32 	%rd70, %r298, 8;
	add.s64 	%rd71, %rd1, %rd70;
	ld.global.v2.f32 	{%f558, %f559}, [%rd71];
	min.f32 	%f560, %f554, %f558;
	min.f32 	%f561, %f555, %f559;
	max.f32 	%f562, %f556, %f558;
	max.f32 	%f563, %f557, %f559;
	add.s32 	%r299, %r546, 512;
	mul.wide.u32 	%rd72, %r299, 8;
	add.s64 	%rd73, %rd1, %rd72;
	ld.global.v2.f32 	{%f564, %f565}, [%rd73];
	min.f32 	%f566, %f560, %f564;
	min.f32 	%f567, %f561, %f565;
	max.f32 	%f568, %f562, %f564;
	max.f32 	%f569, %f563, %f565;
	add.s32 	%r300, %r546, 768;
	mul.wide.u32 	%rd74, %r300, 8;
	add.s64 	%rd75, %rd1, %rd74;
	ld.global.v2.f32 	{%f570, %f571}, [%rd75];
	min.f32 	%f572, %f566, %f570;
	min.f32 	%f573, %f567, %f571;
	max.f32 	%f574, %f568, %f570;
	max.f32 	%f575, %f569, %f571;
	add.s32 	%r301, %r546, 1024;
	mul.wide.u32 	%rd76, %r301, 8;
	add.s64 	%rd77, %rd1, %rd76;
	ld.global.v2.f32 	{%f576, %f577}, [%rd77];
	min.f32 	%f578, %f572, %f576;
	min.f32 	%f579, %f573, %f577;
	max.f32 	%f580, %f574, %f576;
	max.f32 	%f581, %f575, %f577;
	add.s32 	%r302, %r546, 1280;
	mul.wide.u32 	%rd78, %r302, 8;
	add.s64 	%rd79, %rd1, %rd78;
	ld.global.v2.f32 	{%f582, %f583}, [%rd79];
	min.f32 	%f584, %f578, %f582;
	min.f32 	%f585, %f579, %f583;
	max.f32 	%f586, %f580, %f582;
	max.f32 	%f587, %f581, %f583;
	add.s32 	%r303, %r546, 1536;
	mul.wide.u32 	%rd80, %r303, 8;
	add.s64 	%rd81, %rd1, %rd80;
	ld.global.v2.f32 	{%f588, %f589}, [%rd81];
	min.f32 	%f590, %f584, %f588;
	min.f32 	%f591, %f585, %f589;
	max.f32 	%f592, %f586, %f588;
	max.f32 	%f593, %f587, %f589;
	add.s32 	%r304, %r546, 1792;
	mul.wide.u32 	%rd82, %r304, 8;
	add.s64 	%rd83, %rd1, %rd82;
	ld.global.v2.f32 	{%f594, %f595}, [%rd83];
	min.f32 	%f596, %f590, %f594;
	min.f32 	%f597, %f591, %f595;
	max.f32 	%f598, %f592, %f594;
	max.f32 	%f599, %f593, %f595;
	add.s32 	%r305, %r546, 2048;
	mul.wide.u32 	%rd84, %r305, 8;
	add.s64 	%rd85, %rd1, %rd84;
	ld.global.v2.f32 	{%f600, %f601}, [%rd85];
	min.f32 	%f602, %f596, %f600;
	min.f32 	%f603, %f597, %f601;
	max.f32 	%f604, %f598, %f600;
	max.f32 	%f605, %f599, %f601;
	add.s32 	%r306, %r546, 2304;
	mul.wide.u32 	%rd86, %r306, 8;
	add.s64 	%rd87, %rd1, %rd86;
	ld.global.v2.f32 	{%f606, %f607}, [%rd87];
	min.f32 	%f608, %f602, %f606;
	min.f32 	%f609, %f603, %f607;
	max.f32 	%f610, %f604, %f606;
	max.f32 	%f611, %f605, %f607;
	add.s32 	%r307, %r546, 2560;
	mul.wide.u32 	%rd88, %r307, 8;
	add.s64 	%rd89, %rd1, %rd88;
	ld.global.v2.f32 	{%f612, %f613}, [%rd89];
	min.f32 	%f614, %f608, %f612;
	min.f32 	%f615, %f609, %f613;
	max.f32 	%f616, %f610, %f612;
	max.f32 	%f617, %f611, %f613;
	add.s32 	%r308, %r546, 2816;
	mul.wide.u32 	%rd90, %r308, 8;
	add.s64 	%rd91, %rd1, %rd90;
	ld.global.v2.f32 	{%f618, %f619}, [%rd91];
	min.f32 	%f620, %f614, %f618;
	min.f32 	%f621, %f615, %f619;
	max.f32 	%f622, %f616, %f618;
	max.f32 	%f623, %f617, %f619;
	add.s32 	%r309, %r546, 3072;
	mul.wide.u32 	%rd92, %r309, 8;
	add.s64 	%rd93, %rd1, %rd92;
	ld.global.v2.f32 	{%f624, %f625}, [%rd93];
	min.f32 	%f626, %f620, %f624;
	min.f32 	%f627, %f621, %f625;
	max.f32 	%f628, %f622, %f624;
	max.f32 	%f629, %f623, %f625;
	add.s32 	%r310, %r546, 3328;
	mul.wide.u32 	%rd94, %r310, 8;
	add.s64 	%rd95, %rd1, %rd94;
	ld.global.v2.f32 	{%f630, %f631}, [%rd95];
	min.f32 	%f632, %f626, %f630;
	min.f32 	%f633, %f627, %f631;
	max.f32 	%f634, %f628, %f630;
	max.f32 	%f635, %f629, %f631;
	add.s32 	%r311, %r546, 3584;
	mul.wide.u32 	%rd96, %r311, 8;
	add.s64 	%rd97, %rd1, %rd96;
	ld.global.v2.f32 	{%f636, %f637}, [%rd97];
	min.f32 	%f638, %f632, %f636;
	min.f32 	%f639, %f633, %f637;
	max.f32 	%f640, %f634, %f636;
	max.f32 	%f641, %f635, %f637;
	add.s32 	%r312, %r546, 3840;
	mul.wide.u32 	%rd98, %r312, 8;
	add.s64 	%rd99, %rd1, %rd98;
	ld.global.v2.f32 	{%f642, %f643}, [%rd99];
	min.f32 	%f973, %f638, %f642;
	min.f32 	%f972, %f639, %f643;
	max.f32 	%f971, %f640, %f642;
	max.f32 	%f970, %f641, %f643;
	add.s32 	%r547, %r547, 4096;
	add.s32 	%r546, %r546, 4096;
	add.s32 	%r545, %r545, 16;
	setp.ne.s32 	%p26, %r545, 0;
	@%p26 bra 	$L__BB2_6;
	add.s32 	%r548, %r547, -2048;
$L__BB2_8:
	setp.eq.s32 	%p27, %r11, 0;
	@%p27 bra 	$L__BB2_17;
	and.b32  	%r23, %r10, 7;
	setp.lt.u32 	%p28, %r11, 8;
	@%p28 bra 	$L__BB2_11;
	add.s32 	%r313, %r557, %r548;
	mul.wide.u32 	%rd100, %r313, 8;
	add.s64 	%rd101, %rd1, %rd100;
	ld.global.v2.f32 	{%f645, %f646}, [%rd101];
	min.f32 	%f647, %f973, %f645;
	min.f32 	%f648, %f972, %f646;
	max.f32 	%f649, %f971, %f645;
	max.f32 	%f650, %f970, %f646;
	add.s32 	%r314, %r313, 256;
	mul.wide.u32 	%rd102, %r314, 8;
	add.s64 	%rd103, %rd1, %rd102;
	ld.global.v2.f32 	{%f651, %f652}, [%rd103];
	min.f32 	%f653, %f647, %f651;
	min.f32 	%f654, %f648, %f652;
	max.f32 	%f655, %f649, %f651;
	max.f32 	%f656, %f650, %f652;
	add.s32 	%r315, %r313, 512;
	mul.wide.u32 	%rd104, %r315, 8;
	add.s64 	%rd105, %rd1, %rd104;
	ld.global.v2.f32 	{%f657, %f658}, [%rd105];
	min.f32 	%f659, %f653, %f657;
	min.f32 	%f660, %f654, %f658;
	max.f32 	%f661, %f655, %f657;
	max.f32 	%f662, %f656, %f658;
	add.s32 	%r316, %r313, 768;
	mul.wide.u32 	%rd106, %r316, 8;
	add.s64 	%rd107, %rd1, %rd106;
	ld.global.v2.f32 	{%f663, %f664}, [%rd107];
	min.f32 	%f665, %f659, %f663;
	min.f32 	%f666, %f660, %f664;
	max.f32 	%f667, %f661, %f663;
	max.f32 	%f668, %f662, %f664;
	add.s32 	%r317, %r313, 1024;
	mul.wide.u32 	%rd108, %r317, 8;
	add.s64 	%rd109, %rd1, %rd108;
	ld.global.v2.f32 	{%f669, %f670}, [%rd109];
	min.f32 	%f671, %f665, %f669;
	min.f32 	%f672, %f666, %f670;
	max.f32 	%f673, %f667, %f669;
	max.f32 	%f674, %f668, %f670;
	add.s32 	%r318, %r313, 1280;
	mul.wide.u32 	%rd110, %r318, 8;
	add.s64 	%rd111, %rd1, %rd110;
	ld.global.v2.f32 	{%f675, %f676}, [%rd111];
	min.f32 	%f677, %f671, %f675;
	min.f32 	%f678, %f672, %f676;
	max.f32 	%f679, %f673, %f675;
	max.f32 	%f680, %f674, %f676;
	add.s32 	%r319, %r313, 1536;
	mul.wide.u32 	%rd112, %r319, 8;
	add.s64 	%rd113, %rd1, %rd112;
	ld.global.v2.f32 	{%f681, %f682}, [%rd113];
	min.f32 	%f683, %f677, %f681;
	min.f32 	%f684, %f678, %f682;
	max.f32 	%f685, %f679, %f681;
	max.f32 	%f686, %f680, %f682;
	add.s32 	%r320, %r313, 1792;
	mul.wide.u32 	%rd114, %r320, 8;
	add.s64 	%rd115, %rd1, %rd114;
	ld.global.v2.f32 	{%f687, %f688}, [%rd115];
	min.f32 	%f973, %f683, %f687;
	min.f32 	%f972, %f684, %f688;
	max.f32 	%f971, %f685, %f687;
	max.f32 	%f970, %f686, %f688;
	add.s32 	%r548, %r548, 2048;
$L__BB2_11:
	setp.eq.s32 	%p29, %r23, 0;
	@%p29 bra 	$L__BB2_17;
	and.b32  	%r26, %r10, 3;
	setp.lt.u32 	%p30, %r23, 4;
	@%p30 bra 	$L__BB2_14;
	add.s32 	%r321, %r557, %r548;
	mul.wide.u32 	%rd116, %r321, 8;
	add.s64 	%rd117, %rd1, %rd116;
	ld.global.v2.f32 	{%f690, %f691}, [%rd117];
	min.f32 	%f692, %f973, %f690;
	min.f32 	%f693, %f972, %f691;
	max.f32 	%f694, %f971, %f690;
	max.f32 	%f695, %f970, %f691;
	add.s32 	%r322, %r321, 256;
	mul.wide.u32 	%rd118, %r322, 8;
	add.s64 	%rd119, %rd1, %rd118;
	ld.global.v2.f32 	{%f696, %f697}, [%rd119];
	min.f32 	%f698, %f692, %f696;
	min.f32 	%f699, %f693, %f697;
	max.f32 	%f700, %f694, %f696;
	max.f32 	%f701, %f695, %f697;
	add.s32 	%r323, %r321, 512;
	mul.wide.u32 	%rd120, %r323, 8;
	add.s64 	%rd121, %rd1, %rd120;
	ld.global.v2.f32 	{%f702, %f703}, [%rd121];
	min.f32 	%f704, %f698, %f702;
	min.f32 	%f705, %f699, %f703;
	max.f32 	%f706, %f700, %f702;
	max.f32 	%f707, %f701, %f703;
	add.s32 	%r324, %r321, 768;
	mul.wide.u32 	%rd122, %r324, 8;
	add.s64 	%rd123, %rd1, %rd122;
	ld.global.v2.f32 	{%f708, %f709}, [%rd123];
	min.f32 	%f973, %f704, %f708;
	min.f32 	%f972, %f705, %f709;
	max.f32 	%f971, %f706, %f708;
	max.f32 	%f970, %f707, %f709;
	add.s32 	%r548, %r548, 1024;
$L__BB2_14:
	setp.eq.s32 	%p31, %r26, 0;
	@%p31 bra 	$L__BB2_17;
	add.s32 	%r552, %r548, %r557;
	neg.s32 	%r551, %r26;
$L__BB2_16:
	.pragma "nounroll";
	mul.wide.u32 	%rd124, %r552, 8;
	add.s64 	%rd125, %rd1, %rd124;
	ld.global.v2.f32 	{%f710, %f711}, [%rd125];
	min.f32 	%f973, %f973, %f710;
	min.f32 	%f972, %f972, %f711;
	max.f32 	%f971, %f971, %f710;
	max.f32 	%f970, %f970, %f711;
	add.s32 	%r552, %r552, 256;
	add.s32 	%r551, %r551, 1;
	setp.ne.s32 	%p32, %r551, 0;
	@%p32 bra 	$L__BB2_16;
$L__BB2_17:
	setp.lt.u32 	%p33, %r6, 256;
	@%p33 bra 	$L__BB2_31;
	// begin inline asm
	mov.u32 %r438, %laneid;
	// end inline asm
	mov.b32 	%r440, %f973;
	mov.b32 	%r456, 1;
	mov.b32 	%r457, 31;
	mov.b32 	%r458, -1;
	// begin inline asm
	shfl.sync.down.b32 %r439, %r440, %r456, %r457, %r458;
	// end inline asm
	mov.b32 	%r445, %f972;
	// begin inline asm
	shfl.sync.down.b32 %r444, %r445, %r456, %r457, %r458;
	// end inline asm
	mov.b32 	%r450, %f971;
	// begin inline asm
	shfl.sync.down.b32 %r449, %r450, %r456, %r457, %r458;
	// end inline asm
	mov.b32 	%r455, %f970;
	// begin inline asm
	shfl.sync.down.b32 %r454, %r455, %r456, %r457, %r458;
	// end inline asm
	setp.gt.s32 	%p50, %r438, 30;
	@%p50 bra 	$L__BB2_20;
	mov.b32 	%f760, %r449;
	mov.b32 	%f761, %r444;
	mov.b32 	%f762, %r439;
	mov.b32 	%f763, %r454;
	min.f32 	%f973, %f973, %f762;
	min.f32 	%f972, %f972, %f761;
	max.f32 	%f971, %f971, %f760;
	max.f32 	%f970, %f970, %f763;
$L__BB2_20:
	mov.b32 	%r460, %f973;
	mov.b32 	%r476, 2;
	mov.b32 	%r477, 31;
	mov.b32 	%r478, -1;
	// begin inline asm
	shfl.sync.down.b32 %r459, %r460, %r476, %r477, %r478;
	// end inline asm
	mov.b32 	%r465, %f972;
	// begin inline asm
	shfl.sync.down.b32 %r464, %r465, %r476, %r477, %r478;
	// end inline asm
	mov.b32 	%r470, %f971;
	// begin inline asm
	shfl.sync.down.b32 %r469, %r470, %r476, %r477, %r478;
	// end inline asm
	mov.b32 	%r475, %f970;
	// begin inline asm
	shfl.sync.down.b32 %r474, %r475, %r476, %r477, %r478;
	// end inline asm
	setp.gt.s32 	%p51, %r438, 29;
	@%p51 bra 	$L__BB2_22;
	mov.b32 	%f764, %r469;
	mov.b32 	%f765, %r464;
	mov.b32 	%f766, %r459;
	mov.b32 	%f767, %r474;
	min.f32 	%f973, %f973, %f766;
	min.f32 	%f972, %f972, %f765;
	max.f32 	%f971, %f971, %f764;
	max.f32 	%f970, %f970, %f767;
$L__BB2_22:
	mov.b32 	%r480, %f973;
	mov.b32 	%r496, 4;
	mov.b32 	%r497, 31;
	mov.b32 	%r498, -1;
	// begin inline asm
	shfl.sync.down.b32 %r479, %r480, %r496, %r497, %r498;
	// end inline asm
	mov.b32 	%r485, %f972;
	// begin inline asm
	shfl.sync.down.b32 %r484, %r485, %r496, %r497, %r498;
	// end inline asm
	mov.b32 	%r490, %f971;
	// begin inline asm
	shfl.sync.down.b32 %r489, %r490, %r496, %r497, %r498;
	// end inline asm
	mov.b32 	%r495, %f970;
	// begin inline asm
	shfl.sync.down.b32 %r494, %r495, %r496, %r497, %r498;
	// end inline asm
	setp.gt.s32 	%p52, %r438, 27;
	@%p52 bra 	$L__BB2_24;
	mov.b32 	%f768, %r489;
	mov.b32 	%f769, %r484;
	mov.b32 	%f770, %r479;
	mov.b32 	%f771, %r494;
	min.f32 	%f973, %f973, %f770;
	min.f32 	%f972, %f972, %f769;
	max.f32 	%f971, %f971, %f768;
	max.f32 	%f970, %f970, %f771;
$L__BB2_24:
	mov.b32 	%r500, %f973;
	mov.b32 	%r516, 8;
	mov.b32 	%r517, 31;
	mov.b32 	%r518, -1;
	// begin inline asm
	shfl.sync.down.b32 %r499, %r500, %r516, %r517, %r518;
	// end inline asm
	mov.b32 	%r505, %f972;
	// begin inline asm
	shfl.sync.down.b32 %r504, %r505, %r516, %r517, %r518;
	// end inline asm
	mov.b32 	%r510, %f971;
	// begin inline asm
	shfl.sync.down.b32 %r509, %r510, %r516, %r517, %r518;
	// end inline asm
	mov.b32 	%r515, %f970;
	// begin inline asm
	shfl.sync.down.b32 %r514, %r515, %r516, %r517, %r518;
	// end inline asm
	setp.gt.s32 	%p53, %r438, 23;
	@%p53 bra 	$L__BB2_26;
	mov.b32 	%f772, %r509;
	mov.b32 	%f773, %r504;
	mov.b32 	%f774, %r499;
	mov.b32 	%f775, %r514;
	min.f32 	%f973, %f973, %f774;
	min.f32 	%f972, %f972, %f773;
	max.f32 	%f971, %f971, %f772;
	max.f32 	%f970, %f970, %f775;
$L__BB2_26:
	mov.b32 	%r520, %f973;
	mov.b32 	%r536, 16;
	mov.b32 	%r537, 31;
	mov.b32 	%r538, -1;
	// begin inline asm
	shfl.sync.down.b32 %r519, %r520, %r536, %r537, %r538;
	// end inline asm
	mov.b32 	%r525, %f972;
	// begin inline asm
	shfl.sync.down.b32 %r524, %r525, %r536, %r537, %r538;
	// end inline asm
	mov.b32 	%r530, %f971;
	// begin inline asm
	shfl.sync.down.b32 %r529, %r530, %r536, %r537, %r538;
	// end inline asm
	mov.b32 	%r535, %f970;
	// begin inline asm
	shfl.sync.down.b32 %r534, %r535, %r536, %r537, %r538;
	// end inline asm
	setp.gt.s32 	%p54, %r438, 15;
	@%p54 bra 	$L__BB2_29;
	mov.b32 	%f776, %r529;
	mov.b32 	%f777, %r524;
	mov.b32 	%f778, %r519;
	mov.b32 	%f779, %r534;
	min.f32 	%f973, %f973, %f778;
	min.f32 	%f972, %f972, %f777;
	max.f32 	%f971, %f971, %f776;
	max.f32 	%f970, %f970, %f779;
	setp.ne.s32 	%p55, %r438, 0;
	@%p55 bra 	$L__BB2_29;
	shr.u32 	%r539, %r7, 1;
	and.b32  	%r540, %r539, 496;
	mov.u32 	%r541, _ZZN3cub18CUB_300001_SM_10006detail6reduce18DeviceReduceKernelINS2_10policy_hubIN4cuda3std3__44pairI6float2S9_EEj14bbox_reductionE10Policy1000EN6thrust24THRUST_300001_SM_1000_NS6detail15normal_iteratorINSF_10device_ptrIS9_EEEEjSB_SA_19bbox_transformationEEvT0_PT3_T1_NS0_13GridEvenShareISP_EET2_T4_E12temp_storage;
	add.s32 	%r542, %r541, %r540;
	st.shared.v2.f32 	[%r542+8], {%f973, %f972};
	st.shared.v2.f32 	[%r542+16], {%f971, %f970};
$L__BB2_29:
	bar.sync 	0;
	setp.ne.s32 	%p56, %r7, 0;
	@%p56 bra 	$L__BB2_82;
	ld.shared.v2.f32 	{%f780, %f781}, [_ZZN3cub18CUB_300001_SM_10006detail6reduce18DeviceReduceKernelINS2_10policy_hubIN4cuda3std3__44pairI6float2S9_EEj14bbox_reductionE10Policy1000EN6thrust24THRUST_300001_SM_1000_NS6detail15normal_iteratorINSF_10device_ptrIS9_EEEEjSB_SA_19bbox_transformationEEvT0_PT3_T1_NS0_13GridEvenShareISP_EET2_T4_E12temp_storage+24];
	ld.shared.v2.f32 	{%f782, %f783}, [_ZZN3cub18CUB_300001_SM_10006detail6reduce18DeviceReduceKernelINS2_10policy_hubIN4cuda3std3__44pairI6float2S9_EEj14bbox_reductionE10Policy1000EN6thrust24THRUST_300001_SM_1000_NS6detail15normal_iteratorINSF_10device_ptrIS9_EEEEjSB_SA_19bbox_transformationEEvT0_PT3_T1_NS0_13GridEvenShareISP_EET2_T4_E12temp_storage+32];
	min.f32 	%f784, %f973, %f780;
	min.f32 	%f785, %f972, %f781;
	max.f32 	%f786, %f971, %f782;
	max.f32 	%f787, %f970, %f783;
	ld.shared.v2.f32 	{%f788, %f789}, [_ZZN3cub18CUB_300001_SM_10006detail6reduce18DeviceReduceKernelINS2_10policy_hubIN4cuda3std3__44pairI6float2S9_EEj14bbox_reductionE10Policy1000EN6thrust24THRUST_300001_SM_1000_NS6detail15normal_iteratorINSF_10device_ptrIS9_EEEEjSB_SA_19bbox_transformationEEvT0_PT3_T1_NS0_13GridEvenShareISP_EET2_T4_E12temp_storage+40];
	ld.shared.v2.f32 	{%f790, %f791}, [_ZZN3cub18CUB_300001_SM_10006detail6reduce18DeviceReduceKernelINS2_10policy_hubIN4cuda3std3__44pairI6float2S9_EEj14bbox_reductionE10Policy1000EN6thrust24THRUST_300001_SM_1000_NS6detail15normal_iteratorINSF_10device_ptrIS9_EEEEjSB_SA_19bbox_transformationEEvT0_PT3_T1_NS0_13GridEvenShareISP_EET2_T4_E12temp_storage+48];
	min.f32 	%f792, %f784, %f788;
	min.f32 	%f793, %f785, %f789;
	max.f32 	%f794, %f786, %f790;
	max.f32 	%f795, %f787, %f791;
	ld.shared.v2.f32 	{%f796, %f797}, [_ZZN3cub18CUB_300001_SM_10006detail6reduce18DeviceReduceKernelINS2_10policy_hubIN4cuda3std3__44pairI6float2S9_EEj14bbox_reductionE10Policy1000EN6thrust24THRUST_300001_SM_1000_NS6detail15normal_iteratorINSF_10device_ptrIS9_EEEEjSB_SA_19bbox_transformationEEvT0_PT3_T1_NS0_13GridEvenShareISP_EET2_T4_E12temp_storage+56];
	ld.shared.v2.f32 	{%f798, %f799}, [_ZZN3cub18CUB_300001_SM_10006detail6reduce18DeviceReduceKernelINS2_10policy_hubIN4cuda3std3__44pairI6float2S9_EEj14bbox_reductionE10Policy1000EN6thrust24THRUST_300001_SM_1000_NS6detail15normal_iteratorINSF_10device_ptrIS9_EEEEjSB_SA_19bbox_transformationEEvT0_PT3_T1_NS0_13GridEvenShareISP_EET2_T4_E12temp_storage+64];
	min.f32 	%f800, %f792, %f796;
	min.f32 	%f801, %f793, %f797;
	max.f32 	%f802, %f794, %f798;
	max.f32 	%f803, %f795, %f799;
	ld.shared.v2.f32 	{%f804, %f805}, [_ZZN3cub18CUB_300001_SM_10006detail6reduce18DeviceReduceKernelINS2_10policy_hubIN4cuda3std3__44pairI6float2S9_EEj14bbox_reductionE10Policy1000EN6thrust24THRUST_300001_SM_1000_NS6detail15normal_iteratorINSF_10device_ptrIS9_EEEEjSB_SA_19bbox_transformationEEvT0_PT3_T1_NS0_13GridEvenShareISP_EET2_T4_E12temp_storage+72];
	ld.shared.v2.f32 	{%f806, %f807}, [_ZZN3cub18CUB_300001_SM_10006detail6reduce18DeviceReduceKernelINS2_10policy_hubIN4cuda3std3__44pairI6float2S9_EEj14bbox_reductionE10Policy1000EN6thrust24THRUST_300001_SM_1000_NS6detail15normal_iteratorINSF_10device_ptrIS9_EEEEjSB_SA_19bbox_transformationEEvT0_PT3_T1_NS0_13GridEvenShareISP_EET2_T4_E12temp_storage+80];
	min.f32 	%f808, %f800, %f804;
	min.f32 	%f809, %f801, %f805;
	max.f32 	%f810, %f802, %f806;
	max.f32 	%f811, %f803, %f807;
	ld.shared.v2.f32 	{%f812, %f813}, [_ZZN3cub18CUB_300001_SM_10006detail6reduce18DeviceReduceKernelINS2_10policy_hubIN4cuda3std3__44pairI6float2S9_EEj14bbox_reductionE10Policy1000EN6thrust24THRUST_300001_SM_1000_NS6detail15normal_iteratorINSF_10device_ptrIS9_EEEEjSB_SA_19bbox_transformationEEvT0_PT3_T1_NS0_13GridEvenShareISP_EET2_T4_E12temp_storage+88];
	ld.shared.v2.f32 	{%f814, %f815}, [_ZZN3cub18CUB_300001_SM_10006detail6reduce18DeviceReduceKernelINS2_10policy_hubIN4cuda3std3__44pairI6float2S9_EEj14bbox_reductionE10Policy1000EN6thrust24THRUST_300001_SM_1000_NS6detail15normal_iteratorINSF_10device_ptrIS9_EEEEjSB_SA_19bbox_transformationEEvT0_PT3_T1_NS0_13GridEvenShareISP_EET2_T4_E12temp_storage+96];
	min.f32 	%f816, %f808, %f812;
	min.f32 	%f817, %f809, %f813;
	max.f32 	%f818, %f810, %f814;
	max.f32 	%f819, %f811, %f815;
	ld.shared.v2.f32 	{%f820, %f821}, [_ZZN3cub18CUB_300001_SM_10006detail6reduce18DeviceReduceKernelINS2_10policy_hubIN4cuda3std3__44pairI6float2S9_EEj14bbox_reductionE10Policy1000EN6thrust24THRUST_300001_SM_1000_NS6detail15normal_iteratorINSF_10device_ptrIS9_EEEEjSB_SA_19bbox_transformationEEvT0_PT3_T1_NS0_13GridEvenShareISP_EET2_T4_E12temp_storage+104];
	ld.shared.v2.f32 	{%f822, %f823}, [_ZZN3cub18CUB_300001_SM_10006detail6reduce18DeviceReduceKernelINS2_10policy_hubIN4cuda3std3__44pairI6float2S9_EEj14bbox_reductionE10Policy1000EN6thrust24THRUST_300001_SM_1000_NS6detail15normal_iteratorINSF_10device_ptrIS9_EEEEjSB_SA_19bbox_transformationEEvT0_PT3_T1_NS0_13GridEvenShareISP_EET2_T4_E12temp_storage+112];
	min.f32 	%f824, %f816, %f820;
	min.f32 	%f825, %f817, %f821;
	max.f32 	%f826, %f818, %f822;
	max.f32 	%f827, %f819, %f823;
	ld.shared.v2.f32 	{%f828, %f829}, [_ZZN3cub18CUB_300001_SM_10006detail6reduce18DeviceReduceKernelINS2_10policy_hubIN4cuda3std3__44pairI6float2S9_EEj14bbox_reductionE10Policy1000EN6thrust24THRUST_300001_SM_1000_NS6detail15normal_iteratorINSF_10device_ptrIS9_EEEEjSB_SA_19bbox_transformationEEvT0_PT3_T1_NS0_13GridEvenShareISP_EET2_T4_E12temp_storage+120];
	ld.shared.v2.f32 	{%f830, %f831}, [_ZZN3cub18CUB_300001_SM_10006detail6reduce18DeviceReduceKernelINS2_10policy_hubIN4cuda3std3__44pairI6float2S9_EEj14bbox_reductionE10Policy1000EN6thrust24THRUST_300001_SM_1000_NS6detail15normal_iteratorINSF_10device_ptrIS9_EEEEjSB_SA_19bbox_transformationEEvT0_PT3_T1_NS0_13GridEvenShareISP_EET2_T4_E12temp_storage+128];
	min.f32 	%f973, %f824, %f828;
	min.f32 	%f972, %f825, %f829;
	max.f32 	%f971, %f826, %f830;
	max.f32 	%f970, %f827, %f831;
	bra.uni 	$L__BB2_82;
$L__BB2_31:
	// begin inline asm
	mov.u32 %r325, %laneid;
	// end inline asm
	and.b32  	%r346, %r7, 992;
	add.s32 	%r347, %r346, 32;
	setp.gt.u32 	%p34, %r347, %r6;
	not.b32 	%r348, %r346;
	add.s32 	%r349, %r6, %r348;
	selp.b32 	%r344, %r349, 31, %p34;
	mov.b32 	%r327, %f973;
	mov.b32 	%r343, 1;
	mov.b32 	%r345, -1;
	// begin inline asm
	shfl.sync.down.b32 %r326, %r327, %r343, %r344, %r345;
	// end inline asm
	mov.b32 	%r332, %f972;
	// begin inline asm
	shfl.sync.down.b32 %r331, %r332, %r343, %r344, %r345;
	// end inline asm
	mov.b32 	%r337, %f971;
	// begin inline asm
	shfl.sync.down.b32 %r336, %r337, %r343, %r344, %r345;
	// end inline asm
	mov.b32 	%r342, %f970;
	// begin inline asm
	shfl.sync.down.b32 %r341, %r342, %r343, %r344, %r345;
	// end inline asm
	setp.ge.s32 	%p35, %r325, %r344;
	@%p35 bra 	$L__BB2_33;
	mov.b32 	%f712, %r336;
	mov.b32 	%f713, %r331;
	mov.b32 	%f714, %r326;
	mov.b32 	%f715, %r341;
	min.f32 	%f973, %f973, %f714;
	min.f32 	%f972, %f972, %f713;
	max.f32 	%f971, %f971, %f712;
	max.f32 	%f970, %f970, %f715;
$L__BB2_33:
	mov.b32 	%r351, %f973;
	mov.b32 	%r367, 2;
	mov.b32 	%r369, -1;
	// begin inline asm
	shfl.sync.down.b32 %r350, %r351, %r367, %r344, %r369;
	// end inline asm
	mov.b32 	%r356, %f972;
	// begin inline asm
	shfl.sync.down.b32 %r355, %r356, %r367, %r344, %r369;
	// end inline asm
	mov.b32 	%r361, %f971;
	// begin inline asm
	shfl.sync.down.b32 %r360, %r361, %r367, %r344, %r369;
	// end inline asm
	mov.b32 	%r366, %f970;
	// begin inline asm
	shfl.sync.down.b32 %r365, %r366, %r367, %r344, %r369;
	// end inline asm
	add.s32 	%r370, %r325, 2;
	setp.gt.s32 	%p36, %r370, %r344;
	@%p36 bra 	$L__BB2_35;
	mov.b32 	%f716, %r360;
	mov.b32 	%f717, %r355;
	mov.b32 	%f718, %r350;
	mov.b32 	%f719, %r365;
	min.f32 	%f973, %f973, %f718;
	min.f32 	%f972, %f972, %f717;
	max.f32 	%f971, %f971, %f716;
	max.f32 	%f970, %f970, %f719;
$L__BB2_35:
	mov.b32 	%r372, %f973;
	mov.b32 	%r388, 4;
	mov.b32 	%r390, -1;
	// begin inline asm
	shfl.sync.down.b32 %r371, %r372, %r388, %r344, %r390;
	// end inline asm
	mov.b32 	%r377, %f972;
	// begin inline asm
	shfl.sync.down.b32 %r376, %r377, %r388, %r344, %r390;
	// end inline asm
	mov.b32 	%r382, %f971;
	// begin inline asm
	shfl.sync.down.b32 %r381, %r382, %r388, %r344, %r390;
	// end inline asm
	mov.b32 	%r387, %f970;
	// begin inline asm
	shfl.sync.down.b32 %r386, %r387, %r388, %r344, %r390;
	// end inline asm
	add.s32 	%r391, %r325, 4;
	setp.gt.s32 	%p37, %r391, %r344;
	@%p37 bra 	$L__BB2_37;
	mov.b32 	%f720, %r381;
	mov.b32 	%f721, %r376;
	mov.b32 	%f722, %r371;
	mov.b32 	%f723, %r386;
	min.f32 	%f973, %f973, %f722;
	min.f32 	%f972, %f972, %f721;
	max.f32 	%f971, %f971, %f720;
	max.f32 	%f970, %f970, %f723;
$L__BB2_37:
	mov.b32 	%r393, %f973;
	mov.b32 	%r409, 8;
	mov.b32 	%r411, -1;
	// begin inline asm
	shfl.sync.down.b32 %r392, %r393, %r409, %r344, %r411;
	// end inline asm
	mov.b32 	%r398, %f972;
	// begin inline asm
	shfl.sync.down.b32 %r397, %r398, %r409, %r344, %r411;
	// end inline asm
	mov.b32 	%r403, %f971;
	// begin inline asm
	shfl.sync.down.b32 %r402, %r403, %r409, %r344, %r411;
	// end inline asm
	mov.b32 	%r408, %f970;
	// begin inline asm
	shfl.sync.down.b32 %r407, %r408, %r409, %r344, %r411;
	// end inline asm
	add.s32 	%r412, %r325, 8;
	setp.gt.s32 	%p38, %r412, %r344;
	@%p38 bra 	$L__BB2_39;
	mov.b32 	%f724, %r402;
	mov.b32 	%f725, %r397;
	mov.b32 	%f726, %r392;
	mov.b32 	%f727, %r407;
	min.f32 	%f973, %f973, %f726;
	min.f32 	%f972, %f972, %f725;
	max.f32 	%f971, %f971, %f724;
	max.f32 	%f970, %f970, %f727;
$L__BB2_39:
	mov.b32 	%r414, %f973;
	mov.b32 	%r430, 16;
	mov.b32 	%r432, -1;
	// begin inline asm
	shfl.sync.down.b32 %r413, %r414, %r430, %r344, %r432;
	// end inline asm
	mov.b32 	%r419, %f972;
	// begin inline asm
	shfl.sync.down.b32 %r418, %r419, %r430, %r344, %r432;
	// end inline asm
	mov.b32 	%r424, %f971;
	// begin inline asm
	shfl.sync.down.b32 %r423, %r424, %r430, %r344, %r432;
	// end inline asm
	mov.b32 	%r429, %f970;
	// begin inline asm
	shfl.sync.down.b32 %r428, %r429, %r430, %r344, %r432;
	// end inline asm
	add.s32 	%r433, %r325, 16;
	setp.gt.s32 	%p39, %r433, %r344;
	@%p39 bra 	$L__BB2_41;
	mov.b32 	%f728, %r423;
	mov.b32 	%f729, %r418;
	mov.b32 	%f730, %r413;
	mov.b32 	%f731, %r428;
	min.f32 	%f973, %f973, %f730;
	min.f32 	%f972, %f972, %f729;
	max.f32 	%f971, %f971, %f728;
	max.f32 	%f970, %f970, %f731;
$L__BB2_41:
	setp.ne.s32 	%p40, %r325, 0;
	@%p40 bra 	$L__BB2_43;
	shr.u32 	%r434, %r7, 1;
	and.b32  	%r435, %r434, 496;
	mov.u32 	%r436, _ZZN3cub18CUB_300001_SM_10006detail6reduce18DeviceReduceKernelINS2_10policy_hubIN4cuda3std3__44pairI6float2S9_EEj14bbox_reductionE10Policy1000EN6thrust24THRUST_300001_SM_1000_NS6detail15normal_iteratorINSF_10device_ptrIS9_EEEEjSB_SA_19bbox_transformationEEvT0_PT3_T1_NS0_13GridEvenShareISP_EET2_T4_E12temp_storage;
	add.s32 	%r437, %r436, %r435;
	st.shared.v2.f32 	[%r437+8], {%f973, %f972};
	st.shared.v2.f32 	[%r437+16], {%f971, %f970};
$L__BB2_43:
	bar.sync 	0;
	setp.ne.s32 	%p41, %r7, 0;
	setp.lt.u32 	%p42, %r6, 33;
	or.pred  	%p43, %p41, %p42;
	@%p43 bra 	$L__BB2_82;
	ld.shared.v2.f32 	{%f732, %f733}, [_ZZN3cub18CUB_300001_SM_10006detail6reduce18DeviceReduceKernelINS2_10policy_hubIN4cuda3std3__44pairI6float2S9_EEj14bbox_reductionE10Policy1000EN6thrust24THRUST_300001_SM_1000_NS6detail15normal_iteratorINSF_10device_ptrIS9_EEEEjSB_SA_19bbox_transformationEEvT0_PT3_T1_NS0_13GridEvenShareISP_EET2_T4_E12temp_storage+24];
	ld.shared.v2.f32 	{%f734, %f735}, [_ZZN3cub18CUB_300001_SM_10006detail6reduce18DeviceReduceKernelINS2_10policy_hubIN4cuda3std3__44pairI6float2S9_EEj14bbox_reductionE10Policy1000EN6thrust24THRUST_300001_SM_1000_NS6detail15normal_iteratorINSF_10device_ptrIS9_EEEEjSB_SA_19bbox_transformationEEvT0_PT3_T1_NS0_13GridEvenShareISP_EET2_T4_E12temp_storage+32];
	min.f32 	%f973, %f973, %f732;
	min.f32 	%f972, %f972, %f733;
	max.f32 	%f971, %f971, %f734;
	max.f32 	%f970, %f970, %f735;
	setp.lt.u32 	%p44, %r6, 65;
	@%p44 bra 	$L__BB2_82;
	ld.shared.v2.f32 	{%f736, %f737}, [_ZZN3cub18CUB_300001_SM_10006detail6reduce18DeviceReduceKernelINS2_10policy_hubIN4cuda3std3__44pairI6float2S9_EEj14bbox_reductionE10Policy1000EN6thrust24THRUST_300001_SM_1000_NS6detail15normal_iteratorINSF_10device_ptrIS9_EEEEjSB_SA_19bbox_transformationEEvT0_PT3_T1_NS0_13GridEvenShareISP_EET2_T4_E12temp_storage+40];
	ld.shared.v2.f32 	{%f738, %f739}, [_ZZN3cub18CUB_300001_SM_10006detail6reduce18DeviceReduceKernelINS2_10policy_hubIN4cuda3std3__44pairI6float2S9_EEj14bbox_reductionE10Policy1000EN6thrust24THRUST_300001_SM_1000_NS6detail15normal_iteratorINSF_10device_ptrIS9_EEEEjSB_SA_19bbox_transformationEEvT0_PT3_T1_NS0_13GridEvenShareISP_EET2_T4_E12temp_storage+48];
	min.f32 	%f973, %f973, %f736;
	min.f32 	%f972, %f972, %f737;
	max.f32 	%f971, %f971, %f738;
	max.f32 	%f970, %f970, %f739;
	setp.lt.u32 	%p45, %r6, 97;
	@%p45 bra 	$L__BB2_82;
	ld.shared.v2.f32 	{%f740, %f741}, [_ZZN3cub18CUB_300001_SM_10006detail6reduce18DeviceReduceKernelINS2_10policy_hubIN4cuda3std3__44pairI6float2S9_EEj14bbox_reductionE10Policy1000EN6thrust24THRUST_300001_SM_1000_NS6detail15normal_iteratorINSF_10device_ptrIS9_EEEEjSB_SA_19bbox_transformationEEvT0_PT3_T1_NS0_13GridEvenShareISP_EET2_T4_E12temp_storage+56];
	ld.shared.v2.f32 	{%f742, %f743}, [_ZZN3cub18CUB_300001_SM_10006detail6reduce18DeviceReduceKernelINS2_10policy_hubIN4cuda3std3__44pairI6float2S9_EEj14bbox_reductionE10Policy1000EN6thrust24THRUST_300001_SM_1000_NS6detail15normal_iteratorINSF_10device_ptrIS9_EEEEjSB_SA_19bbox_transformationEEvT0_PT3_T1_NS0_13GridEvenShareISP_EET2_T4_E12temp_storage+64];
	min.f32 	%f973, %f973, %f740;
	min.f32 	%f972, %f972, %f741;
	max.f32 	%f971, %f971, %f742;
	max.f32 	%f970, %f970, %f743;
	setp.lt.u32 	%p46, %r6, 129;
	@%p46 bra 	$L__BB2_82;
	ld.shared.v2.f32 	{%f744, %f745}, [_ZZN3cub18CUB_300001_SM_10006detail6reduce18DeviceReduceKernelINS2_10policy_hubIN4cuda3std3__44pairI6float2S9_EEj14bbox_reductionE10Policy1000EN6thrust24THRUST_300001_SM_1000_NS6detail15normal_iteratorINSF_10device_ptrIS9_EEEEjSB_SA_19bbox_transformationEEvT0_PT3_T1_NS0_13GridEvenShareISP_EET2_T4_E12temp_storage+72];
	ld.shared.v2.f32 	{%f746, %f747}, [_ZZN3cub18CUB_300001_SM_10006detail6reduce18DeviceReduceKernelINS2_10policy_hubIN4cuda3std3__44pairI6float2S9_EEj14bbox_reductionE10Policy1000EN6thrust24THRUST_300001_SM_1000_NS6detail15normal_iteratorINSF_10device_ptrIS9_EEEEjSB_SA_19bbox_transformationEEvT0_PT3_T1_NS0_13GridEvenShareISP_EET2_T4_E12temp_storage+80];
	min.f32 	%f973, %f973, %f744;
	min.f32 	%f972, %f972, %f745;
	max.f32 	%f971, %f971, %f746;
	max.f32 	%f970, %f970, %f747;
	setp.lt.u32 	%p47, %r6, 161;
	@%p47 bra 	$L__BB2_82;
	ld.shared.v2.f32 	{%f748, %f749}, [_ZZN3cub18CUB_300001_SM_10006detail6reduce18DeviceReduceKernelINS2_10policy_hubIN4cuda3std3__44pairI6float2S9_EEj14bbox_reductionE10Policy1000EN6thrust24THRUST_300001_SM_1000_NS6detail15normal_iteratorINSF_10device_ptrIS9_EEEEjSB_SA_19bbox_transformationEEvT0_PT3_T1_NS0_13GridEvenShareISP_EET2_T4_E12temp_storage+88];
	ld.shared.v2.f32 	{%f750, %f751}, [_ZZN3cub18CUB_300001_SM_10006detail6reduce18DeviceReduceKernelINS2_10policy_hubIN4cuda3std3__44pairI6float2S9_EEj14bbox_reductionE10Policy1000EN6thrust24THRUST_300001_SM_1000_NS6detail15normal_iteratorINSF_10device_ptrIS9_EEEEjSB_SA_19bbox_transformationEEvT0_PT3_T1_NS0_13GridEvenShareISP_EET2_T4_E12temp_storage+96];
	min.f32 	%f973, %f973, %f748;
	min.f32 	%f972, %f972, %f749;
	max.f32 	%f971, %f971, %f750;
	max.f32 	%f970, %f970, %f751;
	setp.lt.u32 	%p48, %r6, 193;
	@%p48 bra 	$L__BB2_82;
	ld.shared.v2.f32 	{%f752, %f753}, [_ZZN3cub18CUB_300001_SM_10006detail6reduce18DeviceReduceKernelINS2_10policy_hubIN4cuda3std3__44pairI6float2S9_EEj14bbox_reductionE10Policy1000EN6thrust24THRUST_300001_SM_1000_NS6detail15normal_iteratorINSF_10device_ptrIS9_EEEEjSB_SA_19bbox_transformationEEvT0_PT3_T1_NS0_13GridEvenShareISP_EET2_T4_E12temp_storage+104];
	ld.shared.v2.f32 	{%f754, %f755}, [_ZZN3cub18CUB_300001_SM_10006detail6reduce18DeviceReduceKernelINS2_10policy_hubIN4cuda3std3__44pairI6float2S9_EEj14bbox_reductionE10Policy1000EN6thrust24THRUST_300001_SM_1000_NS6detail15normal_iteratorINSF_10device_ptrIS9_EEEEjSB_SA_19bbox_transformationEEvT0_PT3_T1_NS0_13GridEvenShareISP_EET2_T4_E12temp_storage+112];
	min.f32 	%f973, %f973, %f752;
	min.f32 	%f972, %f972, %f753;
	max.f32 	%f971, %f971, %f754;
	max.f32 	%f970, %f970, %f755;
	setp.lt.u32 	%p49, %r6, 225;
	@%p49 bra 	$L__BB2_82;
	ld.shared.v2.f32 	{%f756, %f757}, [_ZZN3cub18CUB_300001_SM_10006detail6reduce18DeviceReduceKernelINS2_10policy_hubIN4cuda3std3__44pairI6float2S9_EEj14bbox_reductionE10Policy1000EN6thrust24THRUST_300001_SM_1000_NS6detail15normal_iteratorINSF_10device_ptrIS9_EEEEjSB_SA_19bbox_transformationEEvT0_PT3_T1_NS0_13GridEvenShareISP_EET2_T4_E12temp_storage+120];
	ld.shared.v2.f32 	{%f758, %f759}, [_ZZN3cub18CUB_300001_SM_10006detail6reduce18DeviceReduceKernelINS2_10policy_hubIN4cuda3std3__44pairI6float2S9_EEj14bbox_reductionE10Policy1000EN6thrust24THRUST_300001_SM_1000_NS6detail15normal_iteratorINSF_10device_ptrIS9_EEEEjSB_SA_19bbox_transformationEEvT0_PT3_T1_NS0_13GridEvenShareISP_EET2_T4_E12temp_storage+128];
	min.f32 	%f973, %f973, %f756;
	min.f32 	%f972, %f972, %f757;
	max.f32 	%f971, %f971, %f758;
	max.f32 	%f970, %f970, %f759;
	bra.uni 	$L__BB2_82;
$L__BB2_51:
	mov.u32 	%r78, %tid.x;
	add.s32 	%r137, %r78, %r557;
	mul.wide.u32 	%rd4, %r137, 8;
	add.s64 	%rd5, %rd1, %rd4;
	ld.global.v2.f32 	{%f281, %f282}, [%rd5];
	ld.global.v2.f32 	{%f283, %f284}, [%rd5+2048];
	ld.global.v2.f32 	{%f285, %f286}, [%rd5+4096];
	ld.global.v2.f32 	{%f287, %f288}, [%rd5+6144];
	min.f32 	%f289, %f281, %f283;
	min.f32 	%f290, %f282, %f284;
	max.f32 	%f291, %f281, %f283;
	max.f32 	%f292, %f282, %f284;
	min.f32 	%f293, %f289, %f285;
	min.f32 	%f294, %f290, %f286;
	max.f32 	%f295, %f291, %f285;
	max.f32 	%f296, %f292, %f286;
	min.f32 	%f973, %f293, %f287;
	min.f32 	%f972, %f294, %f288;
	max.f32 	%f971, %f295, %f287;
	max.f32 	%f970, %f296, %f288;
	setp.lt.u32 	%p2, %r6, %r4;
	@%p2 bra 	$L__BB2_69;
	add.s32 	%r79, %r1, -1024;
	add.s32 	%r80, %r4, %r557;
	not.b32 	%r139, %r78;
	add.s32 	%r140, %r139, %r1;
	sub.s32 	%r141, %r140, %r4;
	sub.s32 	%r554, %r141, %r557;
	add.s32 	%r142, %r80, %r78;
	add.s32 	%r553, %r142, 2048;
	mov.b32 	%r556, 0;
	mov.u32 	%r555, %r80;
$L__BB2_53:
	add.s32 	%r557, %r557, %r4;
	setp.gt.u32 	%p3, %r557, %r79;
	@%p3 bra 	$L__BB2_55;
	add.s32 	%r143, %r78, %r557;
	mul.wide.u32 	%rd6, %r143, 8;
	add.s64 	%rd7, %rd1, %rd6;
	ld.global.v2.f32 	{%f297, %f298}, [%rd7];
	ld.global.v2.f32 	{%f299, %f300}, [%rd7+2048];
	ld.global.v2.f32 	{%f301, %f302}, [%rd7+4096];
	ld.global.v2.f32 	{%f303, %f304}, [%rd7+6144];
	min.f32 	%f305, %f973, %f297;
	min.f32 	%f306, %f972, %f298;
	max.f32 	%f307, %f971, %f297;
	max.f32 	%f308, %f970, %f298;
	min.f32 	%f309, %f305, %f299;
	min.f32 	%f310, %f306, %f300;
	max.f32 	%f311, %f307, %f299;
	max.f32 	%f312, %f308, %f300;
	min.f32 	%f313, %f309, %f301;
	min.f32 	%f314, %f310, %f302;
	max.f32 	%f315, %f311, %f301;
	max.f32 	%f316, %f312, %f302;
	min.f32 	%f973, %f313, %f303;
	min.f32 	%f972, %f314, %f304;
	max.f32 	%f971, %f315, %f303;
	max.f32 	%f970, %f316, %f304;
	sub.s32 	%r144, %r1, %r557;
	setp.lt.u32 	%p4, %r144, %r4;
	add.s32 	%r556, %r556, 1;
	add.s32 	%r555, %r555, %r4;
	sub.s32 	%r554, %r554, %r4;
	add.s32 	%r553, %r553, %r4;
	@%p4 bra 	$L__BB2_69;
	bra.uni 	$L__BB2_53;
$L__BB2_55:
	setp.le.u32 	%p5, %r1, %r557;
	sub.s32 	%r145, %r1, %r557;
	setp.ge.s32 	%p6, %r78, %r145;
	or.pred  	%p7, %p5, %p6;
	@%p7 bra 	$L__BB2_69;
	add.s32 	%r148, %r1, %r139;
	sub.s32 	%r149, %r148, %r80;
	mul.lo.s32 	%r150, %r2, %r556;
	shl.b32 	%r151, %r150, 10;
	sub.s32 	%r152, %r149, %r151;
	shr.u32 	%r153, %r152, 8;
	add.s32 	%r93, %r153, 1;
	and.b32  	%r94, %r93, 15;
	setp.lt.u32 	%p8, %r152, 3840;
	mov.u32 	%r562, %r78;
	@%p8 bra 	$L__BB2_60;
	or.b32  	%r560, %r78, 2048;
	shr.u32 	%r154, %r554, 8;
	add.s32 	%r155, %r154, 1;
	and.b32  	%r156, %r155, 33554416;
	neg.s32 	%r558, %r156;
$L__BB2_58:
	.pragma "nounroll";
	add.s32 	%r157, %r553, -2048;
	mul.wide.u32 	%rd8, %r157, 8;
	add.s64 	%rd9, %rd1, %rd8;
	ld.global.v2.f32 	{%f318, %f319}, [%rd9];
	min.f32 	%f320, %f973, %f318;
	min.f32 	%f321, %f972, %f319;
	max.f32 	%f322, %f971, %f318;
	max.f32 	%f323, %f970, %f319;
	add.s32 	%r158, %r553, -1792;
	mul.wide.u32 	%rd10, %r158, 8;
	add.s64 	%rd11, %rd1, %rd10;
	ld.global.v2.f32 	{%f324, %f325}, [%rd11];
	min.f32 	%f326, %f320, %f324;
	min.f32 	%f327, %f321, %f325;
	max.f32 	%f328, %f322, %f324;
	max.f32 	%f329, %f323, %f325;
	add.s32 	%r159, %r553, -1536;
	mul.wide.u32 	%rd12, %r159, 8;
	add.s64 	%rd13, %rd1, %rd12;
	ld.global.v2.f32 	{%f330, %f331}, [%rd13];
	min.f32 	%f332, %f326, %f330;
	min.f32 	%f333, %f327, %f331;
	max.f32 	%f334, %f328, %f330;
	max.f32 	%f335, %f329, %f331;
	add.s32 	%r160, %r553, -1280;
	mul.wide.u32 	%rd14, %r160, 8;
	add.s64 	%rd15, %rd1, %rd14;
	ld.global.v2.f32 	{%f336, %f337}, [%rd15];
	min.f32 	%f338, %f332, %f336;
	min.f32 	%f339, %f333, %f337;
	max.f32 	%f340, %f334, %f336;
	max.f32 	%f341, %f335, %f337;
	add.s32 	%r161, %r553, -1024;
	mul.wide.u32 	%rd16, %r161, 8;
	add.s64 	%rd17, %rd1, %rd16;
	ld.global.v2.f32 	{%f342, %f343}, [%rd17];
	min.f32 	%f344, %f338, %f342;
	min.f32 	%f345, %f339, %f343;
	max.f32 	%f346, %f340, %f342;
	max.f32 	%f347, %f341, %f343;
	add.s32 	%r162, %r553, -768;
	mul.wide.u32 	%rd18, %r162, 8;
	add.s64 	%rd19, %rd1, %rd18;
	ld.global.v2.f32 	{%f348, %f349}, [%rd19];
	min.f32 	%f350, %f344, %f348;
	min.f32 	%f351, %f345, %f349;
	max.f32 	%f352, %f346, %f348;
	max.f32 	%f353, %f347, %f349;
	add.s32 	%r163, %r553, -512;
	mul.wide.u32 	%rd20, %r163, 8;
	add.s64 	%rd21, %rd1, %rd20;
	ld.global.v2.f32 	{%f354, %f355}, [%rd21];
	min.f32 	%f356, %f350, %f354;
	min.f32 	%f357, %f351, %f355;
	max.f32 	%f358, %f352, %f354;
	max.f32 	%f359, %f353, %f355;
	add.s32 	%r164, %r553, 1792;
	add.s32 	%r165, %r553, -256;
	mul.wide.u32 	%rd22, %r165, 8;
	add.s64 	%rd23, %rd1, %rd22;
	ld.global.v2.f32 	{%f360, %f361}, [%rd23];
	min.f32 	%f362, %f356, %f360;
	min.f32 	%f363, %f357, %f361;
	max.f32 	%f364, %f358, %f360;
	max.f32 	%f365, %f359, %f361;
	mul.wide.u32 	%rd24, %r553, 8;
	add.s64 	%rd25, %rd1, %rd24;
	ld.global.v2.f32 	{%f366, %f367}, [%rd25];
	min.f32 	%f368, %f362, %f366;
	min.f32 	%f369, %f363, %f367;
	max.f32 	%f370, %f364, %f366;
	max.f32 	%f371, %f365, %f367;
	add.s32 	%r166, %r553, 256;
	mul.wide.u32 	%rd26, %r166, 8;
	add.s64 	%rd27, %rd1, %rd26;
	ld.global.v2.f32 	{%f372, %f373}, [%rd27];
	min.f32 	%f374, %f368, %f372;
	min.f32 	%f375, %f369, %f373;
	max.f32 	%f376, %f370, %f372;
	max.f32 	%f377, %f371, %f373;
	add.s32 	%r167, %r553, 512;
	mul.wide.u32 	%rd28, %r167, 8;
	add.s64 	%rd29, %rd1, %rd28;
	ld.global.v2.f32 	{%f378, %f379}, [%rd29];
	min.f32 	%f380, %f374, %f378;
	min.f32 	%f381, %f375, %f379;
	max.f32 	%f382, %f376, %f378;
	max.f32 	%f383, %f377, %f379;
	add.s32 	%r168, %r553, 768;
	mul.wide.u32 	%rd30, %r168, 8;
	add.s64 	%rd31, %rd1, %rd30;
	ld.global.v2.f32 	{%f384, %f385}, [%rd31];
	min.f32 	%f386, %f380, %f384;
	min.f32 	%f387, %f381, %f385;
	max.f32 	%f388, %f382, %f384;
	max.f32 	%f389, %f383, %f385;
	add.s32 	%r169, %r553, 1024;
	mul.wide.u32 	%rd32, %r169, 8;
	add.s64 	%rd33, %rd1, %rd32;
	ld.global.v2.f32 	{%f390, %f391}, [%rd33];
	min.f32 	%f392, %f386, %f390;
	min.f32 	%f393, %f387, %f391;
	max.f32 	%f394, %f388, %f390;
	max.f32 	%f395, %f389, %f391;
	add.s32 	%r170, %r553, 1280;
	mul.wide.u32 	%rd34, %r170, 8;
	add.s64 	%rd35, %rd1, %rd34;
	ld.global.v2.f32 	{%f396, %f397}, [%rd35];
	min.f32 	%f398, %f392, %f396;
	min.f32 	%f399, %f393, %f397;
	max.f32 	%f400, %f394, %f396;
	max.f32 	%f401, %f395, %f397;
	add.s32 	%r171, %r553, 1536;
	mul.wide.u32 	%rd36, %r171, 8;
	add.s64 	%rd37, %rd1, %rd36;
	ld.global.v2.f32 	{%f402, %f403}, [%rd37];
	min.f32 	%f404, %f398, %f402;
	min.f32 	%f405, %f399, %f403;
	max.f32 	%f406, %f400, %f402;
	max.f32 	%f407, %f401, %f403;
	mul.wide.u32 	%rd38, %r164, 8;
	add.s64 	%rd39, %rd1, %rd38;
	ld.global.v2.f32 	{%f408, %f409}, [%rd39];
	min.f32 	%f973, %f404, %f408;
	min.f32 	%f972, %f405, %f409;
	max.f32 	%f971, %f406, %f408;
	max.f32 	%f970, %f407, %f409;
	add.s32 	%r560, %r560, 4096;
	add.s32 	%r553, %r553, 4096;
	add.s32 	%r558, %r558, 16;
	setp.ne.s32 	%p9, %r558, 0;
	@%p9 bra 	$L__BB2_58;
	add.s32 	%r562, %r560, -2048;
$L__BB2_60:
	setp.eq.s32 	%p10, %r94, 0;
	@%p10 bra 	$L__BB2_69;
	and.b32  	%r105, %r93, 7;
	setp.lt.u32 	%p11, %r94, 8;
	@%p11 bra 	$L__BB2_63;
	add.s32 	%r172, %r562, %r557;
	mul.wide.u32 	%rd40, %r172, 8;
	add.s64 	%rd41, %rd1, %rd40;
	ld.global.v2.f32 	{%f411, %f412}, [%rd41];
	min.f32 	%f413, %f973, %f411;
	min.f32 	%f414, %f972, %f412;
	max.f32 	%f415, %f971, %f411;
	max.f32 	%f416, %f970, %f412;
	add.s32 	%r173, %r172, 256;
	mul.wide.u32 	%rd42, %r173, 8;
	add.s64 	%rd43, %rd1, %rd42;
	ld.global.v2.f32 	{%f417, %f418}, [%rd43];
	min.f32 	%f419, %f413, %f417;
	min.f32 	%f420, %f414, %f418;
	max.f32 	%f421, %f415, %f417;
	max.f32 	%f422, %f416, %f418;
	add.s32 	%r174, %r172, 512;
	mul.wide.u32 	%rd44, %r174, 8;
	add.s64 	%rd45, %rd1, %rd44;
	ld.global.v2.f32 	{%f423, %f424}, [%rd45];
	min.f32 	%f425, %f419, %f423;
	min.f32 	%f426, %f420, %f424;
	max.f32 	%f427, %f421, %f423;
	max.f32 	%f428, %f422, %f424;
	add.s32 	%r175, %r172, 768;
	mul.wide.u32 	%rd46, %r175, 8;
	add.s64 	%rd47, %rd1, %rd46;
	ld.global.v2.f32 	{%f429, %f430}, [%rd47];
	min.f32 	%f431, %f425, %f429;
	min.f32 	%f432, %f426, %f430;
	max.f32 	%f433, %f427, %f429;
	max.f32 	%f434, %f428, %f430;
	add.s32 	%r176, %r172, 1024;
	mul.wide.u32 	%rd48, %r176, 8;
	add.s64 	%rd49, %rd1, %rd48;
	ld.global.v2.f32 	{%f435, %f436}, [%rd49];
	min.f32 	%f437, %f431, %f435;
	min.f32 	%f438, %f432, %f436;
	max.f32 	%f439, %f433, %f435;
	max.f32 	%f440, %f434, %f436;
	add.s32 	%r177, %r172, 1280;
	mul.wide.u32 	%rd50, %r177, 8;
	add.s64 	%rd51, %rd1, %rd50;
	ld.global.v2.f32 	{%f441, %f442}, [%rd51];
	min.f32 	%f443, %f437, %f441;
	min.f32 	%f444, %f438, %f442;
	max.f32 	%f445, %f439, %f441;
	max.f32 	%f446, %f440, %f442;
	add.s32 	%r178, %r172, 1536;
	mul.wide.u32 	%rd52, %r178, 8;
	add.s64 	%rd53, %rd1, %rd52;
	ld.global.v2.f32 	{%f447, %f448}, [%rd53];
	min.f32 	%f449, %f443, %f447;
	min.f32 	%f450, %f444, %f448;
	max.f32 	%f451, %f445, %f447;
	max.f32 	%f452, %f446, %f448;
	add.s32 	%r179, %r172, 1792;
	mul.wide.u32 	%rd54, %r179, 8;
	add.s64 	%rd55, %rd1, %rd54;
	ld.global.v2.f32 	{%f453, %f454}, [%rd55];
	min.f32 	%f973, %f449, %f453;
	min.f32 	%f972, %f450, %f454;
	max.f32 	%f971, %f451, %f453;
	max.f32 	%f970, %f452, %f454;
	add.s32 	%r562, %r562, 2048;
$L__BB2_63:
	setp.eq.s32 	%p12, %r105, 0;
	@%p12 bra 	$L__BB2_69;
	setp.lt.u32 	%p13, %r105, 4;
	@%p13 bra 	$L__BB2_66;
	add.s32 	%r180, %r562, %r557;
	mul.wide.u32 	%rd56, %r180, 8;
	add.s64 	%rd57, %rd1, %rd56;
	ld.global.v2.f32 	{%f456, %f457}, [%rd57];
	min.f32 	%f458, %f973, %f456;
	min.f32 	%f459, %f972, %f457;
	max.f32 	%f460, %f971, %f456;
	max.f32 	%f461, %f970, %f457;
	add.s32 	%r181, %r180, 256;
	mul.wide.u32 	%rd58, %r181, 8;
	add.s64 	%rd59, %rd1, %rd58;
	ld.global.v2.f32 	{%f462, %f463}, [%rd59];
	min.f32 	%f464, %f458, %f462;
	min.f32 	%f465, %f459, %f463;
	max.f32 	%f466, %f460, %f462;
	max.f32 	%f467, %f461, %f463;
	add.s32 	%r182, %r180, 512;
	mul.wide.u32 	%rd60, %r182, 8;
	add.s64 	%rd61, %rd1, %rd60;
	ld.global.v2.f32 	{%f468, %f469}, [%rd61];
	min.f32 	%f470, %f464, %f468;
	min.f32 	%f471, %f465, %f469;
	max.f32 	%f472, %f466, %f468;
	max.f32 	%f473, %f467, %f469;
	add.s32 	%r183, %r180, 768;
	mul.wide.u32 	%rd62, %r183, 8;
	add.s64 	%rd63, %rd1, %rd62;
	ld.global.v2.f32 	{%f474, %f475}, [%rd63];
	min.f32 	%f973, %f470, %f474;
	min.f32 	%f972, %f471, %f475;
	max.f32 	%f971, %f472, %f474;
	max.f32 	%f970, %f473, %f475;
	add.s32 	%r562, %r562, 1024;
$L__BB2_66:
	and.b32  	%r184, %r93, 3;
	setp.eq.s32 	%p14, %r184, 0;
	@%p14 bra 	$L__BB2_69;
	add.s32 	%r565, %r562, %r555;
	cvt.u16.u32 	%rs1, %r554;
	shr.u16 	%rs2, %rs1, 8;
	add.s16 	%rs3, %rs2, 1;
	cvt.u32.u16 	%r185, %rs3;
	and.b32  	%r186, %r185, 3;
	neg.s32 	%r564, %r186;
$L__BB2_68:
	.pragma "nounroll";
	mul.wide.u32 	%rd64, %r565, 8;
	add.s64 	%rd65, %rd1, %rd64;
	ld.global.v2.f32 	{%f476, %f477}, [%rd65];
	min.f32 	%f973, %f973, %f476;
	min.f32 	%f972, %f972, %f477;
	max.f32 	%f971, %f971, %f476;
	max.f32 	%f970, %f970, %f477;
	add.s32 	%r565, %r565, 256;
	add.s32 	%r564, %r564, 1;
	setp.ne.s32 	%p15, %r564, 0;
	@%p15 bra 	$L__BB2_68;
$L__BB2_69:
	// begin inline asm
	mov.u32 %r187, %laneid;
	// end inline asm
	mov.b32 	%r189, %f973;
	mov.b32 	%r205, 1;
	mov.b32 	%r206, 31;
	mov.b32 	%r207, -1;
	// begin inline asm
	shfl.sync.down.b32 %r188, %r189, %r205, %r206, %r207;
	// end inline asm
	mov.b32 	%r194, %f972;
	// begin inline asm
	shfl.sync.down.b32 %r193, %r194, %r205, %r206, %r207;
	// end inline asm
	mov.b32 	%r199, %f971;
	// begin inline asm
	shfl.sync.down.b32 %r198, %r199, %r205, %r206, %r207;
	// end inline asm
	mov.b32 	%r204, %f970;
	// begin inline asm
	shfl.sync.down.b32 %r203, %r204, %r205, %r206, %r207;
	// end inline asm
	setp.gt.s32 	%p16, %r187, 30;
	@%p16 bra 	$L__BB2_71;
	mov.b32 	%f478, %r198;
	mov.b32 	%f479, %r193;
	mov.b32 	%f480, %r188;
	mov.b32 	%f481, %r203;
	min.f32 	%f973, %f973, %f480;
	min.f32 	%f972, %f972, %f479;
	max.f32 	%f971, %f971, %f478;
	max.f32 	%f970, %f970, %f481;
$L__BB2_71:
	mov.b32 	%r209, %f973;
	mov.b32 	%r225, 2;
	mov.b32 	%r226, 31;
	mov.b32 	%r227, -1;
	// begin inline asm
	shfl.sync.down.b32 %r208, %r209, %r225, %r226, %r227;
	// end inline asm
	mov.b32 	%r214, %f972;
	// begin inline asm
	shfl.sync.down.b32 %r213, %r214, %r225, %r226, %r227;
	// end inline asm
	mov.b32 	%r219, %f971;
	// begin inline asm
	shfl.sync.down.b32 %r218, %r219, %r225, %r226, %r227;
	// end inline asm
	mov.b32 	%r224, %f970;
	// begin inline asm
	shfl.sync.down.b32 %r223, %r224, %r225, %r226, %r227;
	// end inline asm
	setp.gt.s32 	%p17, %r187, 29;
	@%p17 bra 	$L__BB2_73;
	mov.b32 	%f482, %r218;
	mov.b32 	%f483, %r213;
	mov.b32 	%f484, %r208;
	mov.b32 	%f485, %r223;
	min.f32 	%f973, %f973, %f484;
	min.f32 	%f972, %f972, %f483;
	max.f32 	%f971, %f971, %f482;
	max.f32 	%f970, %f970, %f485;
$L__BB2_73:
	mov.b32 	%r229, %f973;
	mov.b32 	%r245, 4;
	mov.b32 	%r246, 31;
	mov.b32 	%r247, -1;
	// begin inline asm
	shfl.sync.down.b32 %r228, %r229, %r245, %r246, %r247;
	// end inline asm
	mov.b32 	%r234, %f972;
	// begin inline asm
	shfl.sync.down.b32 %r233, %r234, %r245, %r246, %r247;
	// end inline asm
	mov.b32 	%r239, %f971;
	// begin inline asm
	shfl.sync.down.b32 %r238, %r239, %r245, %r246, %r247;
	// end inline asm
	mov.b32 	%r244, %f970;
	// begin inline asm
	shfl.sync.down.b32 %r243, %r244, %r245, %r246, %r247;
	// end inline asm
	setp.gt.s32 	%p18, %r187, 27;
	@%p18 bra 	$L__BB2_75;
	mov.b32 	%f486, %r238;
	mov.b32 	%f487, %r233;
	mov.b32 	%f488, %r228;
	mov.b32 	%f489, %r243;
	min.f32 	%f973, %f973, %f488;
	min.f32 	%f972, %f972, %f487;
	max.f32 	%f971, %f971, %f486;
	max.f32 	%f970, %f970, %f489;
$L__BB2_75:
	mov.b32 	%r249, %f973;
	mov.b32 	%r265, 8;
	mov.b32 	%r266, 31;
	mov.b32 	%r267, -1;
	// begin inline asm
	shfl.sync.down.b32 %r248, %r249, %r265, %r266, %r267;
	// end inline asm
	mov.b32 	%r254, %f972;
	// begin inline asm
	shfl.sync.down.b32 %r253, %r254, %r265, %r266, %r267;
	// end inline asm
	mov.b32 	%r259, %f971;
	// begin inline asm
	shfl.sync.down.b32 %r258, %r259, %r265, %r266, %r267;
	// end inline asm
	mov.b32 	%r264, %f970;
	// begin inline asm
	shfl.sync.down.b32 %r263, %r264, %r265, %r266, %r267;
	// end inline asm
	setp.gt.s32 	%p19, %r187, 23;
	@%p19 bra 	$L__BB2_77;
	mov.b32 	%f490, %r258;
	mov.b32 	%f491, %r253;
	mov.b32 	%f492, %r248;
	mov.b32 	%f493, %r263;
	min.f32 	%f973, %f973, %f492;
	min.f32 	%f972, %f972, %f491;
	max.f32 	%f971, %f971, %f490;
	max.f32 	%f970, %f970, %f493;
$L__BB2_77:
	mov.b32 	%r269, %f973;
	mov.b32 	%r285, 16;
	mov.b32 	%r286, 31;
	mov.b32 	%r287, -1;
	// begin inline asm
	shfl.sync.down.b32 %r268, %r269, %r285, %r286, %r287;
	// end inline asm
	mov.b32 	%r274, %f972;
	// begin inline asm
	shfl.sync.down.b32 %r273, %r274, %r285, %r286, %r287;
	// end inline asm
	mov.b32 	%r279, %f971;
	// begin inline asm
	shfl.sync.down.b32 %r278, %r279, %r285, %r286, %r287;
	// end inline asm
	mov.b32 	%r284, %f970;
	// begin inline asm
	shfl.sync.down.b32 %r283, %r284, %r285, %r286, %r287;
	// end inline asm
	setp.gt.s32 	%p20, %r187, 15;
	@%p20 bra 	$L__BB2_80;
	mov.b32 	%f494, %r278;
	mov.b32 	%f495, %r273;
	mov.b32 	%f496, %r268;
	mov.b32 	%f497, %r283;
	min.f32 	%f973, %f973, %f496;
	min.f32 	%f972, %f972, %f495;
	max.f32 	%f971, %f971, %f494;
	max.f32 	%f970, %f970, %f497;
	setp.ne.s32 	%p21, %r187, 0;
	@%p21 bra 	$L__BB2_80;
	shr.u32 	%r288, %r78, 1;
	and.b32  	%r289, %r288, 496;
	mov.u32 	%r290, _ZZN3cub18CUB_300001_SM_10006detail6reduce18DeviceReduceKernelINS2_10policy_hubIN4cuda3std3__44pairI6float2S9_EEj14bbox_reductionE10Policy1000EN6thrust24THRUST_300001_SM_1000_NS6detail15normal_iteratorINSF_10device_ptrIS9_EEEEjSB_SA_19bbox_transformationEEvT0_PT3_T1_NS0_13GridEvenShareISP_EET2_T4_E12temp_storage;
	add.s32 	%r291, %r290, %r289;
	st.shared.v2.f32 	[%r291+8], {%f973, %f972};
	st.shared.v2.f32 	[%r291+16], {%f971, %f970};
$L__BB2_80:
	bar.sync 	0;
	setp.ne.s32 	%p22, %r78, 0;
	@%p22 bra 	$L__BB2_82;
	ld.shared.v2.f32 	{%f498, %f499}, [_ZZN3cub18CUB_300001_SM_10006detail6reduce18DeviceReduceKernelINS2_10policy_hubIN4cuda3std3__44pairI6float2S9_EEj14bbox_reductionE10Policy1000EN6thrust24THRUST_300001_SM_1000_NS6detail15normal_iteratorINSF_10device_ptrIS9_EEEEjSB_SA_19bbox_transformationEEvT0_PT3_T1_NS0_13GridEvenShareISP_EET2_T4_E12temp_storage+24];
	ld.shared.v2.f32 	{%f500, %f501}, [_ZZN3cub18CUB_300001_SM_10006detail6reduce18DeviceReduceKernelINS2_10policy_hubIN4cuda3std3__44pairI6float2S9_EEj14bbox_reductionE10Policy1000EN6thrust24THRUST_300001_SM_1000_NS6detail15normal_iteratorINSF_10device_ptrIS9_EEEEjSB_SA_19bbox_transformationEEvT0_PT3_T1_NS0_13GridEvenShareISP_EET2_T4_E12temp_storage+32];
	min.f32 	%f502, %f973, %f498;
	min.f32 	%f503, %f972, %f499;
	max.f32 	%f504, %f971, %f500;
	max.f32 	%f505, %f970, %f501;
	ld.shared.v2.f32 	{%f506, %f507}, [_ZZN3cub18CUB_300001_SM_10006detail6reduce18DeviceReduceKernelINS2_10policy_hubIN4cuda3std3__44pairI6float2S9_EEj14bbox_reductionE10Policy1000EN6thrust24THRUST_300001_SM_1000_NS6detail15normal_iteratorINSF_10device_ptrIS9_EEEEjSB_SA_19bbox_transformationEEvT0_PT3_T1_NS0_13GridEvenShareISP_EET2_T4_E12temp_storage+40];
	ld.shared.v2.f32 	{%f508, %f509}, [_ZZN3cub18CUB_300001_SM_10006detail6reduce18DeviceReduceKernelINS2_10policy_hubIN4cuda3std3__44pairI6float2S9_EEj14bbox_reductionE10Policy1000EN6thrust24THRUST_300001_SM_1000_NS6detail15normal_iteratorINSF_10device_ptrIS9_EEEEjSB_SA_19bbox_transformationEEvT0_PT3_T1_NS0_13GridEvenShareISP_EET2_T4_E12temp_storage+48];
	min.f32 	%f510, %f502, %f506;
	min.f32 	%f511, %f503, %f507;
	max.f32 	%f512, %f504, %f508;
	max.f32 	%f513, %f505, %f509;
	ld.shared.v2.f32 	{%f514, %f515}, [_ZZN3cub18CUB_300001_SM_10006detail6reduce18DeviceReduceKernelINS2_10policy_hubIN4cuda3std3__44pairI6float2S9_EEj14bbox_reductionE10Policy1000EN6thrust24THRUST_300001_SM_1000_NS6detail15normal_iteratorINSF_10device_ptrIS9_EEEEjSB_SA_19bbox_transformationEEvT0_PT3_T1_NS0_13GridEvenShareISP_EET2_T4_E12temp_storage+56];
	ld.shared.v2.f32 	{%f516, %f517}, [_ZZN3cub18CUB_300001_SM_10006detail6reduce18DeviceReduceKernelINS2_10policy_hubIN4cuda3std3__44pairI6float2S9_EEj14bbox_reductionE10Policy1000EN6thrust24THRUST_300001_SM_1000_NS6detail15normal_iteratorINSF_10device_ptrIS9_EEEEjSB_SA_19bbox_transformationEEvT0_PT3_T1_NS0_13GridEvenShareISP_EET2_T4_E12temp_storage+64];
	min.f32 	%f518, %f510, %f514;
	min.f32 	%f519, %f511, %f515;
	max.f32 	%f520, %f512, %f516;
	max.f32 	%f521, %f513, %f517;
	ld.shared.v2.f32 	{%f522, %f523}, [_ZZN3cub18CUB_300001_SM_10006detail6reduce18DeviceReduceKernelINS2_10policy_hubIN4cuda3std3__44pairI6float2S9_EEj14bbox_reductionE10Policy1000EN6thrust24THRUST_300001_SM_1000_NS6detail15normal_iteratorINSF_10device_ptrIS9_EEEEjSB_SA_19bbox_transformationEEvT0_PT3_T1_NS0_13GridEvenShareISP_EET2_T4_E12temp_storage+72];
	ld.shared.v2.f32 	{%f524, %f525}, [_ZZN3cub18CUB_300001_SM_10006detail6reduce18DeviceReduceKernelINS2_10policy_hubIN4cuda3std3__44pairI6float2S9_EEj14bbox_reductionE10Policy1000EN6thrust24THRUST_300001_SM_1000_NS6detail15normal_iteratorINSF_10device_ptrIS9_EEEEjSB_SA_19bbox_transformationEEvT0_PT3_T1_NS0_13GridEvenShareISP_EET2_T4_E12temp_storage+80];
	min.f32 	%f526, %f518, %f522;
	min.f32 	%f527, %f519, %f523;
	max.f32 	%f528, %f520, %f524;
	max.f32 	%f529, %f521, %f525;
	ld.shared.v2.f32 	{%f530, %f531}, [_ZZN3cub18CUB_300001_SM_10006detail6reduce18DeviceReduceKernelINS2_10policy_hubIN4cuda3std3__44pairI6float2S9_EEj14bbox_reductionE10Policy1000EN6thrust24THRUST_300001_SM_1000_NS6detail15normal_iteratorINSF_10device_ptrIS9_EEEEjSB_SA_19bbox_transformationEEvT0_PT3_T1_NS0_13GridEvenShareISP_EET2_T4_E12temp_storage+88];
	ld.shared.v2.f32 	{%f532, %f533}, [_ZZN3cub18CUB_300001_SM_10006detail6reduce18DeviceReduceKernelINS2_10policy_hubIN4cuda3std3__44pairI6float2S9_EEj14bbox_reductionE10Policy1000EN6thrust24THRUST_300001_SM_1000_NS6detail15normal_iteratorINSF_10device_ptrIS9_EEEEjSB_SA_19bbox_transformationEEvT0_PT3_T1_NS0_13GridEvenShareISP_EET2_T4_E12temp_storage+96];
	min.f32 	%f534, %f526, %f530;
	min.f32 	%f535, %f527, %f531;
	max.f32 	%f536, %f528, %f532;
	max.f32 	%f537, %f529, %f533;
	ld.shared.v2.f32 	{%f538, %f539}, [_ZZN3cub18CUB_300001_SM_10006detail6reduce18DeviceReduceKernelINS2_10policy_hubIN4cuda3std3__44pairI6float2S9_EEj14bbox_reductionE10Policy1000EN6thrust24THRUST_300001_SM_1000_NS6detail15normal_iteratorINSF_10device_ptrIS9_EEEEjSB_SA_19bbox_transformationEEvT0_PT3_T1_NS0_13GridEvenShareISP_EET2_T4_E12temp_storage+104];
	ld.shared.v2.f32 	{%f540, %f541}, [_ZZN3cub18CUB_300001_SM_10006detail6reduce18DeviceReduceKernelINS2_10policy_hubIN4cuda3std3__44pairI6float2S9_EEj14bbox_reductionE10Policy1000EN6thrust24THRUST_300001_SM_1000_NS6detail15normal_iteratorINSF_10device_ptrIS9_EEEEjSB_SA_19bbox_transformationEEvT0_PT3_T1_NS0_13GridEvenShareISP_EET2_T4_E12temp_storage+112];
	min.f32 	%f542, %f534, %f538;
	min.f32 	%f543, %f535, %f539;
	max.f32 	%f544, %f536, %f540;
	max.f32 	%f545, %f537, %f541;
	ld.shared.v2.f32 	{%f546, %f547}, [_ZZN3cub18CUB_300001_SM_10006detail6reduce18DeviceReduceKernelINS2_10policy_hubIN4cuda3std3__44pairI6float2S9_EEj14bbox_reductionE10Policy1000EN6thrust24THRUST_300001_SM_1000_NS6detail15normal_iteratorINSF_10device_ptrIS9_EEEEjSB_SA_19bbox_transformationEEvT0_PT3_T1_NS0_13GridEvenShareISP_EET2_T4_E12temp_storage+120];
	ld.shared.v2.f32 	{%f548, %f549}, [_ZZN3cub18CUB_300001_SM_10006detail6reduce18DeviceReduceKernelINS2_10policy_hubIN4cuda3std3__44pairI6float2S9_EEj14bbox_reductionE10Policy1000EN6thrust24THRUST_300001_SM_1000_NS6detail15normal_iteratorINSF_10device_ptrIS9_EEEEjSB_SA_19bbox_transformationEEvT0_PT3_T1_NS0_13GridEvenShareISP_EET2_T4_E12temp_storage+128];
	min.f32 	%f973, %f542, %f546;
	min.f32 	%f972, %f543, %f547;
	max.f32 	%f971, %f544, %f548;
	max.f32 	%f970, %f545, %f549;
$L__BB2_82:
	mov.u32 	%r543, %tid.x;
	setp.ne.s32 	%p57, %r543, 0;
	@%p57 bra 	$L__BB2_84;
	cvta.to.global.u64 	%rd126, %rd2;
	mul.wide.u32 	%rd127, %r3, 16;
	add.s64 	%rd128, %rd126, %rd127;
	st.global.v2.f32 	[%rd128], {%f973, %f972};
	st.global.v2.f32 	[%rd128+8], {%f971, %f970};
$L__BB2_84:
	ret;

}
	// .globl	_ZN3cub18CUB_300001_SM_10006detail6reduce28DeviceReduceSingleTileKernelINS2_10policy_hubIN4cuda3std3__44pairI6float2S9_EEj14bbox_reductionE10Policy1000EPSA_SE_iSB_SA_SA_NS7_10__identityEEEvT0_T1_T2_T3_T4_T6_
.visible .entry _ZN3cub18CUB_300001_SM_10006detail6reduce28DeviceReduceSingleTileKernelINS2_10policy_hubIN4cuda3std3__44pairI6float2S9_EEj14bbox_reductionE10Policy1000EPSA_SE_iSB_SA_SA_NS7_10__identityEEEvT0_T1_T2_T3_T4_T6_(
	.param .u64 .ptr .align 1 _ZN3cub18CUB_300001_SM_10006detail6reduce28DeviceReduceSingleTileKernelINS2_10policy_hubIN4cuda3std3__44pairI6float2S9_EEj14bbox_reductionE10Policy1000EPSA_SE_iSB_SA_SA_NS7_10__identityEEEvT0_T1_T2_T3_T4_T6__param_0,
	.param .u64 .ptr .align 1 _ZN3cub18CUB_300001_SM_10006detail6reduce28DeviceReduceSingleTileKernelINS2_10policy_hubIN4cuda3std3__44pairI6float2S9_EEj14bbox_reductionE10Policy1000EPSA_SE_iSB_SA_SA_NS7_10__identityEEEvT0_T1_T2_T3_T4_T6__param_1,
	.param .u32 _ZN3cub18CUB_300001_SM_10006detail6reduce28DeviceReduceSingleTileKernelINS2_10policy_hubIN4cuda3std3__44pairI6float2S9_EEj14bbox_reductionE10Policy1000EPSA_SE_iSB_SA_SA_NS7_10__identityEEEvT0_T1_T2_T3_T4_T6__param_2,
	.param .align 1 .b8 _ZN3cub18CUB_300001_SM_10006detail6reduce28DeviceReduceSingleTileKernelINS2_10policy_hubIN4cuda3std3__44pairI6float2S9_EEj14bbox_reductionE10Policy1000EPSA_SE_iSB_SA_SA_NS7_10__identityEEEvT0_T1_T2_T3_T4_T6__param_3[1],
	.param .align 8 .b8 _ZN3cub18CUB_300001_SM_10006detail6reduce28DeviceReduceSingleTileKernelINS2_10policy_hubIN4cuda3std3__44pairI6float2S9_EEj14bbox_reductionE10Policy1000EPSA_SE_iSB_SA_SA_NS7_10__identityEEEvT0_T1_T2_T3_T4_T6__param_4[16],
	.param .align 1 .b8 _ZN3cub18CUB_300001_SM_10006detail6reduce28DeviceReduceSingleTileKernelINS2_10policy_hubIN4cuda3std3__44pairI6float2S9_EEj14bbox_reductionE10Policy1000EPSA_SE_iSB_SA_SA_NS7_10__identityEEEvT0_T1_T2_T3_T4_T6__param_5[1]
)
.maxntid 256
.minnctapersm 1
{
	.reg .pred 	%p<51>;
	.reg .b32 	%r<527>;
	.reg .b32 	%f<676>;
	.reg .b64 	%rd<101>;
	// demoted variable
	.shared .align 8 .b8 _ZZN3cub18CUB_300001_SM_10006detail6reduce28DeviceReduceSingleTileKernelINS2_10policy_hubIN4cuda3std3__44pairI6float2S9_EEj14bbox_reductionE10Policy1000EPSA_SE_iSB_SA_SA_NS7_10__identityEEEvT0_T1_T2_T3_T4_T6_E12temp_storage[152];
	ld.param.u64 	%rd9, [_ZN3cub18CUB_300001_SM_10006detail6reduce28DeviceReduceSingleTileKernelINS2_10policy_hubIN4cuda3std3__44pairI6float2S9_EEj14bbox_reductionE10Policy1000EPSA_SE_iSB_SA_SA_NS7_10__identityEEEvT0_T1_T2_T3_T4_T6__param_0];
	ld.param.u64 	%rd10, [_ZN3cub18CUB_300001_SM_10006detail6reduce28DeviceReduceSingleTileKernelINS2_10policy_hubIN4cuda3std3__44pairI6float2S9_EEj14bbox_reductionE10Policy1000EPSA_SE_iSB_SA_SA_NS7_10__identityEEEvT0_T1_T2_T3_T4_T6__param_1];
	ld.param.u32 	%r98, [_ZN3cub18CUB_300001_SM_10006detail6reduce28DeviceReduceSingleTileKernelINS2_10policy_hubIN4cuda3std3__44pairI6float2S9_EEj14bbox_reductionE10Policy1000EPSA_SE_iSB_SA_SA_NS7_10__identityEEEvT0_T1_T2_T3_T4_T6__param_2];
	ld.param.v2.f32 	{%f243, %f244}, [_ZN3cub18CUB_300001_SM_10006detail6reduce28DeviceReduceSingleTileKernelINS2_10policy_hubIN4cuda3std3__44pairI6float2S9_EEj14bbox_reductionE10Policy1000EPSA_SE_iSB_SA_SA_NS7_10__identityEEEvT0_T1_T2_T3_T4_T6__param_4+8];
	ld.param.v2.f32 	{%f241, %f242}, [_ZN3cub18CUB_300001_SM_10006detail6reduce28DeviceReduceSingleTileKernelINS2_10policy_hubIN4cuda3std3__44pairI6float2S9_EEj14bbox_reductionE10Policy1000EPSA_SE_iSB_SA_SA_NS7_10__identityEEEvT0_T1_T2_T3_T4_T6__param_4];
	cvta.to.global.u64 	%rd1, %rd10;
	setp.ne.s32 	%p1, %r98, 0;
	@%p1 bra 	$L__BB3_3;
	mov.u32 	%r513, %tid.x;
	setp.ne.s32 	%p50, %r513, 0;
	@%p50 bra 	$L__BB3_73;
	st.global.v2.f32 	[%rd1], {%f241, %f242};
	st.global.v2.f32 	[%rd1+8], {%f243, %f244};
	bra.uni 	$L__BB3_73;
$L__BB3_3:
	setp.gt.s32 	%p2, %r98, 1023;
	@%p2 bra 	$L__BB3_46;
	mov.u32 	%r1, %tid.x;
	setp.ge.s32 	%p19, %r1, %r98;
	mov.f32 	%f672, 0f00000000;
	mov.f32 	%f673, %f672;
	mov.f32 	%f674, %f672;
	mov.f32 	%f675, %f672;
	mov.u32 	%r517, %r1;
	@%p19 bra 	$L__BB3_6;
	mul.wide.u32 	%rd76, %r1, 16;
	add.s64 	%rd73, %rd9, %rd76;
	// begin inline asm
	ld.global.nc.u64 %rd72, [%rd73];
	// end inline asm
	mov.b64 	{%r265, %r266}, %rd72;
	mov.b32 	%f675, %r265;
	mov.b32 	%f674, %r266;
	add.s64 	%rd75, %rd73, 8;
	// begin inline asm
	ld.global.nc.u64 %rd74, [%rd75];
	// end inline asm
	mov.b64 	{%r267, %r268}, %rd74;
	mov.b32 	%f673, %r267;
	mov.b32 	%f672, %r268;
	add.s32 	%r517, %r1, 256;
$L__BB3_6:
	setp.ge.s32 	%p20, %r517, %r98;
	@%p20 bra 	$L__BB3_12;
	not.b32 	%r269, %r517;
	add.s32 	%r4, %r98, %r269;
	and.b32  	%r270, %r4, 768;
	setp.eq.s32 	%p21, %r270, 768;
	@%p21 bra 	$L__BB3_10;
	mul.wide.u32 	%rd77, %r517, 16;
	add.s64 	%rd99, %rd9, %rd77;
	shr.u32 	%r271, %r4, 8;
	add.s32 	%r272, %r271, 1;
	and.b32  	%r273, %r272, 3;
	neg.s32 	%r515, %r273;
$L__BB3_9:
	.pragma "nounroll";
	// begin inline asm
	ld.global.nc.u64 %rd78, [%rd99];
	// end inline asm
	mov.b64 	{%r274, %r275}, %rd78;
	mov.b32 	%f404, %r275;
	mov.b32 	%f405, %r274;
	add.s64 	%rd81, %rd99, 8;
	// begin inline asm
	ld.global.nc.u64 %rd80, [%rd81];
	// end inline asm
	mov.b64 	{%r276, %r277}, %rd80;
	mov.b32 	%f406, %r277;
	mov.b32 	%f407, %r276;
	min.f32 	%f675, %f675, %f405;
	min.f32 	%f674, %f674, %f404;
	max.f32 	%f673, %f673, %f407;
	max.f32 	%f672, %f672, %f406;
	add.s32 	%r517, %r517, 256;
	add.s64 	%rd99, %rd99, 4096;
	add.s32 	%r515, %r515, 1;
	setp.ne.s32 	%p22, %r515, 0;
	@%p22 bra 	$L__BB3_9;
$L__BB3_10:
	setp.lt.u32 	%p23, %r4, 768;
	@%p23 bra 	$L__BB3_12;
$L__BB3_11:
	mul.wide.s32 	%rd98, %r517, 16;
	add.s64 	%rd83, %rd9, %rd98;
	// begin inline asm
	ld.global.nc.u64 %rd82, [%rd83];
	// end inline asm
	mov.b64 	{%r278, %r279}, %rd82;
	mov.b32 	%f408, %r279;
	mov.b32 	%f409, %r278;
	add.s64 	%rd85, %rd83, 8;
	// begin inline asm
	ld.global.nc.u64 %rd84, [%rd85];
	// end inline asm
	mov.b64 	{%r280, %r281}, %rd84;
	mov.b32 	%f410, %r281;
	mov.b32 	%f411, %r280;
	min.f32 	%f412, %f675, %f409;
	min.f32 	%f413, %f674, %f408;
	max.f32 	%f414, %f673, %f411;
	max.f32 	%f415, %f672, %f410;
	add.s64 	%rd87, %rd83, 4096;
	// begin inline asm
	ld.global.nc.u64 %rd86, [%rd87];
	// end inline asm
	mov.b64 	{%r282, %r283}, %rd86;
	mov.b32 	%f416, %r283;
	mov.b32 	%f417, %r282;
	add.s64 	%rd89, %rd83, 4104;
	// begin inline asm
	ld.global.nc.u64 %rd88, [%rd89];
	// end inline asm
	mov.b64 	{%r284, %r285}, %rd88;
	mov.b32 	%f418, %r285;
	mov.b32 	%f419, %r284;
	min.f32 	%f420, %f412, %f417;
	min.f32 	%f421, %f413, %f416;
	max.f32 	%f422, %f414, %f419;
	max.f32 	%f423, %f415, %f418;
	add.s64 	%rd91, %rd83, 8192;
	// begin inline asm
	ld.global.nc.u64 %rd90, [%rd91];
	// end inline asm
	mov.b64 	{%r286, %r287}, %rd90;
	mov.b32 	%f424, %r287;
	mov.b32 	%f425, %r286;
	add.s64 	%rd93, %rd83, 8200;
	// begin inline asm
	ld.global.nc.u64 %rd92, [%rd93];
	// end inline asm
	mov.b64 	{%r288, %r289}, %rd92;
	mov.b32 	%f426, %r289;
	mov.b32 	%f427, %r288;
	min.f32 	%f428, %f420, %f425;
	min.f32 	%f429, %f421, %f424;
	max.f32 	%f430, %f422, %f427;
	max.f32 	%f431, %f423, %f426;
	add.s64 	%rd95, %rd83, 12288;
	// begin inline asm
	ld.global.nc.u64 %rd94, [%rd95];
	// end inline asm
	mov.b64 	{%r290, %r291}, %rd94;
	mov.b32 	%f432, %r291;
	mov.b32 	%f433, %r290;
	add.s64 	%rd97, %rd83, 12296;
	// begin inline asm
	ld.global.nc.u64 %rd96, [%rd97];
	// end inline asm
	mov.b64 	{%r292, %r293}, %rd96;
	mov.b32 	%f434, %r293;
	mov.b32 	%f435, %r292;
	min.f32 	%f675, %f428, %f433;
	min.f32 	%f674, %f429, %f432;
	max.f32 	%f673, %f430, %f435;
	max.f32 	%f672, %f431, %f434;
	add.s32 	%r517, %r517, 1024;
	setp.lt.s32 	%p24, %r517, %r98;
	@%p24 bra 	$L__BB3_11;
$L__BB3_12:
	setp.lt.s32 	%p25, %r98, 256;
	@%p25 bra 	$L__BB3_26;
	// begin inline asm
	mov.u32 %r407, %laneid;
	// end inline asm
	mov.b32 	%r409, %f675;
	mov.b32 	%r425, 1;
	mov.b32 	%r426, 31;
	mov.b32 	%r427, -1;
	// begin inline asm
	shfl.sync.down.b32 %r408, %r409, %r425, %r426, %r427;
	// end inline asm
	mov.b32 	%r414, %f674;
	// begin inline asm
	shfl.sync.down.b32 %r413, %r414, %r425, %r426, %r427;
	// end inline asm
	mov.b32 	%r419, %f673;
	// begin inline asm
	shfl.sync.down.b32 %r418, %r419, %r425, %r426, %r427;
	// end inline asm
	mov.b32 	%r424, %f672;
	// begin inline asm
	shfl.sync.down.b32 %r423, %r424, %r425, %r426, %r427;
	// end inline asm
	setp.gt.s32 	%p42, %r407, 30;
	@%p42 bra 	$L__BB3_15;
	mov.b32 	%f484, %r418;
	mov.b32 	%f485, %r413;
	mov.b32 	%f486, %r408;
	mov.b32 	%f487, %r423;
	min.f32 	%f675, %f675, %f486;
	min.f32 	%f674, %f674, %f485;
	max.f32 	%f673, %f673, %f484;
	max.f32 	%f672, %f672, %f487;
$L__BB3_15:
	mov.b32 	%r429, %f675;
	mov.b32 	%r445, 2;
	mov.b32 	%r446, 31;
	mov.b32 	%r447, -1;
	// begin inline asm
	shfl.sync.down.b32 %r428, %r429, %r445, %r446, %r447;
	// end inline asm
	mov.b32 	%r434, %f674;
	// begin inline asm
	shfl.sync.down.b32 %r433, %r434, %r445, %r446, %r447;
	// end inline asm
	mov.b32 	%r439, %f673;
	// begin inline asm
	shfl.sync.down.b32 %r438, %r439, %r445, %r446, %r447;
	// end inline asm
	mov.b32 	%r444, %f672;
	// begin inline asm
	shfl.sync.down.b32 %r443, %r444, %r445, %r446, %r447;
	// end inline asm
	setp.gt.s32 	%p43, %r407, 29;
	@%p43 bra 	$L__BB3_17;
	mov.b32 	%f488, %r438;
	mov.b32 	%f489, %r433;
	mov.b32 	%f490, %r428;
	mov.b32 	%f491, %r443;
	min.f32 	%f675, %f675, %f490;
	min.f32 	%f674, %f674, %f489;
	max.f32 	%f673, %f673, %f488;
	max.f32 	%f672, %f672, %f491;
$L__BB3_17:
	mov.b32 	%r449, %f675;
	mov.b32 	%r465, 4;
	mov.b32 	%r466, 31;
	mov.b32 	%r467, -1;
	// begin inline asm
	shfl.sync.down.b32 %r448, %r449, %r465, %r466, %r467;
	// end inline asm
	mov.b32 	%r454, %f674;
	// begin inline asm
	shfl.sync.down.b32 %r453, %r454, %r465, %r466, %r467;
	// end inline asm
	mov.b32 	%r459, %f673;
	// begin inline asm
	shfl.sync.down.b32 %r458, %r459, %r465, %r466, %r467;
	// end inline asm
	mov.b32 	%r464, %f672;
	// begin inline asm
	shfl.sync.down.b32 %r463, %r464, %r465, %r466, %r467;
	// end inline asm
	setp.gt.s32 	%p44, %r407, 27;
	@%p44 bra 	$L__BB3_19;
	mov.b32 	%f492, %r458;
	mov.b32 	%f493, %r453;
	mov.b32 	%f494, %r448;
	mov.b32 	%f495, %r463;
	min.f32 	%f675, %f675, %f494;
	min.f32 	%f674, %f674, %f493;
	max.f32 	%f673, %f673, %f492;
	max.f32 	%f672, %f672, %f495;
$L__BB3_19:
	mov.b32 	%r469, %f675;
	mov.b32 	%r485, 8;
	mov.b32 	%r486, 31;
	mov.b32 	%r487, -1;
	// begin inline asm
	shfl.sync.down.b32 %r468, %r469, %r485, %r486, %r487;
	// end inline asm
	mov.b32 	%r474, %f674;
	// begin inline asm
	shfl.sync.down.b32 %r473, %r474, %r485, %r486, %r487;
	// end inline asm
	mov.b32 	%r479, %f673;
	// begin inline asm
	shfl.sync.down.b32 %r478, %r479, %r485, %r486, %r487;
	// end inline asm
	mov.b32 	%r484, %f672;
	// begin inline asm
	shfl.sync.down.b32 %r483, %r484, %r485, %r486, %r487;
	// end inline asm
	setp.gt.s32 	%p45, %r407, 23;
	@%p45 bra 	$L__BB3_21;
	mov.b32 	%f496, %r478;
	mov.b32 	%f497, %r473;
	mov.b32 	%f498, %r468;
	mov.b32 	%f499, %r483;
	min.f32 	%f675, %f675, %f498;
	min.f32 	%f674, %f674, %f497;
	max.f32 	%f673, %f673, %f496;
	max.f32 	%f672, %f672, %f499;
$L__BB3_21:
	mov.b32 	%r489, %f675;
	mov.b32 	%r505, 16;
	mov.b32 	%r506, 31;
	mov.b32 	%r507, -1;
	// begin inline asm
	shfl.sync.down.b32 %r488, %r489, %r505, %r506, %r507;
	// end inline asm
	mov.b32 	%r494, %f674;
	// begin inline asm
	shfl.sync.down.b32 %r493, %r494, %r505, %r506, %r507;
	// end inline asm
	mov.b32 	%r499, %f673;
	// begin inline asm
	shfl.sync.down.b32 %r498, %r499, %r505, %r506, %r507;
	// end inline asm
	mov.b32 	%r504, %f672;
	// begin inline asm
	shfl.sync.down.b32 %r503, %r504, %r505, %r506, %r507;
	// end inline asm
	setp.gt.s32 	%p46, %r407, 15;
	@%p46 bra 	$L__BB3_24;
	mov.b32 	%f500, %r498;
	mov.b32 	%f501, %r493;
	mov.b32 	%f502, %r488;
	mov.b32 	%f503, %r503;
	min.f32 	%f675, %f675, %f502;
	min.f32 	%f674, %f674, %f501;
	max.f32 	%f673, %f673, %f500;
	max.f32 	%f672, %f672, %f503;
	setp.ne.s32 	%p47, %r407, 0;
	@%p47 bra 	$L__BB3_24;
	shr.u32 	%r508, %r1, 1;
	and.b32  	%r509, %r508, 496;
	mov.u32 	%r510, _ZZN3cub18CUB_300001_SM_10006detail6reduce28DeviceReduceSingleTileKernelINS2_10policy_hubIN4cuda3std3__44pairI6float2S9_EEj14bbox_reductionE10Policy1000EPSA_SE_iSB_SA_SA_NS7_10__identityEEEvT0_T1_T2_T3_T4_T6_E12temp_storage;
	add.s32 	%r511, %r510, %r509;
	st.shared.v2.f32 	[%r511+8], {%f675, %f674};
	st.shared.v2.f32 	[%r511+16], {%f673, %f672};
$L__BB3_24:
	bar.sync 	0;
	setp.ne.s32 	%p48, %r1, 0;
	@%p48 bra 	$L__BB3_71;
	ld.shared.v2.f32 	{%f504, %f505}, [_ZZN3cub18CUB_300001_SM_10006detail6reduce28DeviceReduceSingleTileKernelINS2_10policy_hubIN4cuda3std3__44pairI6float2S9_EEj14bbox_reductionE10Policy1000EPSA_SE_iSB_SA_SA_NS7_10__identityEEEvT0_T1_T2_T3_T4_T6_E12temp_storage+24];
	ld.shared.v2.f32 	{%f506, %f507}, [_ZZN3cub18CUB_300001_SM_10006detail6reduce28DeviceReduceSingleTileKernelINS2_10policy_hubIN4cuda3std3__44pairI6float2S9_EEj14bbox_reductionE10Policy1000EPSA_SE_iSB_SA_SA_NS7_10__identityEEEvT0_T1_T2_T3_T4_T6_E12temp_storage+32];
	min.f32 	%f508, %f675, %f504;
	min.f32 	%f509, %f674, %f505;
	max.f32 	%f510, %f673, %f506;
	max.f32 	%f511, %f672, %f507;
	ld.shared.v2.f32 	{%f512, %f513}, [_ZZN3cub18CUB_300001_SM_10006detail6reduce28DeviceReduceSingleTileKernelINS2_10policy_hubIN4cuda3std3__44pairI6float2S9_EEj14bbox_reductionE10Policy1000EPSA_SE_iSB_SA_SA_NS7_10__identityEEEvT0_T1_T2_T3_T4_T6_E12temp_storage+40];
	ld.shared.v2.f32 	{%f514, %f515}, [_ZZN3cub18CUB_300001_SM_10006detail6reduce28DeviceReduceSingleTileKernelINS2_10policy_hubIN4cuda3std3__44pairI6float2S9_EEj14bbox_reductionE10Policy1000EPSA_SE_iSB_SA_SA_NS7_10__identityEEEvT0_T1_T2_T3_T4_T6_E12temp_storage+48];
	min.f32 	%f516, %f508, %f512;
	min.f32 	%f517, %f509, %f513;
	max.f32 	%f518, %f510, %f514;
	max.f32 	%f519, %f511, %f515;
	ld.shared.v2.f32 	{%f520, %f521}, [_ZZN3cub18CUB_300001_SM_10006detail6reduce28DeviceReduceSingleTileKernelINS2_10policy_hubIN4cuda3std3__44pairI6float2S9_EEj14bbox_reductionE10Policy1000EPSA_SE_iSB_SA_SA_NS7_10__identityEEEvT0_T1_T2_T3_T4_T6_E12temp_storage+56];
	ld.shared.v2.f32 	{%f522, %f523}, [_ZZN3cub18CUB_300001_SM_10006detail6reduce28DeviceReduceSingleTileKernelINS2_10policy_hubIN4cuda3std3__44pairI6float2S9_EEj14bbox_reductionE10Policy1000EPSA_SE_iSB_SA_SA_NS7_10__identityEEEvT0_T1_T2_T3_T4_T6_E12temp_storage+64];
	min.f32 	%f524, %f516, %f520;
	min.f32 	%f525, %f517, %f521;
	max.f32 	%f526, %f518, %f522;
	max.f32 	%f527, %f519, %f523;
	ld.shared.v2.f32 	{%f528, %f529}, [_ZZN3cub18CUB_300001_SM_10006detail6reduce28DeviceReduceSingleTileKernelINS2_10policy_hubIN4cuda3std3__44pairI6float2S9_EEj14bbox_reductionE10Policy1000EPSA_SE_iSB_SA_SA_NS7_10__identityEEEvT0_T1_T2_T3_T4_T6_E12temp_storage+72];
	ld.shared.v2.f32 	{%f530, %f531}, [_ZZN3cub18CUB_300001_SM_10006detail6reduce28DeviceReduceSingleTileKernelINS2_10policy_hubIN4cuda3std3__44pairI6float2S9_EEj14bbox_reductionE10Policy1000EPSA_SE_iSB_SA_SA_NS7_10__identityEEEvT0_T1_T2_T3_T4_T6_E12temp_storage+80];
	min.f32 	%f532, %f524, %f528;
	min.f32 	%f533, %f525, %f529;
	max.f32 	%f534, %f526, %f530;
	max.f32 	%f535, %f527, %f531;
	ld.shared.v2.f32 	{%f536, %f537}, [_ZZN3cub18CUB_300001_SM_10006detail6reduce28DeviceReduceSingleTileKernelINS2_10policy_hubIN4cuda3std3__44pairI6float2S9_EEj14bbox_reductionE10Policy1000EPSA_SE_iSB_SA_SA_NS7_10__identityEEEvT0_T1_T2_T3_T4_T6_E12temp_storage+88];
	ld.shared.v2.f32 	{%f538, %f539}, [_ZZN3cub18CUB_300001_SM_10006detail6reduce28DeviceReduceSingleTileKernelINS2_10policy_hubIN4cuda3std3__44pairI6float2S9_EEj14bbox_reductionE10Policy1000EPSA_SE_iSB_SA_SA_NS7_10__identityEEEvT0_T1_T2_T3_T4_T6_E12temp_storage+96];
	min.f32 	%f540, %f532, %f536;
	min.f32 	%f541, %f533, %f537;
	max.f32 	%f542, %f534, %f538;
	max.f32 	%f543, %f535, %f539;
	ld.shared.v2.f32 	{%f544, %f545}, [_ZZN3cub18CUB_300001_SM_10006detail6reduce28DeviceReduceSingleTileKernelINS2_10policy_hubIN4cuda3std3__44pairI6float2S9_EEj14bbox_reductionE10Policy1000EPSA_SE_iSB_SA_SA_NS7_10__identityEEEvT0_T1_T2_T3_T4_T6_E12temp_storage+104];
	ld.shared.v2.f32 	{%f546, %f547}, [_ZZN3cub18CUB_300001_SM_10006detail6reduce28DeviceReduceSingleTileKernelINS2_10policy_hubIN4cuda3std3__44pairI6float2S9_EEj14bbox_reductionE10Policy1000EPSA_SE_iSB_SA_SA_NS7_10__identityEEEvT0_T1_T2_T3_T4_T6_E12temp_storage+112];
	min.f32 	%f548, %f540, %f544;
	min.f32 	%f549, %f541, %f545;
	max.f32 	%f550, %f542, %f546;
	max.f32 	%f551, %f543, %f547;
	ld.shared.v2.f32 	{%f552, %f553}, [_ZZN3cub18CUB_300001_SM_10006detail6reduce28DeviceReduceSingleTileKernelINS2_10policy_hubIN4cuda3std3__44pairI6float2S9_EEj14bbox_reductionE10Policy1000EPSA_SE_iSB_SA_SA_NS7_10__identityEEEvT0_T1_T2_T3_T4_T6_E12temp_storage+120];
	ld.shared.v2.f32 	{%f554, %f555}, [_ZZN3cub18CUB_300001_SM_10006detail6reduce28DeviceReduceSingleTileKernelINS2_10policy_hubIN4cuda3std3__44pairI6float2S9_EEj14bbox_reductionE10Policy1000EPSA_SE_iSB_SA_SA_NS7_10__identityEEEvT0_T1_T2_T3_T4_T6_E12temp_storage+128];
	min.f32 	%f675, %f548, %f552;
	min.f32 	%f674, %f549, %f553;
	max.f32 	%f673, %f550, %f554;
	max.f32 	%f672, %f551, %f555;
	bra.uni 	$L__BB3_71;
$L__BB3_26:
	// begin inline asm
	mov.u32 %r294, %laneid;
	// end inline asm
	and.b32  	%r315, %r1, 992;
	add.s32 	%r316, %r315, 32;
	setp.gt.s32 	%p26, %r316, %r98;
	not.b32 	%r317, %r315;
	add.s32 	%r318, %r98, %r317;
	selp.b32 	%r313, %r318, 31, %p26;
	mov.b32 	%r296, %f675;
	mov.b32 	%r312, 1;
	mov.b32 	%r314, -1;
	// begin inline asm
	shfl.sync.down.b32 %r295, %r296, %r312, %r313, %r314;
	// end inline asm
	mov.b32 	%r301, %f674;
	// begin inline asm
	shfl.sync.down.b32 %r300, %r301, %r312, %r313, %r314;
	// end inline asm
	mov.b32 	%r306, %f673;
	// begin inline asm
	shfl.sync.down.b32 %r305, %r306, %r312, %r313, %r314;
	// end inline asm
	mov.b32 	%r311, %f672;
	// begin inline asm
	shfl.sync.down.b32 %r310, %r311, %r312, %r313, %r314;
	// end inline asm
	setp.ge.s32 	%p27, %r294, %r313;
	@%p27 bra 	$L__BB3_28;
	mov.b32 	%f436, %r305;
	mov.b32 	%f437, %r300;
	mov.b32 	%f438, %r295;
	mov.b32 	%f439, %r310;
	min.f32 	%f675, %f675, %f438;
	min.f32 	%f674, %f674, %f437;
	max.f32 	%f673, %f673, %f436;
	max.f32 	%f672, %f672, %f439;
$L__BB3_28:
	mov.b32 	%r320, %f675;
	mov.b32 	%r336, 2;
	mov.b32 	%r338, -1;
	// begin inline asm
	shfl.sync.down.b32 %r319, %r320, %r336, %r313, %r338;
	// end inline asm
	mov.b32 	%r325, %f674;
	// begin inline asm
	shfl.sync.down.b32 %r324, %r325, %r336, %r313, %r338;
	// end inline asm
	mov.b32 	%r330, %f673;
	// begin inline asm
	shfl.sync.down.b32 %r329, %r330, %r336, %r313, %r338;
	// end inline asm
	mov.b32 	%r335, %f672;
	// begin inline asm
	shfl.sync.down.b32 %r334, %r335, %r336, %r313, %r338;
	// end inline asm
	add.s32 	%r339, %r294, 2;
	setp.gt.s32 	%p28, %r339, %r313;
	@%p28 bra 	$L__BB3_30;
	mov.b32 	%f440, %r329;
	mov.b32 	%f441, %r324;
	mov.b32 	%f442, %r319;
	mov.b32 	%f443, %r334;
	min.f32 	%f675, %f675, %f442;
	min.f32 	%f674, %f674, %f441;
	max.f32 	%f673, %f673, %f440;
	max.f32 	%f672, %f672, %f443;
$L__BB3_30:
	mov.b32 	%r341, %f675;
	mov.b32 	%r357, 4;
	mov.b32 	%r359, -1;
	// begin inline asm
	shfl.sync.down.b32 %r340, %r341, %r357, %r313, %r359;
	// end inline asm
	mov.b32 	%r346, %f674;
	// begin inline asm
	shfl.sync.down.b32 %r345, %r346, %r357, %r313, %r359;
	// end inline asm
	mov.b32 	%r351, %f673;
	// begin inline asm
	shfl.sync.down.b32 %r350, %r351, %r357, %r313, %r359;
	// end inline asm
	mov.b32 	%r356, %f672;
	// begin inline asm
	shfl.sync.down.b32 %r355, %r356, %r357, %r313, %r359;
	// end inline asm
	add.s32 	%r360, %r294, 4;
	setp.gt.s32 	%p29, %r360, %r313;
	@%p29 bra 	$L__BB3_32;
	mov.b32 	%f444, %r350;
	mov.b32 	%f445, %r345;
	mov.b32 	%f446, %r340;
	mov.b32 	%f447, %r355;
	min.f32 	%f675, %f675, %f446;
	min.f32 	%f674, %f674, %f445;
	max.f32 	%f673, %f673, %f444;
	max.f32 	%f672, %f672, %f447;
$L__BB3_32:
	mov.b32 	%r362, %f675;
	mov.b32 	%r378, 8;
	mov.b32 	%r380, -1;
	// begin inline asm
	shfl.sync.down.b32 %r361, %r362, %r378, %r313, %r380;
	// end inline asm
	mov.b32 	%r367, %f674;
	// begin inline asm
	shfl.sync.down.b32 %r366, %r367, %r378, %r313, %r380;
	// end inline asm
	mov.b32 	%r372, %f673;
	// begin inline asm
	shfl.sync.down.b32 %r371, %r372, %r378, %r313, %r380;
	// end inline asm
	mov.b32 	%r377, %f672;
	// begin inline asm
	shfl.sync.down.b32 %r376, %r377, %r378, %r313, %r380;
	// end inline asm
	add.s32 	%r381, %r294, 8;
	setp.gt.s32 	%p30, %r381, %r313;
	@%p30 bra 	$L__BB3_34;
	mov.b32 	%f448, %r371;
	mov.b32 	%f449, %r366;
	mov.b32 	%f450, %r361;
	mov.b32 	%f451, %r376;
	min.f32 	%f675, %f675, %f450;
	min.f32 	%f674, %f674, %f449;
	max.f32 	%f673, %f673, %f448;
	max.f32 	%f672, %f672, %f451;
$L__BB3_34:
	mov.b32 	%r383, %f675;
	mov.b32 	%r399, 16;
	mov.b32 	%r401, -1;
	// begin inline asm
	shfl.sync.down.b32 %r382, %r383, %r399, %r313, %r401;
	// end inline asm
	mov.b32 	%r388, %f674;
	// begin inline asm
	shfl.sync.down.b32 %r387, %r388, %r399, %r313, %r401;
	// end inline asm
	mov.b32 	%r393, %f673;
	// begin inline asm
	shfl.sync.down.b32 %r392, %r393, %r399, %r313, %r401;
	// end inline asm
	mov.b32 	%r398, %f672;
	// begin inline asm
	shfl.sync.down.b32 %r397, %r398, %r399, %r313, %r401;
	// end inline asm
	add.s32 	%r402, %r294, 16;
	setp.gt.s32 	%p31, %r402, %r313;
	@%p31 bra 	$L__BB3_36;
	mov.b32 	%f452, %r392;
	mov.b32 	%f453, %r387;
	mov.b32 	%f454, %r382;
	mov.b32 	%f455, %r397;
	min.f32 	%f675, %f675, %f454;
	min.f32 	%f674, %f674, %f453;
	max.f32 	%f673, %f673, %f452;
	max.f32 	%f672, %f672, %f455;
$L__BB3_36:
	setp.ne.s32 	%p32, %r294, 0;
	@%p32 bra 	$L__BB3_38;
	shr.u32 	%r403, %r1, 1;
	and.b32  	%r404, %r403, 496;
	mov.u32 	%r405, _ZZN3cub18CUB_300001_SM_10006detail6reduce28DeviceReduceSingleTileKernelINS2_10policy_hubIN4cuda3std3__44pairI6float2S9_EEj14bbox_reductionE10Policy1000EPSA_SE_iSB_SA_SA_NS7_10__identityEEEvT0_T1_T2_T3_T4_T6_E12temp_storage;
	add.s32 	%r406, %r405, %r404;
	st.shared.v2.f32 	[%r406+8], {%f675, %f674};
	st.shared.v2.f32 	[%r406+16], {%f673, %f672};
$L__BB3_38:
	bar.sync 	0;
	setp.ne.s32 	%p33, %r1, 0;
	setp.lt.s32 	%p34, %r98, 33;
	or.pred  	%p35, %p33, %p34;
	@%p35 bra 	$L__BB3_71;
	ld.shared.v2.f32 	{%f456, %f457}, [_ZZN3cub18CUB_300001_SM_10006detail6reduce28DeviceReduceSingleTileKernelINS2_10policy_hubIN4cuda3std3__44pairI6float2S9_EEj14bbox_reductionE10Policy1000EPSA_SE_iSB_SA_SA_NS7_10__identityEEEvT0_T1_T2_T3_T4_T6_E12temp_storage+24];
	ld.shared.v2.f32 	{%f458, %f459}, [_ZZN3cub18CUB_300001_SM_10006detail6reduce28DeviceReduceSingleTileKernelINS2_10policy_hubIN4cuda3std3__44pairI6float2S9_EEj14bbox_reductionE10Policy1000EPSA_SE_iSB_SA_SA_NS7_10__identityEEEvT0_T1_T2_T3_T4_T6_E12temp_storage+32];
	min.f32 	%f675, %f675, %f456;
	min.f32 	%f674, %f674, %f457;
	max.f32 	%f673, %f673, %f458;
	max.f32 	%f672, %f672, %f459;
	setp.lt.u32 	%p36, %r98, 65;
	@%p36 bra 	$L__BB3_71;
	ld.shared.v2.f32 	{%f460, %f461}, [_ZZN3cub18CUB_300001_SM_10006detail6reduce28DeviceReduceSingleTileKernelINS2_10policy_hubIN4cuda3std3__44pairI6float2S9_EEj14bbox_reductionE10Policy1000EPSA_SE_iSB_SA_SA_NS7_10__identityEEEvT0_T1_T2_T3_T4_T6_E12temp_storage+40];
	ld.shared.v2.f32 	{%f462, %f463}, [_ZZN3cub18CUB_300001_SM_10006detail6reduce28DeviceReduceSingleTileKernelINS2_10policy_hubIN4cuda3std3__44pairI6float2S9_EEj14bbox_reductionE10Policy1000EPSA_SE_iSB_SA_SA_NS7_10__identityEEEvT0_T1_T2_T3_T4_T6_E12temp_storage+48];
	min.f32 	%f675, %f675, %f460;
	min.f32 	%f674, %f674, %f461;
	max.f32 	%f673, %f673, %f462;
	max.f32 	%f672, %f672, %f463;
	setp.lt.u32 	%p37, %r98, 97;
	@%p37 bra 	$L__BB3_71;
	ld.shared.v2.f32 	{%f464, %f465}, [_ZZN3cub18CUB_300001_SM_10006detail6reduce28DeviceReduceSingleTileKernelINS2_10policy_hubIN4cuda3std3__44pairI6float2S9_EEj14bbox_reductionE10Policy1000EPSA_SE_iSB_SA_SA_NS7_10__identityEEEvT0_T1_T2_T3_T4_T6_E12temp_storage+56];
	ld.shared.v2.f32 	{%f466, %f467}, [_ZZN3cub18CUB_300001_SM_10006detail6reduce28DeviceReduceSingleTileKernelINS2_10policy_hubIN4cuda3std3__44pairI6float2S9_EEj14bbox_reductionE10Policy1000EPSA_SE_iSB_SA_SA_NS7_10__identityEEEvT0_T1_T2_T3_T4_T6_E12temp_storage+64];
	min.f32 	%f675, %f675, %f464;
	min.f32 	%f674, %f674, %f465;
	max.f32 	%f673, %f673, %f466;
	max.f32 	%f672, %f672, %f467;
	setp.lt.u32 	%p38, %r98, 129;
	@%p38 bra 	$L__BB3_71;
	ld.shared.v2.f32 	{%f468, %f469}, [_ZZN3cub18CUB_300001_SM_10006detail6reduce28DeviceReduceSingleTileKernelINS2_10policy_hubIN4cuda3std3__44pairI6float2S9_EEj14bbox_reductionE10Policy1000EPSA_SE_iSB_SA_SA_NS7_10__identityEEEvT0_T1_T2_T3_T4_T6_E12temp_storage+72];
	ld.shared.v2.f32 	{%f470, %f471}, [_ZZN3cub18CUB_300001_SM_10006detail6reduce28DeviceReduceSingleTileKernelINS2_10policy_hubIN4cuda3std3__44pairI6float2S9_EEj14bbox_reductionE10Policy1000EPSA_SE_iSB_SA_SA_NS7_10__identityEEEvT0_T1_T2_T3_T4_T6_E12temp_storage+80];
	min.f32 	%f675, %f675, %f468;
	min.f32 	%f674, %f674, %f469;
	max.f32 	%f673, %f673, %f470;
	max.f32 	%f672, %f672, %f471;
	setp.lt.u32 	%p39, %r98, 161;
	@%p39 bra 	$L__BB3_71;
	ld.shared.v2.f32 	{%f472, %f473}, [_ZZN3cub18CUB_300001_SM_10006detail6reduce28DeviceReduceSingleTileKernelINS2_10policy_hubIN4cuda3std3__44pairI6float2S9_EEj14bbox_reductionE10Policy1000EPSA_SE_iSB_SA_SA_NS7_10__identityEEEvT0_T1_T2_T3_T4_T6_E12temp_storage+88];
	ld.shared.v2.f32 	{%f474, %f475}, [_ZZN3cub18CUB_300001_SM_10006detail6reduce28DeviceReduceSingleTileKernelINS2_10policy_hubIN4cuda3std3__44pairI6float2S9_EEj14bbox_reductionE10Policy1000EPSA_SE_iSB_SA_SA_NS7_10__identityEEEvT0_T1_T2_T3_T4_T6_E12temp_storage+96];
	min.f32 	%f675, %f675, %f472;
	min.f32 	%f674, %f674, %f473;
	max.f32 	%f673, %f673, %f474;
	max.f32 	%f672, %f672, %f475;
	setp.lt.u32 	%p40, %r98, 193;
	@%p40 bra 	$L__BB3_71;
	ld.shared.v2.f32 	{%f476, %f477}, [_ZZN3cub18CUB_300001_SM_10006detail6reduce28DeviceReduceSingleTileKernelINS2_10policy_hubIN4cuda3std3__44pairI6float2S9_EEj14bbox_reductionE10Policy1000EPSA_SE_iSB_SA_SA_NS7_10__identityEEEvT0_T1_T2_T3_T4_T6_E12temp_storage+104];
	ld.shared.v2.f32 	{%f478, %f479}, [_ZZN3cub18CUB_300001_SM_10006detail6reduce28DeviceReduceSingleTileKernelINS2_10policy_hubIN4cuda3std3__44pairI6float2S9_EEj14bbox_reductionE10Policy1000EPSA_SE_iSB_SA_SA_NS7_10__identityEEEvT0_T1_T2_T3_T4_T6_E12temp_storage+112];
	min.f32 	%f675, %f675, %f476;
	min.f32 	%f674, %f674, %f477;
	max.f32 	%f673, %f673, %f478;
	max.f32 	%f672, %f672, %f479;
	setp.lt.u32 	%p41, %r98, 225;
	@%p41 bra 	$L__BB3_71;
	ld.shared.v2.f32 	{%f480, %f481}, [_ZZN3cub18CUB_300001_SM_10006detail6reduce28DeviceReduceSingleTileKernelINS2_10policy_hubIN4cuda3std3__44pairI6float2S9_EEj14bbox_reductionE10Policy1000EPSA_SE_iSB_SA_SA_NS7_10__identityEEEvT0_T1_T2_T3_T4_T6_E12temp_storage+120];
	ld.shared.v2.f32 	{%f482, %f483}, [_ZZN3cub18CUB_300001_SM_10006detail6reduce28DeviceReduceSingleTileKernelINS2_10policy_hubIN4cuda3std3__44pairI6float2S9_EEj14bbox_reductionE10Policy1000EPSA_SE_iSB_SA_SA_NS7_10__identityEEEvT0_T1_T2_T3_T4_T6_E12temp_storage+128];
	min.f32 	%f675, %f675, %f480;
	min.f32 	%f674, %f674, %f481;
	max.f32 	%f673, %f673, %f482;
	max.f32 	%f672, %f672, %f483;
	bra.uni 	$L__BB3_71;
$L__BB3_46:
	mov.u32 	%r56, %tid.x;
	mul.wide.u32 	%rd27, %r56, 16;
	add.s64 	%rd12, %rd9, %rd27;
	// begin inline asm
	ld.global.nc.u64 %rd11, [%rd12];
	// end inline asm
	mov.b64 	{%r100, %r101}, %rd11;
	mov.b32 	%f245, %r101;
	mov.b32 	%f246, %r100;
	add.s64 	%rd14, %rd12, 8;
	// begin inline asm
	ld.global.nc.u64 %rd13, [%rd14];
	// end inline asm
	mov.b64 	{%r102, %r103}, %rd13;
	mov.b32 	%f247, %r103;
	mov.b32 	%f248, %r102;
	add.s64 	%rd16, %rd12, 4096;
	// begin inline asm
	ld.global.nc.u64 %rd15, [%rd16];
	// end inline asm
	mov.b64 	{%r104, %r105}, %rd15;
	mov.b32 	%f249, %r105;
	mov.b32 	%f250, %r104;
	add.s64 	%rd18, %rd12, 4104;
	// begin inline asm
	ld.global.nc.u64 %rd17, [%rd18];
	// end inline asm
	mov.b64 	{%r106, %r107}, %rd17;
	mov.b32 	%f251, %r107;
	mov.b32 	%f252, %r106;
	add.s64 	%rd20, %rd12, 8192;
	// begin inline asm
	ld.global.nc.u64 %rd19, [%rd20];
	// end inline asm
	mov.b64 	{%r108, %r109}, %rd19;
	mov.b32 	%f253, %r109;
	mov.b32 	%f254, %r108;
	add.s64 	%rd22, %rd12, 8200;
	// begin inline asm
	ld.global.nc.u64 %rd21, [%rd22];
	// end inline asm
	mov.b64 	{%r110, %r111}, %rd21;
	mov.b32 	%f255, %r111;
	mov.b32 	%f256, %r110;
	add.s64 	%rd24, %rd12, 12288;
	// begin inline asm
	ld.global.nc.u64 %rd23, [%rd24];
	// end inline asm
	mov.b64 	{%r112, %r113}, %rd23;
	mov.b32 	%f257, %r113;
	mov.b32 	%f258, %r112;
	add.s64 	%rd26, %rd12, 12296;
	// begin inline asm
	ld.global.nc.u64 %rd25, [%rd26];
	// end inline asm
	mov.b64 	{%r114, %r115}, %rd25;
	mov.b32 	%f259, %r115;
	mov.b32 	%f260, %r114;
	min.f32 	%f261, %f246, %f250;
	min.f32 	%f262, %f245, %f249;
	max.f32 	%f263, %f248, %f252;
	max.f32 	%f264, %f247, %f251;
	min.f32 	%f265, %f261, %f254;
	min.f32 	%f266, %f262, %f253;
	max.f32 	%f267, %f263, %f256;
	max.f32 	%f268, %f264, %f255;
	min.f32 	%f675, %f265, %f258;
	min.f32 	%f674, %f266, %f257;
	max.f32 	%f673, %f267, %f260;
	max.f32 	%f672, %f268, %f259;
	setp.lt.u32 	%p3, %r98, 2048;
	mov.b32 	%r520, 1024;
	@%p3 bra 	$L__BB3_50;
	add.s32 	%r57, %r98, -1024;
	mov.b32 	%r520, 1024;
$L__BB3_48:
	mul.wide.s32 	%rd44, %r520, 16;
	add.s64 	%rd29, %rd12, %rd44;
	// begin inline asm
	ld.global.nc.u64 %rd28, [%rd29];
	// end inline asm
	mov.b64 	{%r117, %r118}, %rd28;
	mov.b32 	%f269, %r118;
	mov.b32 	%f270, %r117;
	add.s64 	%rd31, %rd29, 8;
	// begin inline asm
	ld.global.nc.u64 %rd30, [%rd31];
	// end inline asm
	mov.b64 	{%r119, %r120}, %rd30;
	mov.b32 	%f271, %r120;
	mov.b32 	%f272, %r119;
	add.s64 	%rd33, %rd29, 4096;
	// begin inline asm
	ld.global.nc.u64 %rd32, [%rd33];
	// end inline asm
	mov.b64 	{%r121, %r122}, %rd32;
	mov.b32 	%f273, %r122;
	mov.b32 	%f274, %r121;
	add.s64 	%rd35, %rd29, 4104;
	// begin inline asm
	ld.global.nc.u64 %rd34, [%rd35];
	// end inline asm
	mov.b64 	{%r123, %r124}, %rd34;
	mov.b32 	%f275, %r124;
	mov.b32 	%f276, %r123;
	add.s64 	%rd37, %rd29, 8192;
	// begin inline asm
	ld.global.nc.u64 %rd36, [%rd37];
	// end inline asm
	mov.b64 	{%r125, %r126}, %rd36;
	mov.b32 	%f277, %r126;
	mov.b32 	%f278, %r125;
	add.s64 	%rd39, %rd29, 8200;
	// begin inline asm
	ld.global.nc.u64 %rd38, [%rd39];
	// end inline asm
	mov.b64 	{%r127, %r128}, %rd38;
	mov.b32 	%f279, %r128;
	mov.b32 	%f280, %r127;
	add.s64 	%rd41, %rd29, 12288;
	// begin inline asm
	ld.global.nc.u64 %rd40, [%rd41];
	// end inline asm
	mov.b64 	{%r129, %r130}, %rd40;
	mov.b32 	%f281, %r130;
	mov.b32 	%f282, %r129;
	add.s64 	%rd43, %rd29, 12296;
	// begin inline asm
	ld.global.nc.u64 %rd42, [%rd43];
	// end inline asm
	mov.b64 	{%r131, %r132}, %rd42;
	mov.b32 	%f283, %r132;
	mov.b32 	%f284, %r131;
	min.f32 	%f285, %f675, %f270;
	min.f32 	%f286, %f674, %f269;
	max.f32 	%f287, %f673, %f272;
	max.f32 	%f288, %f672, %f271;
	min.f32 	%f289, %f285, %f274;
	min.f32 	%f290, %f286, %f273;
	max.f32 	%f291, %f287, %f276;
	max.f32 	%f292, %f288, %f275;
	min.f32 	%f293, %f289, %f278;
	min.f32 	%f294, %f290, %f277;
	max.f32 	%f295, %f291, %f280;
	max.f32 	%f296, %f292, %f279;
	min.f32 	%f675, %f293, %f282;
	min.f32 	%f674, %f294, %f281;
	max.f32 	%f673, %f295, %f284;
	max.f32 	%f672, %f296, %f283;
	sub.s32 	%r133, %r98, %r520;
	setp.lt.s32 	%p4, %r133, 1024;
	@%p4 bra 	$L__BB3_58;
	add.s32 	%r520, %r520, 1024;
	setp.le.s32 	%p5, %r520, %r57;
	@%p5 bra 	$L__BB3_48;
$L__BB3_50:
	setp.le.s32 	%p6, %r98, %r520;
	@%p6 bra 	$L__BB3_58;
	sub.s32 	%r61, %r98, %r520;
	setp.ge.s32 	%p7, %r56, %r61;
	@%p7 bra 	$L__BB3_58;
	not.b32 	%r134, %r56;
	add.s32 	%r135, %r98, %r134;
	sub.s32 	%r62, %r135, %r520;
	and.b32  	%r136, %r62, 768;
	setp.eq.s32 	%p8, %r136, 768;
	mov.u32 	%r524, %r56;
	@%p8 bra 	$L__BB3_55;
	add.s32 	%r522, %r56, %r520;
	shr.u32 	%r137, %r62, 8;
	add.s32 	%r138, %r137, 1;
	and.b32  	%r139, %r138, 3;
	neg.s32 	%r521, %r139;
	mov.u32 	%r524, %r56;
$L__BB3_54:
	.pragma "nounroll";
	mul.wide.u32 	%rd49, %r522, 16;
	add.s64 	%rd46, %rd9, %rd49;
	// begin inline asm
	ld.global.nc.u64 %rd45, [%rd46];
	// end inline asm
	mov.b64 	{%r140, %r141}, %rd45;
	mov.b32 	%f298, %r141;
	mov.b32 	%f299, %r140;
	add.s64 	%rd48, %rd46, 8;
	// begin inline asm
	ld.global.nc.u64 %rd47, [%rd48];
	// end inline asm
	mov.b64 	{%r142, %r143}, %rd47;
	mov.b32 	%f300, %r143;
	mov.b32 	%f301, %r142;
	min.f32 	%f675, %f675, %f299;
	min.f32 	%f674, %f674, %f298;
	max.f32 	%f673, %f673, %f301;
	max.f32 	%f672, %f672, %f300;
	add.s32 	%r524, %r524, 256;
	add.s32 	%r522, %r522, 256;
	add.s32 	%r521, %r521, 1;
	setp.ne.s32 	%p9, %r521, 0;
	@%p9 bra 	$L__BB3_54;
$L__BB3_55:
	setp.lt.u32 	%p10, %r62, 768;
	@%p10 bra 	$L__BB3_58;
	cvt.u64.u32 	%rd50, %r524;
	cvt.u64.u32 	%rd51, %r520;
	add.s64 	%rd52, %rd50, %rd51;
	shl.b64 	%rd53, %rd52, 4;
	add.s64 	%rd54, %rd53, %rd9;
	add.s64 	%rd100, %rd54, 12296;
	add.s32 	%r525, %r524, %r520;
$L__BB3_57:
	mul.wide.u32 	%rd71, %r525, 16;
	add.s64 	%rd56, %rd9, %rd71;
	// begin inline asm
	ld.global.nc.u64 %rd55, [%rd56];
	// end inline asm
	mov.b64 	{%r144, %r145}, %rd55;
	mov.b32 	%f302, %r145;
	mov.b32 	%f303, %r144;
	add.s64 	%rd58, %rd56, 8;
	// begin inline asm
	ld.global.nc.u64 %rd57, [%rd58];
	// end inline asm
	mov.b64 	{%r146, %r147}, %rd57;
	mov.b32 	%f304, %r147;
	mov.b32 	%f305, %r146;
	min.f32 	%f306, %f675, %f303;
	min.f32 	%f307, %f674, %f302;
	max.f32 	%f308, %f673, %f305;
	max.f32 	%f309, %f672, %f304;
	add.s64 	%rd60, %rd100, -8200;
	// begin inline asm
	ld.global.nc.u64 %rd59, [%rd60];
	// end inline asm
	mov.b64 	{%r148, %r149}, %rd59;
	mov.b32 	%f310, %r149;
	mov.b32 	%f311, %r148;
	add.s64 	%rd62, %rd100, -8192;
	// begin inline asm
	ld.global.nc.u64 %rd61, [%rd62];
	// end inline asm
	mov.b64 	{%r150, %r151}, %rd61;
	mov.b32 	%f312, %r151;
	mov.b32 	%f313, %r150;
	min.f32 	%f314, %f306, %f311;
	min.f32 	%f315, %f307, %f310;
	max.f32 	%f316, %f308, %f313;
	max.f32 	%f317, %f309, %f312;
	add.s64 	%rd64, %rd100, -4104;
	// begin inline asm
	ld.global.nc.u64 %rd63, [%rd64];
	// end inline asm
	mov.b64 	{%r152, %r153}, %rd63;
	mov.b32 	%f318, %r153;
	mov.b32 	%f319, %r152;
	add.s64 	%rd66, %rd100, -4096;
	// begin inline asm
	ld.global.nc.u64 %rd65, [%rd66];
	// end inline asm
	mov.b64 	{%r154, %r155}, %rd65;
	mov.b32 	%f320, %r155;
	mov.b32 	%f321, %r154;
	min.f32 	%f322, %f314, %f319;
	min.f32 	%f323, %f315, %f318;
	max.f32 	%f324, %f316, %f321;
	max.f32 	%f325, %f317, %f320;
	add.s64 	%rd68, %rd100, -8;
	// begin inline asm
	ld.global.nc.u64 %rd67, [%rd68];
	// end inline asm
	mov.b64 	{%r156, %r157}, %rd67;
	mov.b32 	%f326, %r157;
	mov.b32 	%f327, %r156;
	// begin inline asm
	ld.global.nc.u64 %rd69, [%rd100];
	// end inline asm
	mov.b64 	{%r158, %r159}, %rd69;
	mov.b32 	%f328, %r159;
	mov.b32 	%f329, %r158;
	min.f32 	%f675, %f322, %f327;
	min.f32 	%f674, %f323, %f326;
	max.f32 	%f673, %f324, %f329;
	max.f32 	%f672, %f325, %f328;
	add.s32 	%r524, %r524, 1024;
	add.s64 	%rd100, %rd100, 16384;
	add.s32 	%r525, %r525, 1024;
	setp.lt.s32 	%p11, %r524, %r61;
	@%p11 bra 	$L__BB3_57;
$L__BB3_58:
	// begin inline asm
	mov.u32 %r160, %laneid;
	// end inline asm
	mov.b32 	%r162, %f675;
	mov.b32 	%r178, 1;
	mov.b32 	%r179, 31;
	mov.b32 	%r180, -1;
	// begin inline asm
	shfl.sync.down.b32 %r161, %r162, %r178, %r179, %r180;
	// end inline asm
	mov.b32 	%r167, %f674;
	// begin inline asm
	shfl.sync.down.b32 %r166, %r167, %r178, %r179, %r180;
	// end inline asm
	mov.b32 	%r172, %f673;
	// begin inline asm
	shfl.sync.down.b32 %r171, %r172, %r178, %r179, %r180;
	// end inline asm
	mov.b32 	%r177, %f672;
	// begin inline asm
	shfl.sync.down.b32 %r176, %r177, %r178, %r179, %r180;
	// end inline asm
	setp.gt.s32 	%p12, %r160, 30;
	@%p12 bra 	$L__BB3_60;
	mov.b32 	%f330, %r171;
	mov.b32 	%f331, %r166;
	mov.b32 	%f332, %r161;
	mov.b32 	%f333, %r176;
	min.f32 	%f675, %f675, %f332;
	min.f32 	%f674, %f674, %f331;
	max.f32 	%f673, %f673, %f330;
	max.f32 	%f672, %f672, %f333;
$L__BB3_60:
	mov.b32 	%r182, %f675;
	mov.b32 	%r198, 2;
	mov.b32 	%r199, 31;
	mov.b32 	%r200, -1;
	// begin inline asm
	shfl.sync.down.b32 %r181, %r182, %r198, %r199, %r200;
	// end inline asm
	mov.b32 	%r187, %f674;
	// begin inline asm
	shfl.sync.down.b32 %r186, %r187, %r198, %r199, %r200;
	// end inline asm
	mov.b32 	%r192, %f673;
	// begin inline asm
	shfl.sync.down.b32 %r191, %r192, %r198, %r199, %r200;
	// end inline asm
	mov.b32 	%r197, %f672;
	// begin inline asm
	shfl.sync.down.b32 %r196, %r197, %r198, %r199, %r200;
	// end inline asm
	setp.gt.s32 	%p13, %r160, 29;
	@%p13 bra 	$L__BB3_62;
	mov.b32 	%f334, %r191;
	mov.b32 	%f335, %r186;
	mov.b32 	%f336, %r181;
	mov.b32 	%f337, %r196;
	min.f32 	%f675, %f675, %f336;
	min.f32 	%f674, %f674, %f335;
	max.f32 	%f673, %f673, %f334;
	max.f32 	%f672, %f672, %f337;
$L__BB3_62:
	mov.b32 	%r202, %f675;
	mov.b32 	%r218, 4;
	mov.b32 	%r219, 31;
	mov.b32 	%r220, -1;
	// begin inline asm
	shfl.sync.down.b32 %r201, %r202, %r218, %r219, %r220;
	// end inline asm
	mov.b32 	%r207, %f674;
	// begin inline asm
	shfl.sync.down.b32 %r206, %r207, %r218, %r219, %r220;
	// end inline asm
	mov.b32 	%r212, %f673;
	// begin inline asm
	shfl.sync.down.b32 %r211, %r212, %r218, %r219, %r220;
	// end inline asm
	mov.b32 	%r217, %f672;
	// begin inline asm
	shfl.sync.down.b32 %r216, %r217, %r218, %r219, %r220;
	// end inline asm
	setp.gt.s32 	%p14, %r160, 27;
	@%p14 bra 	$L__BB3_64;
	mov.b32 	%f338, %r211;
	mov.b32 	%f339, %r206;
	mov.b32 	%f340, %r201;
	mov.b32 	%f341, %r216;
	min.f32 	%f675, %f675, %f340;
	min.f32 	%f674, %f674, %f339;
	max.f32 	%f673, %f673, %f338;
	max.f32 	%f672, %f672, %f341;
$L__BB3_64:
	mov.b32 	%r222, %f675;
	mov.b32 	%r238, 8;
	mov.b32 	%r239, 31;
	mov.b32 	%r240, -1;
	// begin inline asm
	shfl.sync.down.b32 %r221, %r222, %r238, %r239, %r240;
	// end inline asm
	mov.b32 	%r227, %f674;
	// begin inline asm
	shfl.sync.down.b32 %r226, %r227, %r238, %r239, %r240;
	// end inline asm
	mov.b32 	%r232, %f673;
	// begin inline asm
	shfl.sync.down.b32 %r231, %r232, %r238, %r239, %r240;
	// end inline asm
	mov.b32 	%r237, %f672;
	// begin inline asm
	shfl.sync.down.b32 %r236, %r237, %r238, %r239, %r240;
	// end inline asm
	setp.gt.s32 	%p15, %r160, 23;
	@%p15 bra 	$L__BB3_66;
	mov.b32 	%f342, %r231;
	mov.b32 	%f343, %r226;
	mov.b32 	%f344, %r221;
	mov.b32 	%f345, %r236;
	min.f32 	%f675, %f675, %f344;
	min.f32 	%f674, %f674, %f343;
	max.f32 	%f673, %f673, %f342;
	max.f32 	%f672, %f672, %f345;
$L__BB3_66:
	mov.b32 	%r242, %f675;
	mov.b32 	%r258, 16;
	mov.b32 	%r259, 31;
	mov.b32 	%r260, -1;
	// begin inline asm
	shfl.sync.down.b32 %r241, %r242, %r258, %r259, %r260;
	// end inline asm
	mov.b32 	%r247, %f674;
	// begin inline asm
	shfl.sync.down.b32 %r246, %r247, %r258, %r259, %r260;
	// end inline asm
	mov.b32 	%r252, %f673;
	// begin inline asm
	shfl.sync.down.b32 %r251, %r252, %r258, %r259, %r260;
	// end inline asm
	mov.b32 	%r257, %f672;
	// begin inline asm
	shfl.sync.down.b32 %r256, %r257, %r258, %r259, %r260;
	// end inline asm
	setp.gt.s32 	%p16, %r160, 15;
	@%p16 bra 	$L__BB3_69;
	mov.b32 	%f346, %r251;
	mov.b32 	%f347, %r246;
	mov.b32 	%f348, %r241;
	mov.b32 	%f349, %r256;
	min.f32 	%f675, %f675, %f348;
	min.f32 	%f674, %f674, %f347;
	max.f32 	%f673, %f673, %f346;
	max.f32 	%f672, %f672, %f349;
	setp.ne.s32 	%p17, %r160, 0;
	@%p17 bra 	$L__BB3_69;
	shr.u32 	%r261, %r56, 1;
	and.b32  	%r262, %r261, 496;
	mov.u32 	%r263, _ZZN3cub18CUB_300001_SM_10006detail6reduce28DeviceReduceSingleTileKernelINS2_10policy_hubIN4cuda3std3__44pairI6float2S9_EEj14bbox_reductionE10Policy1000EPSA_SE_iSB_SA_SA_NS7_10__identityEEEvT0_T1_T2_T3_T4_T6_E12temp_storage;
	add.s32 	%r264, %r263, %r262;
	st.shared.v2.f32 	[%r264+8], {%f675, %f674};
	st.shared.v2.f32 	[%r264+16], {%f673, %f672};
$L__BB3_69:
	bar.sync 	0;
	setp.ne.s32 	%p18, %r56, 0;
	@%p18 bra 	$L__BB3_71;
	ld.shared.v2.f32 	{%f350, %f351}, [_ZZN3cub18CUB_300001_SM_10006detail6reduce28DeviceReduceSingleTileKernelINS2_10policy_hubIN4cuda3std3__44pairI6float2S9_EEj14bbox_reductionE10Policy1000EPSA_SE_iSB_SA_SA_NS7_10__identityEEEvT0_T1_T2_T3_T4_T6_E12temp_storage+24];
	ld.shared.v2.f32 	{%f352, %f353}, [_ZZN3cub18CUB_300001_SM_10006detail6reduce28DeviceReduceSingleTileKernelINS2_10policy_hubIN4cuda3std3__44pairI6float2S9_EEj14bbox_reductionE10Policy1000EPSA_SE_iSB_SA_SA_NS7_10__identityEEEvT0_T1_T2_T3_T4_T6_E12temp_storage+32];
	min.f32 	%f354, %f675, %f350;
	min.f32 	%f355, %f674, %f351;
	max.f32 	%f356, %f673, %f352;
	max.f32 	%f357, %f672, %f353;
	ld.shared.v2.f32 	{%f358, %f359}, [_ZZN3cub18CUB_300001_SM_10006detail6reduce28DeviceReduceSingleTileKernelINS2_10policy_hubIN4cuda3std3__44pairI6float2S9_EEj14bbox_reductionE10Policy1000EPSA_SE_iSB_SA_SA_NS7_10__identityEEEvT0_T1_T2_T3_T4_T6_E12temp_storage+40];
	ld.shared.v2.f32 	{%f360, %f361}, [_ZZN3cub18CUB_300001_SM_10006detail6reduce28DeviceReduceSingleTileKernelINS2_10policy_hubIN4cuda3std3__44pairI6float2S9_EEj14bbox_reductionE10Policy1000EPSA_SE_iSB_SA_SA_NS7_10__identityEEEvT0_T1_T2_T3_T4_T6_E12temp_storage+48];
	min.f32 	%f362, %f354, %f358;
	min.f32 	%f363, %f355, %f359;
	max.f32 	%f364, %f356, %f360;
	max.f32 	%f365, %f357, %f361;
	ld.shared.v2.f32 	{%f366, %f367}, [_ZZN3cub18CUB_300001_SM_10006detail6reduce28DeviceReduceSingleTileKernelINS2_10policy_hubIN4cuda3std3__44pairI6float2S9_EEj14bbox_reductionE10Policy1000EPSA_SE_iSB_SA_SA_NS7_10__identityEEEvT0_T1_T2_T3_T4_T6_E12temp_storage+56];
	ld.shared.v2.f32 	{%f368, %f369}, [_ZZN3cub18CUB_300001_SM_10006detail6reduce28DeviceReduceSingleTileKernelINS2_10policy_hubIN4cuda3std3__44pairI6float2S9_EEj14bbox_reductionE10Policy1000EPSA_SE_iSB_SA_SA_NS7_10__identityEEEvT0_T1_T2_T3_T4_T6_E12temp_storage+64];
	min.f32 	%f370, %f362, %f366;
	min.f32 	%f371, %f363, %f367;
	max.f32 	%f372, %f364, %f368;
	max.f32 	%f373, %f365, %f369;
	ld.shared.v2.f32 	{%f374, %f375}, [_ZZN3cub18CUB_300001_SM_10006detail6reduce28DeviceReduceSingleTileKernelINS2_10policy_hubIN4cuda3std3__44pairI6float2S9_EEj14bbox_reductionE10Policy1000EPSA_SE_iSB_SA_SA_NS7_10__identityEEEvT0_T1_T2_T3_T4_T6_E12temp_storage+72];
	ld.shared.v2.f32 	{%f376, %f377}, [_ZZN3cub18CUB_300001_SM_10006detail6reduce28DeviceReduceSingleTileKernelINS2_10policy_hubIN4cuda3std3__44pairI6float2S9_EEj14bbox_reductionE10Policy1000EPSA_SE_iSB_SA_SA_NS7_10__identityEEEvT0_T1_T2_T3_T4_T6_E12temp_storage+80];
	min.f32 	%f378, %f370, %f374;
	min.f32 	%f379, %f371, %f375;
	max.f32 	%f380, %f372, %f376;
	max.f32 	%f381, %f373, %f377;
	ld.shared.v2.f32 	{%f382, %f383}, [_ZZN3cub18CUB_300001_SM_10006detail6reduce28DeviceReduceSingleTileKernelINS2_10policy_hubIN4cuda3std3__44pairI6float2S9_EEj14bbox_reductionE10Policy1000EPSA_SE_iSB_SA_SA_NS7_10__identityEEEvT0_T1_T2_T3_T4_T6_E12temp_storage+88];
	ld.shared.v2.f32 	{%f384, %f385}, [_ZZN3cub18CUB_300001_SM_10006detail6reduce28DeviceReduceSingleTileKernelINS2_10policy_hubIN4cuda3std3__44pairI6float2S9_EEj14bbox_reductionE10Policy1000EPSA_SE_iSB_SA_SA_NS7_10__identityEEEvT0_T1_T2_T3_T4_T6_E12temp_storage+96];
	min.f32 	%f386, %f378, %f382;
	min.f32 	%f387, %f379, %f383;
	max.f32 	%f388, %f380, %f384;
	max.f32 	%f389, %f381, %f385;
	ld.shared.v2.f32 	{%f390, %f391}, [_ZZN3cub18CUB_300001_SM_10006detail6reduce28DeviceReduceSingleTileKernelINS2_10policy_hubIN4cuda3std3__44pairI6float2S9_EEj14bbox_reductionE10Policy1000EPSA_SE_iSB_SA_SA_NS7_10__identityEEEvT0_T1_T2_T3_T4_T6_E12temp_storage+104];
	ld.shared.v2.f32 	{%f392, %f393}, [_ZZN3cub18CUB_300001_SM_10006detail6reduce28DeviceReduceSingleTileKernelINS2_10policy_hubIN4cuda3std3__44pairI6float2S9_EEj14bbox_reductionE10Policy1000EPSA_SE_iSB_SA_SA_NS7_10__identityEEEvT0_T1_T2_T3_T4_T6_E12temp_storage+112];
	min.f32 	%f394, %f386, %f390;
	min.f32 	%f395, %f387, %f391;
	max.f32 	%f396, %f388, %f392;
	max.f32 	%f397, %f389, %f393;
	ld.shared.v2.f32 	{%f398, %f399}, [_ZZN3cub18CUB_300001_SM_10006detail6reduce28DeviceReduceSingleTileKernelINS2_10policy_hubIN4cuda3std3__44pairI6float2S9_EEj14bbox_reductionE10Policy1000EPSA_SE_iSB_SA_SA_NS7_10__identityEEEvT0_T1_T2_T3_T4_T6_E12temp_storage+120];
	ld.shared.v2.f32 	{%f400, %f401}, [_ZZN3cub18CUB_300001_SM_10006detail6reduce28DeviceReduceSingleTileKernelINS2_10policy_hubIN4cuda3std3__44pairI6float2S9_EEj14bbox_reductionE10Policy1000EPSA_SE_iSB_SA_SA_NS7_10__identityEEEvT0_T1_T2_T3_T4_T6_E12temp_storage+128];
	min.f32 	%f675, %f394, %f398;
	min.f32 	%f674, %f395, %f399;
	max.f32 	%f673, %f396, %f400;
	max.f32 	%f672, %f397, %f401;
$L__BB3_71:
	mov.u32 	%r512, %tid.x;
	setp.ne.s32 	%p49, %r512, 0;
	@%p49 bra 	$L__BB3_73;
	min.f32 	%f556, %f241, %f675;
	min.f32 	%f557, %f242, %f674;
	max.f32 	%f558, %f243, %f673;
	max.f32 	%f559, %f244, %f672;
	st.global.v2.f32 	[%rd1], {%f556, %f557};
	st.global.v2.f32 	[%rd1+8], {%f558, %f559};
$L__BB3_73:
	ret;

}
	// .globl	_ZN3cub18CUB_300001_SM_10006detail6reduce28DeviceReduceSingleTileKernelINS2_10policy_hubIN4cuda3std3__44pairI6float2S9_EEy14bbox_reductionE10Policy1000EN6thrust24THRUST_300001_SM_1000_NS6detail15normal_iteratorINSF_10device_ptrIS9_EEEEPSA_ySB_SA_SA_19bbox_transformationEEvT0_T1_T2_T3_T4_T6_
.visible .entry _ZN3cub18CUB_300001_SM_10006detail6reduce28DeviceReduceSingleTileKernelINS2_10policy_hubIN4cuda3std3__44pairI6float2S9_EEy14bbox_reductionE10Policy1000EN6thrust24THRUST_300001_SM_1000_NS6detail15normal_iteratorINSF_10device_ptrIS9_EEEEPSA_ySB_SA_SA_19bbox_transformationEEvT0_T1_T2_T3_T4_T6_(
	.param .align 8 .b8 _ZN3cub18CUB_300001_SM_10006detail6reduce28DeviceReduceSingleTileKernelINS2_10policy_hubIN4cuda3std3__44pairI6float2S9_EEy14bbox_reductionE10Policy1000EN6thrust24THRUST_300001_SM_1000_NS6detail15normal_iteratorINSF_10device_ptrIS9_EEEEPSA_ySB_SA_SA_19bbox_transformationEEvT0_T1_T2_T3_T4_T6__param_0[8],
	.param .u64 .ptr .align 1 _ZN3cub18CUB_300001_SM_10006detail6reduce28DeviceReduceSingleTileKernelINS2_10policy_hubIN4cuda3std3__44pairI6float2S9_EEy14bbox_reductionE10Policy1000EN6thrust24THRUST_300001_SM_1000_NS6detail15normal_iteratorINSF_10device_ptrIS9_EEEEPSA_ySB_SA_SA_19bbox_transformationEEvT0_T1_T2_T3_T4_T6__param_1,
	.param .u64 _ZN3cub18CUB_300001_SM_10006detail6reduce28DeviceReduceSingleTileKernelINS2_10policy_hubIN4cuda3std3__44pairI6float2S9_EEy14bbox_reductionE10Policy1000EN6thrust24THRUST_300001_SM_1000_NS6detail15normal_iteratorINSF_10device_ptrIS9_EEEEPSA_ySB_SA_SA_19bbox_transformationEEvT0_T1_T2_T3_T4_T6__param_2,
	.param .align 1 .b8 _ZN3cub18CUB_300001_SM_10006detail6reduce28DeviceReduceSingleTileKernelINS2_10policy_hubIN4cuda3std3__44pairI6float2S9_EEy14bbox_reductionE10Policy1000EN6thrust24THRUST_300001_SM_1000_NS6detail15normal_iteratorINSF_10device_ptrIS9_EEEEPSA_ySB_SA_SA_19bbox_transformationEEvT0_T1_T2_T3_T4_T6__param_3[1],
	.param .align 8 .b8 _ZN3cub18CUB_300001_SM_10006detail6reduce28DeviceReduceSingleTileKernelINS2_10policy_hubIN4cuda3std3__44pairI6float2S9_EEy14bbox_reductionE10Policy1000EN6thrust24THRUST_300001_SM_1000_NS6detail15normal_iteratorINSF_10device_ptrIS9_EEEEPSA_ySB_SA_SA_19bbox_transformationEEvT0_T1_T2_T3_T4_T6__param_4[16],
	.param .align 1 .b8 _ZN3cub18CUB_300001_SM_10006detail6reduce28DeviceReduceSingleTileKernelINS2_10policy_hubIN4cuda3std3__44pairI6float2S9_EEy14bbox_reductionE10Policy1000EN6thrust24THRUST_300001_SM_1000_NS6detail15normal_iteratorINSF_10device_ptrIS9_EEEEPSA_ySB_SA_SA_19bbox_transformationEEvT0_T1_T2_T3_T4_T6__param_5[1]
)
.maxntid 256
.minnctapersm 1
{
	.reg .pred 	%p<60>;
	.reg .b32 	%r<457>;
	.reg .b32 	%f<990>;
	.reg .b64 	%rd<59>;
	// demoted variable
	.shared .align 8 .b8 _ZZN3cub18CUB_300001_SM_10006detail6reduce28DeviceReduceSingleTileKernelINS2_10policy_hubIN4cuda3std3__44pairI6float2S9_EEy14bbox_reductionE10Policy1000EN6thrust24THRUST_300001_SM_1000_NS6detail15normal_iteratorINSF_10device_ptrIS9_EEEEPSA_ySB_SA_SA_19bbox_transformationEEvT0_T1_T2_T3_T4_T6_E12temp_storage[152];
	ld.param.u64 	%rd21, [_ZN3cub18CUB_300001_SM_10006detail6reduce28DeviceReduceSingleTileKernelINS2_10policy_hubIN4cuda3std3__44pairI6float2S9_EEy14bbox_reductionE10Policy1000EN6thrust24THRUST_300001_SM_1000_NS6detail15normal_iteratorINSF_10device_ptrIS9_EEEEPSA_ySB_SA_SA_19bbox_transformationEEvT0_T1_T2_T3_T4_T6__param_0];
	ld.param.u64 	%rd23, [_ZN3cub18CUB_300001_SM_10006detail6reduce28DeviceReduceSingleTileKernelINS2_10policy_hubIN4cuda3std3__44pairI6float2S9_EEy14bbox_reductionE10Policy1000EN6thrust24THRUST_300001_SM_1000_NS6detail15normal_iteratorINSF_10device_ptrIS9_EEEEPSA_ySB_SA_SA_19bbox_transformationEEvT0_T1_T2_T3_T4_T6__param_1];
	ld.param.u64 	%rd22, [_ZN3cub18CUB_300001_SM_10006detail6reduce28DeviceReduceSingleTileKernelINS2_10policy_hubIN4cuda3std3__44pairI6float2S9_EEy14bbox_reductionE10Policy1000EN6thrust24THRUST_300001_SM_1000_NS6detail15normal_iteratorINSF_10device_ptrIS9_EEEEPSA_ySB_SA_SA_19bbox_transformationEEvT0_T1_T2_T3_T4_T6__param_2];
	ld.param.v2.f32 	{%f287, %f288}, [_ZN3cub18CUB_300001_SM_10006detail6reduce28DeviceReduceSingleTileKernelINS2_10policy_hubIN4cuda3std3__44pairI6float2S9_EEy14bbox_reductionE10Policy1000EN6thrust24THRUST_300001_SM_1000_NS6detail15normal_iteratorINSF_10device_ptrIS9_EEEEPSA_ySB_SA_SA_19bbox_transformationEEvT0_T1_T2_T3_T4_T6__param_4+8];
	ld.param.v2.f32 	{%f285, %f286}, [_ZN3cub18CUB_300001_SM_10006detail6reduce28DeviceReduceSingleTileKernelINS2_10policy_hubIN4cuda3std3__44pairI6float2S9_EEy14bbox_reductionE10Policy1000EN6thrust24THRUST_300001_SM_1000_NS6detail15normal_iteratorINSF_10device_ptrIS9_EEEEPSA_ySB_SA_SA_19bbox_transformationEEvT0_T1_T2_T3_T4_T6__param_4];
	cvta.to.global.u64 	%rd1, %rd23;
	setp.ne.s64 	%p1, %rd22, 0;
	@%p1 bra 	$L__BB4_3;
	mov.u32 	%r443, %tid.x;
	setp.ne.s32 	%p59, %r443, 0;
	@%p59 bra 	$L__BB4_85;
	st.global.v2.f32 	[%rd1], {%f285, %f286};
	st.global.v2.f32 	[%rd1+8], {%f287, %f288};
	bra.uni 	$L__BB4_85;
$L__BB4_3:
	cvta.to.global.u64 	%rd2, %rd21;
	setp.gt.u64 	%p2, %rd22, 1023;
	@%p2 bra 	$L__BB4_53;
	cvt.u32.u64 	%r1, %rd22;
	mov.u32 	%r2, %tid.x;
	setp.ge.u32 	%p24, %r2, %r1;
	mov.f32 	%f986, 0f00000000;
	mov.f32 	%f987, %f986;
	mov.u32 	%r447, %r2;
	@%p24 bra 	$L__BB4_6;
	mul.wide.u32 	%rd44, %r2, 8;
	add.s64 	%rd45, %rd2, %rd44;
	ld.global.v2.f32 	{%f987, %f986}, [%rd45];
	add.s32 	%r447, %r2, 256;
$L__BB4_6:
	setp.ge.u32 	%p25, %r447, %r1;
	mov.f32 	%f988, %f986;
	mov.f32 	%f989, %f987;
	@%p25 bra 	$L__BB4_19;
	not.b32 	%r220, %r447;
	add.s32 	%r221, %r220, %r1;
	shr.u32 	%r222, %r221, 8;
	add.s32 	%r5, %r222, 1;
	and.b32  	%r6, %r5, 15;
	setp.lt.u32 	%p26, %r221, 3840;
	mov.f32 	%f989, %f987;
	mov.f32 	%f988, %f986;
	@%p26 bra 	$L__BB4_10;
	and.b32  	%r223, %r5, 33554416;
	neg.s32 	%r445, %r223;
	mul.wide.u32 	%rd46, %r447, 8;
	add.s64 	%rd47, %rd46, %rd2;
	add.s64 	%rd53, %rd47, 16384;
	mov.f32 	%f989, %f987;
	mov.f32 	%f988, %f986;
$L__BB4_9:
	.pragma "nounroll";
	ld.global.v2.f32 	{%f560, %f561}, [%rd53+-16384];
	min.f32 	%f562, %f989, %f560;
	min.f32 	%f563, %f988, %f561;
	max.f32 	%f564, %f987, %f560;
	max.f32 	%f565, %f986, %f561;
	ld.global.v2.f32 	{%f566, %f567}, [%rd53+-14336];
	min.f32 	%f568, %f562, %f566;
	min.f32 	%f569, %f563, %f567;
	max.f32 	%f570, %f564, %f566;
	max.f32 	%f571, %f565, %f567;
	ld.global.v2.f32 	{%f572, %f573}, [%rd53+-12288];
	min.f32 	%f574, %f568, %f572;
	min.f32 	%f575, %f569, %f573;
	max.f32 	%f576, %f570, %f572;
	max.f32 	%f577, %f571, %f573;
	ld.global.v2.f32 	{%f578, %f579}, [%rd53+-10240];
	min.f32 	%f580, %f574, %f578;
	min.f32 	%f581, %f575, %f579;
	max.f32 	%f582, %f576, %f578;
	max.f32 	%f583, %f577, %f579;
	ld.global.v2.f32 	{%f584, %f585}, [%rd53+-8192];
	min.f32 	%f586, %f580, %f584;
	min.f32 	%f587, %f581, %f585;
	max.f32 	%f588, %f582, %f584;
	max.f32 	%f589, %f583, %f585;
	ld.global.v2.f32 	{%f590, %f591}, [%rd53+-6144];
	min.f32 	%f592, %f586, %f590;
	min.f32 	%f593, %f587, %f591;
	max.f32 	%f594, %f588, %f590;
	max.f32 	%f595, %f589, %f591;
	ld.global.v2.f32 	{%f596, %f597}, [%rd53+-4096];
	min.f32 	%f598, %f592, %f596;
	min.f32 	%f599, %f593, %f597;
	max.f32 	%f600, %f594, %f596;
	max.f32 	%f601, %f595, %f597;
	ld.global.v2.f32 	{%f602, %f603}, [%rd53+-2048];
	min.f32 	%f604, %f598, %f602;
	min.f32 	%f605, %f599, %f603;
	max.f32 	%f606, %f600, %f602;
	max.f32 	%f607, %f601, %f603;
	ld.global.v2.f32 	{%f608, %f609}, [%rd53];
	min.f32 	%f610, %f604, %f608;
	min.f32 	%f611, %f605, %f609;
	max.f32 	%f612, %f606, %f608;
	max.f32 	%f613, %f607, %f609;
	ld.global.v2.f32 	{%f614, %f615}, [%rd53+2048];
	min.f32 	%f616, %f610, %f614;
	min.f32 	%f617, %f611, %f615;
	max.f32 	%f618, %f612, %f614;
	max.f32 	%f619, %f613, %f615;
	ld.global.v2.f32 	{%f620, %f621}, [%rd53+4096];
	min.f32 	%f622, %f616, %f620;
	min.f32 	%f623, %f617, %f621;
	max.f32 	%f624, %f618, %f620;
	max.f32 	%f625, %f619, %f621;
	ld.global.v2.f32 	{%f626, %f627}, [%rd53+6144];
	min.f32 	%f628, %f622, %f626;
	min.f32 	%f629, %f623, %f627;
	max.f32 	%f630, %f624, %f626;
	max.f32 	%f631, %f625, %f627;
	ld.global.v2.f32 	{%f632, %f633}, [%rd53+8192];
	min.f32 	%f634, %f628, %f632;
	min.f32 	%f635, %f629, %f633;
	max.f32 	%f636, %f630, %f632;
	max.f32 	%f637, %f631, %f633;
	ld.global.v2.f32 	{%f638, %f639}, [%rd53+10240];
	min.f32 	%f640, %f634, %f638;
	min.f32 	%f641, %f635, %f639;
	max.f32 	%f642, %f636, %f638;
	max.f32 	%f643, %f637, %f639;
	ld.global.v2.f32 	{%f644, %f645}, [%rd53+12288];
	min.f32 	%f646, %f640, %f644;
	min.f32 	%f647, %f641, %f645;
	max.f32 	%f648, %f642, %f644;
	max.f32 	%f649, %f643, %f645;
	ld.global.v2.f32 	{%f650, %f651}, [%rd53+14336];
	min.f32 	%f989, %f646, %f650;
	min.f32 	%f988, %f647, %f651;
	max.f32 	%f987, %f648, %f650;
	max.f32 	%f986, %f649, %f651;
	add.s32 	%r447, %r447, 4096;
	add.s32 	%r445, %r445, 16;
	add.s64 	%rd53, %rd53, 32768;
	setp.ne.s32 	%p27, %r445, 0;
	@%p27 bra 	$L__BB4_9;
$L__BB4_10:
	setp.eq.s32 	%p28, %r6, 0;
	@%p28 bra 	$L__BB4_19;
	and.b32  	%r13, %r5, 7;
	setp.lt.u32 	%p29, %r6, 8;
	@%p29 bra 	$L__BB4_13;
	mul.wide.u32 	%rd48, %r447, 8;
	add.s64 	%rd49, %rd2, %rd48;
	ld.global.v2.f32 	{%f653, %f654}, [%rd49];
	min.f32 	%f655, %f989, %f653;
	min.f32 	%f656, %f988, %f654;
	max.f32 	%f657, %f987, %f653;
	max.f32 	%f658, %f986, %f654;
	ld.global.v2.f32 	{%f659, %f660}, [%rd49+2048];
	min.f32 	%f661, %f655, %f659;
	min.f32 	%f662, %f656, %f660;
	max.f32 	%f663, %f657, %f659;
	max.f32 	%f664, %f658, %f660;
	ld.global.v2.f32 	{%f665, %f666}, [%rd49+4096];
	min.f32 	%f667, %f661, %f665;
	min.f32 	%f668, %f662, %f666;
	max.f32 	%f669, %f663, %f665;
	max.f32 	%f670, %f664, %f666;
	ld.global.v2.f32 	{%f671, %f672}, [%rd49+6144];
	min.f32 	%f673, %f667, %f671;
	min.f32 	%f674, %f668, %f672;
	max.f32 	%f675, %f669, %f671;
	max.f32 	%f676, %f670, %f672;
	ld.global.v2.f32 	{%f677, %f678}, [%rd49+8192];
	min.f32 	%f679, %f673, %f677;
	min.f32 	%f680, %f674, %f678;
	max.f32 	%f681, %f675, %f677;
	max.f32 	%f682, %f676, %f678;
	ld.global.v2.f32 	{%f683, %f684}, [%rd49+10240];
	min.f32 	%f685, %f679, %f683;
	min.f32 	%f686, %f680, %f684;
	max.f32 	%f687, %f681, %f683;
	max.f32 	%f688, %f682, %f684;
	ld.global.v2.f32 	{%f689, %f690}, [%rd49+12288];
	min.f32 	%f691, %f685, %f689;
	min.f32 	%f692, %f686, %f690;
	max.f32 	%f693, %f687, %f689;
	max.f32 	%f694, %f688, %f690;
	ld.global.v2.f32 	{%f695, %f696}, [%rd49+14336];
	min.f32 	%f989, %f691, %f695;
	min.f32 	%f988, %f692, %f696;
	max.f32 	%f987, %f693, %f695;
	max.f32 	%f986, %f694, %f696;
	add.s32 	%r447, %r447, 2048;
$L__BB4_13:
	setp.eq.s32 	%p30, %r13, 0;
	@%p30 bra 	$L__BB4_19;
	and.b32  	%r16, %r5, 3;
	setp.lt.u32 	%p31, %r13, 4;
	@%p31 bra 	$L__BB4_16;
	mul.wide.u32 	%rd50, %r447, 8;
	add.s64 	%rd51, %rd2, %rd50;
	ld.global.v2.f32 	{%f698, %f699}, [%rd51];
	min.f32 	%f700, %f989, %f698;
	min.f32 	%f701, %f988, %f699;
	max.f32 	%f702, %f987, %f698;
	max.f32 	%f703, %f986, %f699;
	ld.global.v2.f32 	{%f704, %f705}, [%rd51+2048];
	min.f32 	%f706, %f700, %f704;
	min.f32 	%f707, %f701, %f705;
	max.f32 	%f708, %f702, %f704;
	max.f32 	%f709, %f703, %f705;
	ld.global.v2.f32 	{%f710, %f711}, [%rd51+4096];
	min.f32 	%f712, %f706, %f710;
	min.f32 	%f713, %f707, %f711;
	max.f32 	%f714, %f708, %f710;
	max.f32 	%f715, %f709, %f711;
	ld.global.v2.f32 	{%f716, %f717}, [%rd51+6144];
	min.f32 	%f989, %f712, %f716;
	min.f32 	%f988, %f713, %f717;
	max.f32 	%f987, %f714, %f716;
	max.f32 	%f986, %f715, %f717;
	add.s32 	%r447, %r447, 1024;
$L__BB4_16:
	setp.eq.s32 	%p32, %r16, 0;
	@%p32 bra 	$L__BB4_19;
	mul.wide.u32 	%rd52, %r447, 8;
	add.s64 	%rd54, %rd2, %rd52;
	neg.s32 	%r450, %r16;
$L__BB4_18:
	.pragma "nounroll";
	ld.global.v2.f32 	{%f718, %f719}, [%rd54];
	min.f32 	%f989, %f989, %f718;
	min.f32 	%f988, %f988, %f719;
	max.f32 	%f987, %f987, %f718;
	max.f32 	%f986, %f986, %f719;
	add.s64 	%rd54, %rd54, 2048;
	add.s32 	%r450, %r450, 1;
	setp.ne.s32 	%p33, %r450, 0;
	@%p33 bra 	$L__BB4_18;
$L__BB4_19:
	setp.lt.u64 	%p34, %rd22, 256;
	@%p34 bra 	$L__BB4_33;
	// begin inline asm
	mov.u32 %r337, %laneid;
	// end inline asm
	mov.b32 	%r339, %f989;
	mov.b32 	%r355, 1;
	mov.b32 	%r356, 31;
	mov.b32 	%r357, -1;
	// begin inline asm
	shfl.sync.down.b32 %r338, %r339, %r355, %r356, %r357;
	// end inline asm
	mov.b32 	%r344, %f988;
	// begin inline asm
	shfl.sync.down.b32 %r343, %r344, %r355, %r356, %r357;
	// end inline asm
	mov.b32 	%r349, %f987;
	// begin inline asm
	shfl.sync.down.b32 %r348, %r349, %r355, %r356, %r357;
	// end inline asm
	mov.b32 	%r354, %f986;
	// begin inline asm
	shfl.sync.down.b32 %r353, %r354, %r355, %r356, %r357;
	// end inline asm
	setp.gt.s32 	%p51, %r337, 30;
	@%p51 bra 	$L__BB4_22;
	mov.b32 	%f768, %r348;
	mov.b32 	%f769, %r343;
	mov.b32 	%f770, %r338;
	mov.b32 	%f771, %r353;
	min.f32 	%f989, %f989, %f770;
	min.f32 	%f988, %f988, %f769;
	max.f32 	%f987, %f987, %f768;
	max.f32 	%f986, %f986, %f771;
$L__BB4_22:
	mov.b32 	%r359, %f989;
	mov.b32 	%r375, 2;
	mov.b32 	%r376, 31;
	mov.b32 	%r377, -1;
	// begin inline asm
	shfl.sync.down.b32 %r358, %r359, %r375, %r376, %r377;
	// end inline asm
	mov.b32 	%r364, %f988;
	// begin inline asm
	shfl.sync.down.b32 %r363, %r364, %r375, %r376, %r377;
	// end inline asm
	mov.b32 	%r369, %f987;
	// begin inline asm
	shfl.sync.down.b32 %r368, %r369, %r375, %r376, %r377;
	// end inline asm
	mov.b32 	%r374, %f986;
	// begin inline asm
	shfl.sync.down.b32 %r373, %r374, %r375, %r376, %r377;
	// end inline asm
	setp.gt.s32 	%p52, %r337, 29;
	@%p52 bra 	$L__BB4_24;
	mov.b32 	%f772, %r368;
	mov.b32 	%f773, %r363;
	mov.b32 	%f774, %r358;
	mov.b32 	%f775, %r373;
	min.f32 	%f989, %f989, %f774;
	min.f32 	%f988, %f988, %f773;
	max.f32 	%f987, %f987, %f772;
	max.f32 	%f986, %f986, %f775;
$L__BB4_24:
	mov.b32 	%r379, %f989;
	mov.b32 	%r395, 4;
	mov.b32 	%r396, 31;
	mov.b32 	%r397, -1;
	// begin inline asm
	shfl.sync.down.b32 %r378, %r379, %r395, %r396, %r397;
	// end inline asm
	mov.b32 	%r384, %f988;
	// begin inline asm
	shfl.sync.down.b32 %r383, %r384, %r395, %r396, %r397;
	// end inline asm
	mov.b32 	%r389, %f987;
	// begin inline asm
	shfl.sync.down.b32 %r388, %r389, %r395, %r396, %r397;
	// end inline asm
	mov.b32 	%r394, %f986;
	// begin inline asm
	shfl.sync.down.b32 %r393, %r394, %r395, %r396, %r397;
	// end inline asm
	setp.gt.s32 	%p53, %r337, 27;
	@%p53 bra 	$L__BB4_26;
	mov.b32 	%f776, %r388;
	mov.b32 	%f777, %r383;
	mov.b32 	%f778, %r378;
	mov.b32 	%f779, %r393;
	min.f32 	%f989, %f989, %f778;
	min.f32 	%f988, %f988, %f777;
	max.f32 	%f987, %f987, %f776;
	max.f32 	%f986, %f986, %f779;
$L__BB4_26:
	mov.b32 	%r399, %f989;
	mov.b32 	%r415, 8;
	mov.b32 	%r416, 31;
	mov.b32 	%r417, -1;
	// begin inline asm
	shfl.sync.down.b32 %r398, %r399, %r415, %r416, %r417;
	// end inline asm
	mov.b32 	%r404, %f988;
	// begin inline asm
	shfl.sync.down.b32 %r403, %r404, %r415, %r416, %r417;
	// end inline asm
	mov.b32 	%r409, %f987;
	// begin inline asm
	shfl.sync.down.b32 %r408, %r409, %r415, %r416, %r417;
	// end inline asm
	mov.b32 	%r414, %f986;
	// begin inline asm
	shfl.sync.down.b32 %r413, %r414, %r415, %r416, %r417;
	// end inline asm
	setp.gt.s32 	%p54, %r337, 23;
	@%p54 bra 	$L__BB4_28;
	mov.b32 	%f780, %r408;
	mov.b32 	%f781, %r403;
	mov.b32 	%f782, %r398;
	mov.b32 	%f783, %r413;
	min.f32 	%f989, %f989, %f782;
	min.f32 	%f988, %f988, %f781;
	max.f32 	%f987, %f987, %f780;
	max.f32 	%f986, %f986, %f783;
$L__BB4_28:
	mov.b32 	%r419, %f989;
	mov.b32 	%r435, 16;
	mov.b32 	%r436, 31;
	mov.b32 	%r437, -1;
	// begin inline asm
	shfl.sync.down.b32 %r418, %r419, %r435, %r436, %r437;
	// end inline asm
	mov.b32 	%r424, %f988;
	// begin inline asm
	shfl.sync.down.b32 %r423, %r424, %r435, %r436, %r437;
	// end inline asm
	mov.b32 	%r429, %f987;
	// begin inline asm
	shfl.sync.down.b32 %r428, %r429, %r435, %r436, %r437;
	// end inline asm
	mov.b32 	%r434, %f986;
	// begin inline asm
	shfl.sync.down.b32 %r433, %r434, %r435, %r436, %r437;
	// end inline asm
	setp.gt.s32 	%p55, %r337, 15;
	@%p55 bra 	$L__BB4_31;
	mov.b32 	%f784, %r428;
	mov.b32 	%f785, %r423;
	mov.b32 	%f786, %r418;
	mov.b32 	%f787, %r433;
	min.f32 	%f989, %f989, %f786;
	min.f32 	%f988, %f988, %f785;
	max.f32 	%f987, %f987, %f784;
	max.f32 	%f986, %f986, %f787;
	setp.ne.s32 	%p56, %r337, 0;
	@%p56 bra 	$L__BB4_31;
	shr.u32 	%r438, %r2, 1;
	and.b32  	%r439, %r438, 496;
	mov.u32 	%r440, _ZZN3cub18CUB_300001_SM_10006detail6reduce28DeviceReduceSingleTileKernelINS2_10policy_hubIN4cuda3std3__44pairI6float2S9_EEy14bbox_reductionE10Policy1000EN6thrust24THRUST_300001_SM_1000_NS6detail15normal_iteratorINSF_10device_ptrIS9_EEEEPSA_ySB_SA_SA_19bbox_transformationEEvT0_T1_T2_T3_T4_T6_E12temp_storage;
	add.s32 	%r441, %r440, %r439;
	st.shared.v2.f32 	[%r441+8], {%f989, %f988};
	st.shared.v2.f32 	[%r441+16], {%f987, %f986};
$L__BB4_31:
	bar.sync 	0;
	setp.ne.s32 	%p57, %r2, 0;
	@%p57 bra 	$L__BB4_83;
	ld.shared.v2.f32 	{%f788, %f789}, [_ZZN3cub18CUB_300001_SM_10006detail6reduce28DeviceReduceSingleTileKernelINS2_10policy_hubIN4cuda3std3__44pairI6float2S9_EEy14bbox_reductionE10Policy1000EN6thrust24THRUST_300001_SM_1000_NS6detail15normal_iteratorINSF_10device_ptrIS9_EEEEPSA_ySB_SA_SA_19bbox_transformationEEvT0_T1_T2_T3_T4_T6_E12temp_storage+24];
	ld.shared.v2.f32 	{%f790, %f791}, [_ZZN3cub18CUB_300001_SM_10006detail6reduce28DeviceReduceSingleTileKernelINS2_10policy_hubIN4cuda3std3__44pairI6float2S9_EEy14bbox_reductionE10Policy1000EN6thrust24THRUST_300001_SM_1000_NS6detail15normal_iteratorINSF_10device_ptrIS9_EEEEPSA_ySB_SA_SA_19bbox_transformationEEvT0_T1_T2_T3_T4_T6_E12temp_storage+32];
	min.f32 	%f792, %f989, %f788;
	min.f32 	%f793, %f988, %f789;
	max.f32 	%f794, %f987, %f790;
	max.f32 	%f795, %f986, %f791;
	ld.shared.v2.f32 	{%f796, %f797}, [_ZZN3cub18CUB_300001_SM_10006detail6reduce28DeviceReduceSingleTileKernelINS2_10policy_hubIN4cuda3std3__44pairI6float2S9_EEy14bbox_reductionE10Policy1000EN6thrust24THRUST_300001_SM_1000_NS6detail15normal_iteratorINSF_10device_ptrIS9_EEEEPSA_ySB_SA_SA_19bbox_transformationEEvT0_T1_T2_T3_T4_T6_E12temp_storage+40];
	ld.shared.v2.f32 	{%f798, %f799}, [_ZZN3cub18CUB_300001_SM_10006detail6reduce28DeviceReduceSingleTileKernelINS2_10policy_hubIN4cuda3std3__44pairI6float2S9_EEy14bbox_reductionE10Policy1000EN6thrust24THRUST_300001_SM_1000_NS6detail15normal_iteratorINSF_10device_ptrIS9_EEEEPSA_ySB_SA_SA_19bbox_transformationEEvT0_T1_T2_T3_T4_T6_E12temp_storage+48];
	min.f32 	%f800, %f792, %f796;
	min.f32 	%f801, %f793, %f797;
	max.f32 	%f802, %f794, %f798;
	max.f32 	%f803, %f795, %f799;
	ld.shared.v2.f32 	{%f804, %f805}, [_ZZN3cub18CUB_300001_SM_10006detail6reduce28DeviceReduceSingleTileKernelINS2_10policy_hubIN4cuda3std3__44pairI6float2S9_EEy14bbox_reductionE10Policy1000EN6thrust24THRUST_300001_SM_1000_NS6detail15normal_iteratorINSF_10device_ptrIS9_EEEEPSA_ySB_SA_SA_19bbox_transformationEEvT0_T1_T2_T3_T4_T6_E12temp_storage+56];
	ld.shared.v2.f32 	{%f806, %f807}, [_ZZN3cub18CUB_300001_SM_10006detail6reduce28DeviceReduceSingleTileKernelINS2_10policy_hubIN4cuda3std3__44pairI6float2S9_EEy14bbox_reductionE10Policy1000EN6thrust24THRUST_300001_SM_1000_NS6detail15normal_iteratorINSF_10device_ptrIS9_EEEEPSA_ySB_SA_SA_19bbox_transformationEEvT0_T1_T2_T3_T4_T6_E12temp_storage+64];
	min.f32 	%f808, %f800, %f804;
	min.f32 	%f809, %f801, %f805;
	max.f32 	%f810, %f802, %f806;
	max.f32 	%f811, %f803, %f807;
	ld.shared.v2.f32 	{%f812, %f813}, [_ZZN3cub18CUB_300001_SM_10006detail6reduce28DeviceReduceSingleTileKernelINS2_10policy_hubIN4cuda3std3__44pairI6float2S9_EEy14bbox_reductionE10Policy1000EN6thrust24THRUST_300001_SM_1000_NS6detail15normal_iteratorINSF_10device_ptrIS9_EEEEPSA_ySB_SA_SA_19bbox_transformationEEvT0_T1_T2_T3_T4_T6_E12temp_storage+72];
	ld.shared.v2.f32 	{%f814, %f815}, [_ZZN3cub18CUB_300001_SM_10006detail6reduce28DeviceReduceSingleTileKernelINS2_10policy_hubIN4cuda3std3__44pairI6float2S9_EEy14bbox_reductionE10Policy1000EN6thrust24THRUST_300001_SM_1000_NS6detail15normal_iteratorINSF_10device_ptrIS9_EEEEPSA_ySB_SA_SA_19bbox_transformationEEvT0_T1_T2_T3_T4_T6_E12temp_storage+80];
	min.f32 	%f816, %f808, %f812;
	min.f32 	%f817, %f809, %f813;
	max.f32 	%f818, %f810, %f814;
	max.f32 	%f819, %f811, %f815;
	ld.shared.v2.f32 	{%f820, %f821}, [_ZZN3cub18CUB_300001_SM_10006detail6reduce28DeviceReduceSingleTileKernelINS2_10policy_hubIN4cuda3std3__44pairI6float2S9_EEy14bbox_reductionE10Policy1000EN6thrust24THRUST_300001_SM_1000_NS6detail15normal_iteratorINSF_10device_ptrIS9_EEEEPSA_ySB_SA_SA_19bbox_transformationEEvT0_T1_T2_T3_T4_T6_E12temp_storage+88];
	ld.shared.v2.f32 	{%f822, %f823}, [_ZZN3cub18CUB_300001_SM_10006detail6reduce28DeviceReduceSingleTileKernelINS2_10policy_hubIN4cuda3std3__44pairI6float2S9_EEy14bbox_reductionE10Policy1000EN6thrust24THRUST_300001_SM_1000_NS6detail15normal_iteratorINSF_10device_ptrIS9_EEEEPSA_ySB_SA_SA_19bbox_transformationEEvT0_T1_T2_T3_T4_T6_E12temp_storage+96];
	min.f32 	%f824, %f816, %f820;
	min.f32 	%f825, %f817, %f821;
	max.f32 	%f826, %f818, %f822;
	max.f32 	%f827, %f819, %f823;
	ld.shared.v2.f32 	{%f828, %f829}, [_ZZN3cub18CUB_300001_SM_10006detail6reduce28DeviceReduceSingleTileKernelINS2_10policy_hubIN4cuda3std3__44pairI6float2S9_EEy14bbox_reductionE10Policy1000EN6thrust24THRUST_300001_SM_1000_NS6detail15normal_iteratorINSF_10device_ptrIS9_EEEEPSA_ySB_SA_SA_19bbox_transformationEEvT0_T1_T2_T3_T4_T6_E12temp_storage+104];
	ld.shared.v2.f32 	{%f830, %f831}, [_ZZN3cub18CUB_300001_SM_10006detail6reduce28DeviceReduceSingleTileKernelINS2_10policy_hubIN4cuda3std3__44pairI6float2S9_EEy14bbox_reductionE10Policy1000EN6thrust24THRUST_300001_SM_1000_NS6detail15normal_iteratorINSF_10device_ptrIS9_EEEEPSA_ySB_SA_SA_19bbox_transformationEEvT0_T1_T2_T3_T4_T6_E12temp_storage+112];
	min.f32 	%f832, %f824, %f828;
	min.f32 	%f833, %f825, %f829;
	max.f32 	%f834, %f826, %f830;
	max.f32 	%f835, %f827, %f831;
	ld.shared.v2.f32 	{%f836, %f837}, [_ZZN3cub18CUB_300001_SM_10006detail6reduce28DeviceReduceSingleTileKernelINS2_10policy_hubIN4cuda3std3__44pairI6float2S9_EEy14bbox_reductionE10Policy1000EN6thrust24THRUST_300001_SM_1000_NS6detail15normal_iteratorINSF_10device_ptrIS9_EEEEPSA_ySB_SA_SA_19bbox_transformationEEvT0_T1_T2_T3_T4_T6_E12temp_storage+120];
	ld.shared.v2.f32 	{%f838, %f839}, [_ZZN3cub18CUB_300001_SM_10006detail6reduce28DeviceReduceSingleTileKernelINS2_10policy_hubIN4cuda3std3__44pairI6float2S9_EEy14bbox_reductionE10Policy1000EN6thrust24THRUST_300001_SM_1000_NS6detail15normal_iteratorINSF_10device_ptrIS9_EEEEPSA_ySB_SA_SA_19bbox_transformationEEvT0_T1_T2_T3_T4_T6_E12temp_storage+128];
	min.f32 	%f989, %f832, %f836;
	min.f32 	%f988, %f833, %f837;
	max.f32 	%f987, %f834, %f838;
	max.f32 	%f986, %f835, %f839;
	bra.uni 	$L__BB4_83;
$L__BB4_33:
	// begin inline asm
	mov.u32 %r224, %laneid;
	// end inline asm
	and.b32  	%r245, %r2, 992;
	add.s32 	%r246, %r245, 32;
	setp.gt.u32 	%p35, %r246, %r1;
	not.b32 	%r247, %r245;
	add.s32 	%r248, %r1, %r247;
	selp.b32 	%r243, %r248, 31, %p35;
	mov.b32 	%r226, %f989;
	mov.b32 	%r242, 1;
	mov.b32 	%r244, -1;
	// begin inline asm
	shfl.sync.down.b32 %r225, %r226, %r242, %r243, %r244;
	// end inline asm
	mov.b32 	%r231, %f988;
	// begin inline asm
	shfl.sync.down.b32 %r230, %r231, %r242, %r243, %r244;
	// end inline asm
	mov.b32 	%r236, %f987;
	// begin inline asm
	shfl.sync.down.b32 %r235, %r236, %r242, %r243, %r244;
	// end inline asm
	mov.b32 	%r241, %f986;
	// begin inline asm
	shfl.sync.down.b32 %r240, %r241, %r242, %r243, %r244;
	// end inline asm
	setp.ge.s32 	%p36, %r224, %r243;
	@%p36 bra 	$L__BB4_35;
	mov.b32 	%f720, %r235;
	mov.b32 	%f721, %r230;
	mov.b32 	%f722, %r225;
	mov.b32 	%f723, %r240;
	min.f32 	%f989, %f989, %f722;
	min.f32 	%f988, %f988, %f721;
	max.f32 	%f987, %f987, %f720;
	max.f32 	%f986, %f986, %f723;
$L__BB4_35:
	mov.b32 	%r250, %f989;
	mov.b32 	%r266, 2;
	mov.b32 	%r268, -1;
	// begin inline asm
	shfl.sync.down.b32 %r249, %r250, %r266, %r243, %r268;
	// end inline asm
	mov.b32 	%r255, %f988;
	// begin inline asm
	shfl.sync.down.b32 %r254, %r255, %r266, %r243, %r268;
	// end inline asm
	mov.b32 	%r260, %f987;
	// begin inline asm
	shfl.sync.down.b32 %r259, %r260, %r266, %r243, %r268;
	// end inline asm
	mov.b32 	%r265, %f986;
	// begin inline asm
	shfl.sync.down.b32 %r264, %r265, %r266, %r243, %r268;
	// end inline asm
	add.s32 	%r269, %r224, 2;
	setp.gt.s32 	%p37, %r269, %r243;
	@%p37 bra 	$L__BB4_37;
	mov.b32 	%f724, %r259;
	mov.b32 	%f725, %r254;
	mov.b32 	%f726, %r249;
	mov.b32 	%f727, %r264;
	min.f32 	%f989, %f989, %f726;
	min.f32 	%f988, %f988, %f725;
	max.f32 	%f987, %f987, %f724;
	max.f32 	%f986, %f986, %f727;
$L__BB4_37:
	mov.b32 	%r271, %f989;
	mov.b32 	%r287, 4;
	mov.b32 	%r289, -1;
	// begin inline asm
	shfl.sync.down.b32 %r270, %r271, %r287, %r243, %r289;
	// end inline asm
	mov.b32 	%r276, %f988;
	// begin inline asm
	shfl.sync.down.b32 %r275, %r276, %r287, %r243, %r289;
	// end inline asm
	mov.b32 	%r281, %f987;
	// begin inline asm
	shfl.sync.down.b32 %r280, %r281, %r287, %r243, %r289;
	// end inline asm
	mov.b32 	%r286, %f986;
	// begin inline asm
	shfl.sync.down.b32 %r285, %r286, %r287, %r243, %r289;
	// end inline asm
	add.s32 	%r290, %r224, 4;
	setp.gt.s32 	%p38, %r290, %r243;
	@%p38 bra 	$L__BB4_39;
	mov.b32 	%f728, %r280;
	mov.b32 	%f729, %r275;
	mov.b32 	%f730, %r270;
	mov.b32 	%f731, %r285;
	min.f32 	%f989, %f989, %f730;
	min.f32 	%f988, %f988, %f729;
	max.f32 	%f987, %f987, %f728;
	max.f32 	%f986, %f986, %f731;
$L__BB4_39:
	mov.b32 	%r292, %f989;
	mov.b32 	%r308, 8;
	mov.b32 	%r310, -1;
	// begin inline asm
	shfl.sync.down.b32 %r291, %r292, %r308, %r243, %r310;
	// end inline asm
	mov.b32 	%r297, %f988;
	// begin inline asm
	shfl.sync.down.b32 %r296, %r297, %r308, %r243, %r310;
	// end inline asm
	mov.b32 	%r302, %f987;
	// begin inline asm
	shfl.sync.down.b32 %r301, %r302, %r308, %r243, %r310;
	// end inline asm
	mov.b32 	%r307, %f986;
	// begin inline asm
	shfl.sync.down.b32 %r306, %r307, %r308, %r243, %r310;
	// end inline asm
	add.s32 	%r311, %r224, 8;
	setp.gt.s32 	%p39, %r311, %r243;
	@%p39 bra 	$L__BB4_41;
	mov.b32 	%f732, %r301;
	mov.b32 	%f733, %r296;
	mov.b32 	%f734, %r291;
	mov.b32 	%f735, %r306;
	min.f32 	%f989, %f989, %f734;
	min.f32 	%f988, %f988, %f733;
	max.f32 	%f987, %f987, %f732;
	max.f32 	%f986, %f986, %f735;
$L__BB4_41:
	mov.b32 	%r313, %f989;
	mov.b32 	%r329, 16;
	mov.b32 	%r331, -1;
	// begin inline asm
	shfl.sync.down.b32 %r312, %r313, %r329, %r243, %r331;
	// end inline asm
	mov.b32 	%r318, %f988;
	// begin inline asm
	shfl.sync.down.b32 %r317, %r318, %r329, %r243, %r331;
	// end inline asm
	mov.b32 	%r323, %f987;
	// begin inline asm
	shfl.sync.down.b32 %r322, %r323, %r329, %r243, %r331;
	// end inline asm
	mov.b32 	%r328, %f986;
	// begin inline asm
	shfl.sync.down.b32 %r327, %r328, %r329, %r243, %r331;
	// end inline asm
	add.s32 	%r332, %r224, 16;
	setp.gt.s32 	%p40, %r332, %r243;
	@%p40 bra 	$L__BB4_43;
	mov.b32 	%f736, %r322;
	mov.b32 	%f737, %r317;
	mov.b32 	%f738, %r312;
	mov.b32 	%f739, %r327;
	min.f32 	%f989, %f989, %f738;
	min.f32 	%f988, %f988, %f737;
	max.f32 	%f987, %f987, %f736;
	max.f32 	%f986, %f986, %f739;
$L__BB4_43:
	setp.ne.s32 	%p41, %r224, 0;
	@%p41 bra 	$L__BB4_45;
	shr.u32 	%r333, %r2, 1;
	and.b32  	%r334, %r333, 496;
	mov.u32 	%r335, _ZZN3cub18CUB_300001_SM_10006detail6reduce28DeviceReduceSingleTileKernelINS2_10policy_hubIN4cuda3std3__44pairI6float2S9_EEy14bbox_reductionE10Policy1000EN6thrust24THRUST_300001_SM_1000_NS6detail15normal_iteratorINSF_10device_ptrIS9_EEEEPSA_ySB_SA_SA_19bbox_transformationEEvT0_T1_T2_T3_T4_T6_E12temp_storage;
	add.s32 	%r336, %r335, %r334;
	st.shared.v2.f32 	[%r336+8], {%f989, %f988};
	st.shared.v2.f32 	[%r336+16], {%f987, %f986};
$L__BB4_45:
	bar.sync 	0;
	setp.ne.s32 	%p42, %r2, 0;
	setp.lt.u64 	%p43, %rd22, 33;
	or.pred  	%p44, %p42, %p43;
	@%p44 bra 	$L__BB4_83;
	ld.shared.v2.f32 	{%f740, %f741}, [_ZZN3cub18CUB_300001_SM_10006detail6reduce28DeviceReduceSingleTileKernelINS2_10policy_hubIN4cuda3std3__44pairI6float2S9_EEy14bbox_reductionE10Policy1000EN6thrust24THRUST_300001_SM_1000_NS6detail15normal_iteratorINSF_10device_ptrIS9_EEEEPSA_ySB_SA_SA_19bbox_transformationEEvT0_T1_T2_T3_T4_T6_E12temp_storage+24];
	ld.shared.v2.f32 	{%f742, %f743}, [_ZZN3cub18CUB_300001_SM_10006detail6reduce28DeviceReduceSingleTileKernelINS2_10policy_hubIN4cuda3std3__44pairI6float2S9_EEy14bbox_reductionE10Policy1000EN6thrust24THRUST_300001_SM_1000_NS6detail15normal_iteratorINSF_10device_ptrIS9_EEEEPSA_ySB_SA_SA_19bbox_transformationEEvT0_T1_T2_T3_T4_T6_E12temp_storage+32];
	min.f32 	%f989, %f989, %f740;
	min.f32 	%f988, %f988, %f741;
	max.f32 	%f987, %f987, %f742;
	max.f32 	%f986, %f986, %f743;
	setp.lt.u64 	%p45, %rd22, 65;
	@%p45 bra 	$L__BB4_83;
	ld.shared.v2.f32 	{%f744, %f745}, [_ZZN3cub18CUB_300001_SM_10006detail6reduce28DeviceReduceSingleTileKernelINS2_10policy_hubIN4cuda3std3__44pairI6float2S9_EEy14bbox_reductionE10Policy1000EN6thrust24THRUST_300001_SM_1000_NS6detail15normal_iteratorINSF_10device_ptrIS9_EEEEPSA_ySB_SA_SA_19bbox_transformationEEvT0_T1_T2_T3_T4_T6_E12temp_storage+40];
	ld.shared.v2.f32 	{%f746, %f747}, [_ZZN3cub18CUB_300001_SM_10006detail6reduce28DeviceReduceSingleTileKernelINS2_10policy_hubIN4cuda3std3__44pairI6float2S9_EEy14bbox_reductionE10Policy1000EN6thrust24THRUST_300001_SM_1000_NS6detail15normal_iteratorINSF_10device_ptrIS9_EEEEPSA_ySB_SA_SA_19bbox_transformationEEvT0_T1_T2_T3_T4_T6_E12temp_storage+48];
	min.f32 	%f989, %f989, %f744;
	min.f32 	%f988, %f988, %f745;
	max.f32 	%f987, %f987, %f746;
	max.f32 	%f986, %f986, %f747;
	setp.lt.u64 	%p46, %rd22, 97;
	@%p46 bra 	$L__BB4_83;
	ld.shared.v2.f32 	{%f748, %f749}, [_ZZN3cub18CUB_300001_SM_10006detail6reduce28DeviceReduceSingleTileKernelINS2_10policy_hubIN4cuda3std3__44pairI6float2S9_EEy14bbox_reductionE10Policy1000EN6thrust24THRUST_300001_SM_1000_NS6detail15normal_iteratorINSF_10device_ptrIS9_EEEEPSA_ySB_SA_SA_19bbox_transformationEEvT0_T1_T2_T3_T4_T6_E12temp_storage+56];
	ld.shared.v2.f32 	{%f750, %f751}, [_ZZN3cub18CUB_300001_SM_10006detail6reduce28DeviceReduceSingleTileKernelINS2_10policy_hubIN4cuda3std3__44pairI6float2S9_EEy14bbox_reductionE10Policy1000EN6thrust24THRUST_300001_SM_1000_NS6detail15normal_iteratorINSF_10device_ptrIS9_EEEEPSA_ySB_SA_SA_19bbox_transformationEEvT0_T1_T2_T3_T4_T6_E12temp_storage+64];
	min.f32 	%f989, %f989, %f748;
	min.f32 	%f988, %f988, %f749;
	max.f32 	%f987, %f987, %f750;
	max.f32 	%f986, %f986, %f751;
	setp.lt.u64 	%p47, %rd22, 129;
	@%p47 bra 	$L__BB4_83;
	ld.shared.v2.f32 	{%f752, %f753}, [_ZZN3cub18CUB_300001_SM_10006detail6reduce28DeviceReduceSingleTileKernelINS2_10policy_hubIN4cuda3std3__44pairI6float2S9_EEy14bbox_reductionE10Policy1000EN6thrust24THRUST_300001_SM_1000_NS6detail15normal_iteratorINSF_10device_ptrIS9_EEEEPSA_ySB_SA_SA_19bbox_transformationEEvT0_T1_T2_T3_T4_T6_E12temp_storage+72];
	ld.shared.v2.f32 	{%f754, %f755}, [_ZZN3cub18CUB_300001_SM_10006detail6reduce28DeviceReduceSingleTileKernelINS2_10policy_hubIN4cuda3std3__44pairI6float2S9_EEy14bbox_reductionE10Policy1000EN6thrust24THRUST_300001_SM_1000_NS6detail15normal_iteratorINSF_10device_ptrIS9_EEEEPSA_ySB_SA_SA_19bbox_transformationEEvT0_T1_T2_T3_T4_T6_E12temp_storage+80];
	min.f32 	%f989, %f989, %f752;
	min.f32 	%f988, %f988, %f753;
	max.f32 	%f987, %f987, %f754;
	max.f32 	%f986, %f986, %f755;
	setp.lt.u64 	%p48, %rd22, 161;
	@%p48 bra 	$L__BB4_83;
	ld.shared.v2.f32 	{%f756, %f757}, [_ZZN3cub18CUB_300001_SM_10006detail6reduce28DeviceReduceSingleTileKernelINS2_10policy_hubIN4cuda3std3__44pairI6float2S9_EEy14bbox_reductionE10Policy1000EN6thrust24THRUST_300001_SM_1000_NS6detail15normal_iteratorINSF_10device_ptrIS9_EEEEPSA_ySB_SA_SA_19bbox_transformationEEvT0_T1_T2_T3_T4_T6_E12temp_storage+88];
	ld.shared.v2.f32 	{%f758, %f759}, [_ZZN3cub18CUB_300001_SM_10006detail6reduce28DeviceReduceSingleTileKernelINS2_10policy_hubIN4cuda3std3__44pairI6float2S9_EEy14bbox_reductionE10Policy1000EN6thrust24THRUST_300001_SM_1000_NS6detail15normal_iteratorINSF_10device_ptrIS9_EEEEPSA_ySB_SA_SA_19bbox_transformationEEvT0_T1_T2_T3_T4_T6_E12temp_storage+96];
	min.f32 	%f989, %f989, %f756;
	min.f32 	%f988, %f988, %f757;
	max.f32 	%f987, %f987, %f758;
	max.f32 	%f986, %f986, %f759;
	setp.lt.u64 	%p49, %rd22, 193;
	@%p49 bra 	$L__BB4_83;
	ld.shared.v2.f32 	{%f760, %f761}, [_ZZN3cub18CUB_300001_SM_10006detail6reduce28DeviceReduceSingleTileKernelINS2_10policy_hubIN4cuda3std3__44pairI6float2S9_EEy14bbox_reductionE10Policy1000EN6thrust24THRUST_300001_SM_1000_NS6detail15normal_iteratorINSF_10device_ptrIS9_EEEEPSA_ySB_SA_SA_19bbox_transformationEEvT0_T1_T2_T3_T4_T6_E12temp_storage+104];
	ld.shared.v2.f32 	{%f762, %f763}, [_ZZN3cub18CUB_300001_SM_10006detail6reduce28DeviceReduceSingleTileKernelINS2_10policy_hubIN4cuda3std3__44pairI6float2S9_EEy14bbox_reductionE10Policy1000EN6thrust24THRUST_300001_SM_1000_NS6detail15normal_iteratorINSF_10device_ptrIS9_EEEEPSA_ySB_SA_SA_19bbox_transformationEEvT0_T1_T2_T3_T4_T6_E12temp_storage+112];
	min.f32 	%f989, %f989, %f760;
	min.f32 	%f988, %f988, %f761;
	max.f32 	%f987, %f987, %f762;
	max.f32 	%f986, %f986, %f763;
	setp.lt.u64 	%p50, %rd22, 225;
	@%p50 bra 	$L__BB4_83;
	ld.shared.v2.f32 	{%f764, %f765}, [_ZZN3cub18CUB_300001_SM_10006detail6reduce28DeviceReduceSingleTileKernelINS2_10policy_hubIN4cuda3std3__44pairI6float2S9_EEy14bbox_reductionE10Policy1000EN6thrust24THRUST_300001_SM_1000_NS6detail15normal_iteratorINSF_10device_ptrIS9_EEEEPSA_ySB_SA_SA_19bbox_transformationEEvT0_T1_T2_T3_T4_T6_E12temp_storage+120];
	ld.shared.v2.f32 	{%f766, %f767}, [_ZZN3cub18CUB_300001_SM_10006detail6reduce28DeviceReduceSingleTileKernelINS2_10policy_hubIN4cuda3std3__44pairI6float2S9_EEy14bbox_reductionE10Policy1000EN6thrust24THRUST_300001_SM_1000_NS6detail15normal_iteratorINSF_10device_ptrIS9_EEEEPSA_ySB_SA_SA_19bbox_transformationEEvT0_T1_T2_T3_T4_T6_E12temp_storage+128];
	min.f32 	%f989, %f989, %f764;
	min.f32 	%f988, %f988, %f765;
	max.f32 	%f987, %f987, %f766;
	max.f32 	%f986, %f986, %f767;
	bra.uni 	$L__BB4_83;
$L__BB4_53:
	mov.u32 	%r65, %tid.x;
	cvt.u64.u32 	%rd9, %r65;
	mul.wide.u32 	%rd25, %r65, 8;
	add.s64 	%rd10, %rd2, %rd25;
	ld.global.v2.f32 	{%f289, %f290}, [%rd10];
	ld.global.v2.f32 	{%f291, %f292}, [%rd10+2048];
	ld.global.v2.f32 	{%f293, %f294}, [%rd10+4096];
	ld.global.v2.f32 	{%f295, %f296}, [%rd10+6144];
	min.f32 	%f297, %f289, %f291;
	min.f32 	%f298, %f290, %f292;
	max.f32 	%f299, %f289, %f291;
	max.f32 	%f300, %f290, %f292;
	min.f32 	%f301, %f297, %f293;
	min.f32 	%f302, %f298, %f294;
	max.f32 	%f303, %f299, %f293;
	max.f32 	%f304, %f300, %f294;
	min.f32 	%f989, %f301, %f295;
	min.f32 	%f988, %f302, %f296;
	max.f32 	%f987, %f303, %f295;
	max.f32 	%f986, %f304, %f296;
	add.s64 	%rd11, %rd22, -1024;
	setp.lt.u64 	%p3, %rd11, 1024;
	mov.b64 	%rd56, 1024;
	@%p3 bra 	$L__BB4_57;
	mov.b64 	%rd56, 1024;
$L__BB4_55:
	shl.b64 	%rd27, %rd56, 3;
	add.s64 	%rd28, %rd10, %rd27;
	ld.global.v2.f32 	{%f305, %f306}, [%rd28];
	ld.global.v2.f32 	{%f307, %f308}, [%rd28+2048];
	ld.global.v2.f32 	{%f309, %f310}, [%rd28+4096];
	ld.global.v2.f32 	{%f311, %f312}, [%rd28+6144];
	min.f32 	%f313, %f989, %f305;
	min.f32 	%f314, %f988, %f306;
	max.f32 	%f315, %f987, %f305;
	max.f32 	%f316, %f986, %f306;
	min.f32 	%f317, %f313, %f307;
	min.f32 	%f318, %f314, %f308;
	max.f32 	%f319, %f315, %f307;
	max.f32 	%f320, %f316, %f308;
	min.f32 	%f321, %f317, %f309;
	min.f32 	%f322, %f318, %f310;
	max.f32 	%f323, %f319, %f309;
	max.f32 	%f324, %f320, %f310;
	min.f32 	%f989, %f321, %f311;
	min.f32 	%f988, %f322, %f312;
	max.f32 	%f987, %f323, %f311;
	max.f32 	%f986, %f324, %f312;
	sub.s64 	%rd29, %rd22, %rd56;
	setp.lt.u64 	%p4, %rd29, 1024;
	@%p4 bra 	$L__BB4_70;
	add.s64 	%rd56, %rd56, 1024;
	setp.le.u64 	%p5, %rd56, %rd11;
	@%p5 bra 	$L__BB4_55;
$L__BB4_57:
	setp.le.u64 	%p6, %rd22, %rd56;
	cvt.u32.u64 	%r104, %rd56;
	cvt.u32.u64 	%r105, %rd22;
	sub.s32 	%r106, %r105, %r104;
	setp.ge.s32 	%p7, %r65, %r106;
	or.pred  	%p8, %p6, %p7;
	@%p8 bra 	$L__BB4_70;
	not.b32 	%r109, %r65;
	add.s32 	%r110, %r109, %r105;
	sub.s32 	%r112, %r110, %r104;
	shr.u32 	%r113, %r112, 8;
	add.s32 	%r66, %r113, 1;
	and.b32  	%r67, %r66, 15;
	setp.lt.u32 	%p9, %r112, 3840;
	mov.u32 	%r453, %r65;
	@%p9 bra 	$L__BB4_61;
	and.b32  	%r114, %r66, 33554416;
	neg.s32 	%r451, %r114;
	add.s64 	%rd30, %rd56, %rd9;
	shl.b64 	%rd31, %rd30, 3;
	add.s64 	%rd32, %rd31, %rd2;
	add.s64 	%rd57, %rd32, 16384;
	mov.u32 	%r453, %r65;
$L__BB4_60:
	.pragma "nounroll";
	ld.global.v2.f32 	{%f326, %f327}, [%rd57+-16384];
	min.f32 	%f328, %f989, %f326;
	min.f32 	%f329, %f988, %f327;
	max.f32 	%f330, %f987, %f326;
	max.f32 	%f331, %f986, %f327;
	ld.global.v2.f32 	{%f332, %f333}, [%rd57+-14336];
	min.f32 	%f334, %f328, %f332;
	min.f32 	%f335, %f329, %f333;
	max.f32 	%f336, %f330, %f332;
	max.f32 	%f337, %f331, %f333;
	ld.global.v2.f32 	{%f338, %f339}, [%rd57+-12288];
	min.f32 	%f340, %f334, %f338;
	min.f32 	%f341, %f335, %f339;
	max.f32 	%f342, %f336, %f338;
	max.f32 	%f343, %f337, %f339;
	ld.global.v2.f32 	{%f344, %f345}, [%rd57+-10240];
	min.f32 	%f346, %f340, %f344;
	min.f32 	%f347, %f341, %f345;
	max.f32 	%f348, %f342, %f344;
	max.f32 	%f349, %f343, %f345;
	ld.global.v2.f32 	{%f350, %f351}, [%rd57+-8192];
	min.f32 	%f352, %f346, %f350;
	min.f32 	%f353, %f347, %f351;
	max.f32 	%f354, %f348, %f350;
	max.f32 	%f355, %f349, %f351;
	ld.global.v2.f32 	{%f356, %f357}, [%rd57+-6144];
	min.f32 	%f358, %f352, %f356;
	min.f32 	%f359, %f353, %f357;
	max.f32 	%f360, %f354, %f356;
	max.f32 	%f361, %f355, %f357;
	ld.global.v2.f32 	{%f362, %f363}, [%rd57+-4096];
	min.f32 	%f364, %f358, %f362;
	min.f32 	%f365, %f359, %f363;
	max.f32 	%f366, %f360, %f362;
	max.f32 	%f367, %f361, %f363;
	ld.global.v2.f32 	{%f368, %f369}, [%rd57+-2048];
	min.f32 	%f370, %f364, %f368;
	min.f32 	%f371, %f365, %f369;
	max.f32 	%f372, %f366, %f368;
	max.f32 	%f373, %f367, %f369;
	ld.global.v2.f32 	{%f374, %f375}, [%rd57];
	min.f32 	%f376, %f370, %f374;
	min.f32 	%f377, %f371, %f375;
	max.f32 	%f378, %f372, %f374;
	max.f32 	%f379, %f373, %f375;
	ld.global.v2.f32 	{%f380, %f381}, [%rd57+2048];
	min.f32 	%f382, %f376, %f380;
	min.f32 	%f383, %f377, %f381;
	max.f32 	%f384, %f378, %f380;
	max.f32 	%f385, %f379, %f381;
	ld.global.v2.f32 	{%f386, %f387}, [%rd57+4096];
	min.f32 	%f388, %f382, %f386;
	min.f32 	%f389, %f383, %f387;
	max.f32 	%f390, %f384, %f386;
	max.f32 	%f391, %f385, %f387;
	ld.global.v2.f32 	{%f392, %f393}, [%rd57+6144];
	min.f32 	%f394, %f388, %f392;
	min.f32 	%f395, %f389, %f393;
	max.f32 	%f396, %f390, %f392;
	max.f32 	%f397, %f391, %f393;
	ld.global.v2.f32 	{%f398, %f399}, [%rd57+8192];
	min.f32 	%f400, %f394, %f398;
	min.f32 	%f401, %f395, %f399;
	max.f32 	%f402, %f396, %f398;
	max.f32 	%f403, %f397, %f399;
	ld.global.v2.f32 	{%f404, %f405}, [%rd57+10240];
	min.f32 	%f406, %f400, %f404;
	min.f32 	%f407, %f401, %f405;
	max.f32 	%f408, %f402, %f404;
	max.f32 	%f409, %f403, %f405;
	ld.global.v2.f32 	{%f410, %f411}, [%rd57+12288];
	min.f32 	%f412, %f406, %f410;
	min.f32 	%f413, %f407, %f411;
	max.f32 	%f414, %f408, %f410;
	max.f32 	%f415, %f409, %f411;
	ld.global.v2.f32 	{%f416, %f417}, [%rd57+14336];
	min.f32 	%f989, %f412, %f416;
	min.f32 	%f988, %f413, %f417;
	max.f32 	%f987, %f414, %f416;
	max.f32 	%f986, %f415, %f417;
	add.s32 	%r453, %r453, 4096;
	add.s32 	%r451, %r451, 16;
	add.s64 	%rd57, %rd57, 32768;
	setp.ne.s32 	%p10, %r451, 0;
	@%p10 bra 	$L__BB4_60;
$L__BB4_61:
	setp.eq.s32 	%p11, %r67, 0;
	@%p11 bra 	$L__BB4_70;
	and.b32  	%r74, %r66, 7;
	setp.lt.u32 	%p12, %r67, 8;
	@%p12 bra 	$L__BB4_64;
	cvt.u64.u32 	%rd33, %r453;
	add.s64 	%rd34, %rd56, %rd33;
	shl.b64 	%rd35, %rd34, 3;
	add.s64 	%rd36, %rd2, %rd35;
	ld.global.v2.f32 	{%f419, %f420}, [%rd36];
	min.f32 	%f421, %f989, %f419;
	min.f32 	%f422, %f988, %f420;
	max.f32 	%f423, %f987, %f419;
	max.f32 	%f424, %f986, %f420;
	ld.global.v2.f32 	{%f425, %f426}, [%rd36+2048];
	min.f32 	%f427, %f421, %f425;
	min.f32 	%f428, %f422, %f426;
	max.f32 	%f429, %f423, %f425;
	max.f32 	%f430, %f424, %f426;
	ld.global.v2.f32 	{%f431, %f432}, [%rd36+4096];
	min.f32 	%f433, %f427, %f431;
	min.f32 	%f434, %f428, %f432;
	max.f32 	%f435, %f429, %f431;
	max.f32 	%f436, %f430, %f432;
	ld.global.v2.f32 	{%f437, %f438}, [%rd36+6144];
	min.f32 	%f439, %f433, %f437;
	min.f32 	%f440, %f434, %f438;
	max.f32 	%f441, %f435, %f437;
	max.f32 	%f442, %f436, %f438;
	ld.global.v2.f32 	{%f443, %f444}, [%rd36+8192];
	min.f32 	%f445, %f439, %f443;
	min.f32 	%f446, %f440, %f444;
	max.f32 	%f447, %f441, %f443;
	max.f32 	%f448, %f442, %f444;
	ld.global.v2.f32 	{%f449, %f450}, [%rd36+10240];
	min.f32 	%f451, %f445, %f449;
	min.f32 	%f452, %f446, %f450;
	max.f32 	%f453, %f447, %f449;
	max.f32 	%f454, %f448, %f450;
	ld.global.v2.f32 	{%f455, %f456}, [%rd36+12288];
	min.f32 	%f457, %f451, %f455;
	min.f32 	%f458, %f452, %f456;
	max.f32 	%f459, %f453, %f455;
	max.f32 	%f460, %f454, %f456;
	ld.global.v2.f32 	{%f461, %f462}, [%rd36+14336];
	min.f32 	%f989, %f457, %f461;
	min.f32 	%f988, %f458, %f462;
	max.f32 	%f987, %f459, %f461;
	max.f32 	%f986, %f460, %f462;
	add.s32 	%r453, %r453, 2048;
$L__BB4_64:
	setp.eq.s32 	%p13, %r74, 0;
	@%p13 bra 	$L__BB4_70;
	and.b32  	%r77, %r66, 3;
	setp.lt.u32 	%p14, %r74, 4;
	@%p14 bra 	$L__BB4_67;
	cvt.u64.u32 	%rd37, %r453;
	add.s64 	%rd38, %rd56, %rd37;
	shl.b64 	%rd39, %rd38, 3;
	add.s64 	%rd40, %rd2, %rd39;
	ld.global.v2.f32 	{%f464, %f465}, [%rd40];
	min.f32 	%f466, %f989, %f464;
	min.f32 	%f467, %f988, %f465;
	max.f32 	%f468, %f987, %f464;
	max.f32 	%f469, %f986, %f465;
	ld.global.v2.f32 	{%f470, %f471}, [%rd40+2048];
	min.f32 	%f472, %f466, %f470;
	min.f32 	%f473, %f467, %f471;
	max.f32 	%f474, %f468, %f470;
	max.f32 	%f475, %f469, %f471;
	ld.global.v2.f32 	{%f476, %f477}, [%rd40+4096];
	min.f32 	%f478, %f472, %f476;
	min.f32 	%f479, %f473, %f477;
	max.f32 	%f480, %f474, %f476;
	max.f32 	%f481, %f475, %f477;
	ld.global.v2.f32 	{%f482, %f483}, [%rd40+6144];
	min.f32 	%f989, %f478, %f482;
	min.f32 	%f988, %f479, %f483;
	max.f32 	%f987, %f480, %f482;
	max.f32 	%f986, %f481, %f483;
	add.s32 	%r453, %r453, 1024;
$L__BB4_67:
	setp.eq.s32 	%p15, %r77, 0;
	@%p15 bra 	$L__BB4_70;
	cvt.u64.u32 	%rd41, %r453;
	add.s64 	%rd42, %rd56, %rd41;
	shl.b64 	%rd43, %rd42, 3;
	add.s64 	%rd58, %rd2, %rd43;
	neg.s32 	%r456, %r77;
$L__BB4_69:
	.pragma "nounroll";
	ld.global.v2.f32 	{%f484, %f485}, [%rd58];
	min.f32 	%f989, %f989, %f484;
	min.f32 	%f988, %f988, %f485;
	max.f32 	%f987, %f987, %f484;
	max.f32 	%f986, %f986, %f485;
	add.s64 	%rd58, %rd58, 2048;
	add.s32 	%r456, %r456, 1;
	setp.ne.s32 	%p16, %r456, 0;
	@%p16 bra 	$L__BB4_69;
$L__BB4_70:
	// begin inline asm
	mov.u32 %r115, %laneid;
	// end inline asm
	mov.b32 	%r117, %f989;
	mov.b32 	%r133, 1;
	mov.b32 	%r134, 31;
	mov.b32 	%r135, -1;
	// begin inline asm
	shfl.sync.down.b32 %r116, %r117, %r133, %r134, %r135;
	// end inline asm
	mov.b32 	%r122, %f988;
	// begin inline asm
	shfl.sync.down.b32 %r121, %r122, %r133, %r134, %r135;
	// end inline asm
	mov.b32 	%r127, %f987;
	// begin inline asm
	shfl.sync.down.b32 %r126, %r127, %r133, %r134, %r135;
	// end inline asm
	mov.b32 	%r132, %f986;
	// begin inline asm
	shfl.sync.down.b32 %r131, %r132, %r133, %r134, %r135;
	// end inline asm
	setp.gt.s32 	%p17, %r115, 30;
	@%p17 bra 	$L__BB4_72;
	mov.b32 	%f486, %r126;
	mov.b32 	%f487, %r121;
	mov.b32 	%f488, %r116;
	mov.b32 	%f489, %r131;
	min.f32 	%f989, %f989, %f488;
	min.f32 	%f988, %f988, %f487;
	max.f32 	%f987, %f987, %f486;
	max.f32 	%f986, %f986, %f489;
$L__BB4_72:
	mov.b32 	%r137, %f989;
	mov.b32 	%r153, 2;
	mov.b32 	%r154, 31;
	mov.b32 	%r155, -1;
	// begin inline asm
	shfl.sync.down.b32 %r136, %r137, %r153, %r154, %r155;
	// end inline asm
	mov.b32 	%r142, %f988;
	// begin inline asm
	shfl.sync.down.b32 %r141, %r142, %r153, %r154, %r155;
	// end inline asm
	mov.b32 	%r147, %f987;
	// begin inline asm
	shfl.sync.down.b32 %r146, %r147, %r153, %r154, %r155;
	// end inline asm
	mov.b32 	%r152, %f986;
	// begin inline asm
	shfl.sync.down.b32 %r151, %r152, %r153, %r154, %r155;
	// end inline asm
	setp.gt.s32 	%p18, %r115, 29;
	@%p18 bra 	$L__BB4_74;
	mov.b32 	%f490, %r146;
	mov.b32 	%f491, %r141;
	mov.b32 	%f492, %r136;
	mov.b32 	%f493, %r151;
	min.f32 	%f989, %f989, %f492;
	min.f32 	%f988, %f988, %f491;
	max.f32 	%f987, %f987, %f490;
	max.f32 	%f986, %f986, %f493;
$L__BB4_74:
	mov.b32 	%r157, %f989;
	mov.b32 	%r173, 4;
	mov.b32 	%r174, 31;
	mov.b32 	%r175, -1;
	// begin inline asm
	shfl.sync.down.b32 %r156, %r157, %r173, %r174, %r175;
	// end inline asm
	mov.b32 	%r162, %f988;
	// begin inline asm
	shfl.sync.down.b32 %r161, %r162, %r173, %r174, %r175;
	// end inline asm
	mov.b32 	%r167, %f987;
	// begin inline asm
	shfl.sync.down.b32 %r166, %r167, %r173, %r174, %r175;
	// end inline asm
	mov.b32 	%r172, %f986;
	// begin inline asm
	shfl.sync.down.b32 %r171, %r172, %r173, %r174, %r175;
	// end inline asm
	setp.gt.s32 	%p19, %r115, 27;
	@%p19 bra 	$L__BB4_76;
	mov.b32 	%f494, %r166;
	mov.b32 	%f495, %r161;
	mov.b32 	%f496, %r156;
	mov.b32 	%f497, %r171;
	min.f32 	%f989, %f989, %f496;
	min.f32 	%f988, %f988, %f495;
	max.f32 	%f987, %f987, %f494;
	max.f32 	%f986, %f986, %f497;
$L__BB4_76:
	mov.b32 	%r177, %f989;
	mov.b32 	%r193, 8;
	mov.b32 	%r194, 31;
	mov.b32 	%r195, -1;
	// begin inline asm
	shfl.sync.down.b32 %r176, %r177, %r193, %r194, %r195;
	// end inline asm
	mov.b32 	%r182, %f988;
	// begin inline asm
	shfl.sync.down.b32 %r181, %r182, %r193, %r194, %r195;
	// end inline asm
	mov.b32 	%r187, %f987;
	// begin inline asm
	shfl.sync.down.b32 %r186, %r187, %r193, %r194, %r195;
	// end inline asm
	mov.b32 	%r192, %f986;
	// begin inline asm
	shfl.sync.down.b32 %r191, %r192, %r193, %r194, %r195;
	// end inline asm
	setp.gt.s32 	%p20, %r115, 23;
	@%p20 bra 	$L__BB4_78;
	mov.b32 	%f498, %r186;
	mov.b32 	%f499, %r181;
	mov.b32 	%f500, %r176;
	mov.b32 	%f501, %r191;
	min.f32 	%f989, %f989, %f500;
	min.f32 	%f988, %f988, %f499;
	max.f32 	%f987, %f987, %f498;
	max.f32 	%f986, %f986, %f501;
$L__BB4_78:
	mov.b32 	%r197, %f989;
	mov.b32 	%r213, 16;
	mov.b32 	%r214, 31;
	mov.b32 	%r215, -1;
	// begin inline asm
	shfl.sync.down.b32 %r196, %r197, %r213, %r214, %r215;
	// end inline asm
	mov.b32 	%r202, %f988;
	// begin inline asm
	shfl.sync.down.b32 %r201, %r202, %r213, %r214, %r215;
	// end inline asm
	mov.b32 	%r207, %f987;
	// begin inline asm
	shfl.sync.down.b32 %r206, %r207, %r213, %r214, %r215;
	// end inline asm
	mov.b32 	%r212, %f986;
	// begin inline asm
	shfl.sync.down.b32 %r211, %r212, %r213, %r214, %r215;
	// end inline asm
	setp.gt.s32 	%p21, %r115, 15;
	@%p21 bra 	$L__BB4_81;
	mov.b32 	%f502, %r206;
	mov.b32 	%f503, %r201;
	mov.b32 	%f504, %r196;
	mov.b32 	%f505, %r211;
	min.f32 	%f989, %f989, %f504;
	min.f32 	%f988, %f988, %f503;
	max.f32 	%f987, %f987, %f502;
	max.f32 	%f986, %f986, %f505;
	setp.ne.s32 	%p22, %r115, 0;
	@%p22 bra 	$L__BB4_81;
	shr.u32 	%r216, %r65, 1;
	and.b32  	%r217, %r216, 496;
	mov.u32 	%r218, _ZZN3cub18CUB_300001_SM_10006detail6reduce28DeviceReduceSingleTileKernelINS2_10policy_hubIN4cuda3std3__44pairI6float2S9_EEy14bbox_reductionE10Policy1000EN6thrust24THRUST_300001_SM_1000_NS6detail15normal_iteratorINSF_10device_ptrIS9_EEEEPSA_ySB_SA_SA_19bbox_transformationEEvT0_T1_T2_T3_T4_T6_E12temp_storage;
	add.s32 	%r219, %r218, %r217;
	st.shared.v2.f32 	[%r219+8], {%f989, %f988};
	st.shared.v2.f32 	[%r219+16], {%f987, %f986};
$L__BB4_81:
	bar.sync 	0;
	setp.ne.s32 	%p23, %r65, 0;
	@%p23 bra 	$L__BB4_83;
	ld.shared.v2.f32 	{%f506, %f507}, [_ZZN3cub18CUB_300001_SM_10006detail6reduce28DeviceReduceSingleTileKernelINS2_10policy_hubIN4cuda3std3__44pairI6float2S9_EEy14bbox_reductionE10Policy1000EN6thrust24THRUST_300001_SM_1000_NS6detail15normal_iteratorINSF_10device_ptrIS9_EEEEPSA_ySB_SA_SA_19bbox_transformationEEvT0_T1_T2_T3_T4_T6_E12temp_storage+24];
	ld.shared.v2.f32 	{%f508, %f509}, [_ZZN3cub18CUB_300001_SM_10006detail6reduce28DeviceReduceSingleTileKernelINS2_10policy_hubIN4cuda3std3__44pairI6float2S9_EEy14bbox_reductionE10Policy1000EN6thrust24THRUST_300001_SM_1000_NS6detail15normal_iteratorINSF_10device_ptrIS9_EEEEPSA_ySB_SA_SA_19bbox_transformationEEvT0_T1_T2_T3_T4_T6_E12temp_storage+32];
	min.f32 	%f510, %f989, %f506;
	min.f32 	%f511, %f988, %f507;
	max.f32 	%f512, %f987, %f508;
	max.f32 	%f513, %f986, %f509;
	ld.shared.v2.f32 	{%f514, %f515}, [_ZZN3cub18CUB_300001_SM_10006detail6reduce28DeviceReduceSingleTileKernelINS2_10policy_hubIN4cuda3std3__44pairI6float2S9_EEy14bbox_reductionE10Policy1000EN6thrust24THRUST_300001_SM_1000_NS6detail15normal_iteratorINSF_10device_ptrIS9_EEEEPSA_ySB_SA_SA_19bbox_transformationEEvT0_T1_T2_T3_T4_T6_E12temp_storage+40];
	ld.shared.v2.f32 	{%f516, %f517}, [_ZZN3cub18CUB_300001_SM_10006detail6reduce28DeviceReduceSingleTileKernelINS2_10policy_hubIN4cuda3std3__44pairI6float2S9_EEy14bbox_reductionE10Policy1000EN6thrust24THRUST_300001_SM_1000_NS6detail15normal_iteratorINSF_10device_ptrIS9_EEEEPSA_ySB_SA_SA_19bbox_transformationEEvT0_T1_T2_T3_T4_T6_E12temp_storage+48];
	min.f32 	%f518, %f510, %f514;
	min.f32 	%f519, %f511, %f515;
	max.f32 	%f520, %f512, %f516;
	max.f32 	%f521, %f513, %f517;
	ld.shared.v2.f32 	{%f522, %f523}, [_ZZN3cub18CUB_300001_SM_10006detail6reduce28DeviceReduceSingleTileKernelINS2_10policy_hubIN4cuda3std3__44pairI6float2S9_EEy14bbox_reductionE10Policy1000EN6thrust24THRUST_300001_SM_1000_NS6detail15normal_iteratorINSF_10device_ptrIS9_EEEEPSA_ySB_SA_SA_19bbox_transformationEEvT0_T1_T2_T3_T4_T6_E12temp_storage+56];
	ld.shared.v2.f32 	{%f524, %f525}, [_ZZN3cub18CUB_300001_SM_10006detail6reduce28DeviceReduceSingleTileKernelINS2_10policy_hubIN4cuda3std3__44pairI6float2S9_EEy14bbox_reductionE10Policy1000EN6thrust24THRUST_300001_SM_1000_NS6detail15normal_iteratorINSF_10device_ptrIS9_EEEEPSA_ySB_SA_SA_19bbox_transformationEEvT0_T1_T2_T3_T4_T6_E12temp_storage+64];
	min.f32 	%f526, %f518, %f522;
	min.f32 	%f527, %f519, %f523;
	max.f32 	%f528, %f520, %f524;
	max.f32 	%f529, %f521, %f525;
	ld.shared.v2.f32 	{%f530, %f531}, [_ZZN3cub18CUB_300001_SM_10006detail6reduce28DeviceReduceSingleTileKernelINS2_10policy_hubIN4cuda3std3__44pairI6float2S9_EEy14bbox_reductionE10Policy1000EN6thrust24THRUST_300001_SM_1000_NS6detail15normal_iteratorINSF_10device_ptrIS9_EEEEPSA_ySB_SA_SA_19bbox_transformationEEvT0_T1_T2_T3_T4_T6_E12temp_storage+72];
	ld.shared.v2.f32 	{%f532, %f533}, [_ZZN3cub18CUB_300001_SM_10006detail6reduce28DeviceReduceSingleTileKernelINS2_10policy_hubIN4cuda3std3__44pairI6float2S9_EEy14bbox_reductionE10Policy1000EN6thrust24THRUST_300001_SM_1000_NS6detail15normal_iteratorINSF_10device_ptrIS9_EEEEPSA_ySB_SA_SA_19bbox_transformationEEvT0_T1_T2_T3_T4_T6_E12temp_storage+80];
	min.f32 	%f534, %f526, %f530;
	min.f32 	%f535, %f527, %f531;
	max.f32 	%f536, %f528, %f532;
	max.f32 	%f537, %f529, %f533;
	ld.shared.v2.f32 	{%f538, %f539}, [_ZZN3cub18CUB_300001_SM_10006detail6reduce28DeviceReduceSingleTileKernelINS2_10policy_hubIN4cuda3std3__44pairI6float2S9_EEy14bbox_reductionE10Policy1000EN6thrust24THRUST_300001_SM_1000_NS6detail15normal_iteratorINSF_10device_ptrIS9_EEEEPSA_ySB_SA_SA_19bbox_transformationEEvT0_T1_T2_T3_T4_T6_E12temp_storage+88];
	ld.shared.v2.f32 	{%f540, %f541}, [_ZZN3cub18CUB_300001_SM_10006detail6reduce28DeviceReduceSingleTileKernelINS2_10policy_hubIN4cuda3std3__44pairI6float2S9_EEy14bbox_reductionE10Policy1000EN6thrust24THRUST_300001_SM_1000_NS6detail15normal_iteratorINSF_10device_ptrIS9_EEEEPSA_ySB_SA_SA_19bbox_transformationEEvT0_T1_T2_T3_T4_T6_E12temp_storage+96];
	min.f32 	%f542, %f534, %f538;
	min.f32 	%f543, %f535, %f539;
	max.f32 	%f544, %f536, %f540;
	max.f32 	%f545, %f537, %f541;
	ld.shared.v2.f32 	{%f546, %f547}, [_ZZN3cub18CUB_300001_SM_10006detail6reduce28DeviceReduceSingleTileKernelINS2_10policy_hubIN4cuda3std3__44pairI6float2S9_EEy14bbox_reductionE10Policy1000EN6thrust24THRUST_300001_SM_1000_NS6detail15normal_iteratorINSF_10device_ptrIS9_EEEEPSA_ySB_SA_SA_19bbox_transformationEEvT0_T1_T2_T3_T4_T6_E12temp_storage+104];
	ld.shared.v2.f32 	{%f548, %f549}, [_ZZN3cub18CUB_300001_SM_10006detail6reduce28DeviceReduceSingleTileKernelINS2_10policy_hubIN4cuda3std3__44pairI6float2S9_EEy14bbox_reductionE10Policy1000EN6thrust24THRUST_300001_SM_1000_NS6detail15normal_iteratorINSF_10device_ptrIS9_EEEEPSA_ySB_SA_SA_19bbox_transformationEEvT0_T1_T2_T3_T4_T6_E12temp_storage+112];
	min.f32 	%f550, %f542, %f546;
	min.f32 	%f551, %f543, %f547;
	max.f32 	%f552, %f544, %f548;
	max.f32 	%f553, %f545, %f549;
	ld.shared.v2.f32 	{%f554, %f555}, [_ZZN3cub18CUB_300001_SM_10006detail6reduce28DeviceReduceSingleTileKernelINS2_10policy_hubIN4cuda3std3__44pairI6float2S9_EEy14bbox_reductionE10Policy1000EN6thrust24THRUST_300001_SM_1000_NS6detail15normal_iteratorINSF_10device_ptrIS9_EEEEPSA_ySB_SA_SA_19bbox_transformationEEvT0_T1_T2_T3_T4_T6_E12temp_storage+120];
	ld.shared.v2.f32 	{%f556, %f557}, [_ZZN3cub18CUB_300001_SM_10006detail6reduce28DeviceReduceSingleTileKernelINS2_10policy_hubIN4cuda3std3__44pairI6float2S9_EEy14bbox_reductionE10Policy1000EN6thrust24THRUST_300001_SM_1000_NS6detail15normal_iteratorINSF_10device_ptrIS9_EEEEPSA_ySB_SA_SA_19bbox_transformationEEvT0_T1_T2_T3_T4_T6_E12temp_storage+128];
	min.f32 	%f989, %f550, %f554;
	min.f32 	%f988, %f551, %f555;
	max.f32 	%f987, %f552, %f556;
	max.f32 	%f986, %f553, %f557;
$L__BB4_83:
	mov.u32 	%r442, %tid.x;
	setp.ne.s32 	%p58, %r442, 0;
	@%p58 bra 	$L__BB4_85;
	min.f32 	%f840, %f285, %f989;
	min.f32 	%f841, %f286, %f988;
	max.f32 	%f842, %f287, %f987;
	max.f32 	%f843, %f288, %f986;
	st.global.v2.f32 	[%rd1], {%f840, %f841};
	st.global.v2.f32 	[%rd1+8], {%f842, %f843};
$L__BB4_85:
	ret;

}
	// .globl	_ZN3cub18CUB_300001_SM_10006detail6reduce18DeviceReduceKernelINS2_10policy_hubIN4cuda3std3__44pairI6float2S9_EEy14bbox_reductionE10Policy1000EN6thrust24THRUST_300001_SM_1000_NS6detail15normal_iteratorINSF_10device_ptrIS9_EEEEySB_SA_19bbox_transformationEEvT0_PT3_T1_NS0_13GridEvenShareISP_EET2_T4_
.visible .entry _ZN3cub18CUB_300001_SM_10006detail6reduce18DeviceReduceKernelINS2_10policy_hubIN4cuda3std3__44pairI6float2S9_EEy14bbox_reductionE10Policy1000EN6thrust24THRUST_300001_SM_1000_NS6detail15normal_iteratorINSF_10device_ptrIS9_EEEEySB_SA_19bbox_transformationEEvT0_PT3_T1_NS0_13GridEvenShareISP_EET2_T4_(
	.param .align 8 .b8 _ZN3cub18CUB_300001_SM_10006detail6reduce18DeviceReduceKernelINS2_10policy_hubIN4cuda3std3__44pairI6float2S9_EEy14bbox_reductionE10Policy1000EN6thrust24THRUST_300001_SM_1000_NS6detail15normal_iteratorINSF_10device_ptrIS9_EEEEySB_SA_19bbox_transformationEEvT0_PT3_T1_NS0_13GridEvenShareISP_EET2_T4__param_0[8],
	.param .u64 .ptr .align 1 _ZN3cub18CUB_300001_SM_10006detail6reduce18DeviceReduceKernelINS2_10policy_hubIN4cuda3std3__44pairI6float2S9_EEy14bbox_reductionE10Policy1000EN6thrust24THRUST_300001_SM_1000_NS6detail15normal_iteratorINSF_10device_ptrIS9_EEEEySB_SA_19bbox_transformationEEvT0_PT3_T1_NS0_13GridEvenShareISP_EET2_T4__param_1,
	.param .u64 _ZN3cub18CUB_300001_SM_10006detail6reduce18DeviceReduceKernelINS2_10policy_hubIN4cuda3std3__44pairI6float2S9_EEy14bbox_reductionE10Policy1000EN6thrust24THRUST_300001_SM_1000_NS6detail15normal_iteratorINSF_10device_ptrIS9_EEEEySB_SA_19bbox_transformationEEvT0_PT3_T1_NS0_13GridEvenShareISP_EET2_T4__param_2,
	.param .align 8 .b8 _ZN3cub18CUB_300001_SM_10006detail6reduce18DeviceReduceKernelINS2_10policy_hubIN4cuda3std3__44pairI6float2S9_EEy14bbox_reductionE10Policy1000EN6thrust24THRUST_300001_SM_1000_NS6detail15normal_iteratorINSF_10device_ptrIS9_EEEEySB_SA_19bbox_transformationEEvT0_PT3_T1_NS0_13GridEvenShareISP_EET2_T4__param_3[72],
	.param .align 1 .b8 _ZN3cub18CUB_300001_SM_10006detail6reduce18DeviceReduceKernelINS2_10policy_hubIN4cuda3std3__44pairI6float2S9_EEy14bbox_reductionE10Policy1000EN6thrust24THRUST_300001_SM_1000_NS6detail15normal_iteratorINSF_10device_ptrIS9_EEEEySB_SA_19bbox_transformationEEvT0_PT3_T1_NS0_13GridEvenShareISP_EET2_T4__param_4[1],
	.param .align 1 .b8 _ZN3cub18CUB_300001_SM_10006detail6reduce18DeviceReduceKernelINS2_10policy_hubIN4cuda3std3__44pairI6float2S9_EEy14bbox_reductionE10Policy1000EN6thrust24THRUST_300001_SM_1000_NS6detail15normal_iteratorINSF_10device_ptrIS9_EEEEySB_SA_19bbox_transformationEEvT0_PT3_T1_NS0_13GridEvenShareISP_EET2_T4__param_5[1]
)
.maxntid 256
{
	.reg .pred 	%p<58>;
	.reg .b16 	%rs<4>;
	.reg .b32 	%r<494>;
	.reg .b32 	%f<974>;
	.reg .b64 	%rd<74>;
	// demoted variable
	.shared .align 8 .b8 _ZZN3cub18CUB_300001_SM_10006detail6reduce18DeviceReduceKernelINS2_10policy_hubIN4cuda3std3__44pairI6float2S9_EEy14bbox_reductionE10Policy1000EN6thrust24THRUST_300001_SM_1000_NS6detail15normal_iteratorINSF_10device_ptrIS9_EEEEySB_SA_19bbox_transformationEEvT0_PT3_T1_NS0_13GridEvenShareISP_EET2_T4_E12temp_storage[152];
	ld.param.u64 	%rd1, [_ZN3cub18CUB_300001_SM_10006detail6reduce18DeviceReduceKernelINS2_10policy_hubIN4cuda3std3__44pairI6float2S9_EEy14bbox_reductionE10Policy1000EN6thrust24THRUST_300001_SM_1000_NS6detail15normal_iteratorINSF_10device_ptrIS9_EEEEySB_SA_19bbox_transformationEEvT0_PT3_T1_NS0_13GridEvenShareISP_EET2_T4__param_3+32];
	ld.param.u32 	%r1, [_ZN3cub18CUB_300001_SM_10006detail6reduce18DeviceReduceKernelINS2_10policy_hubIN4cuda3std3__44pairI6float2S9_EEy14bbox_reductionE10Policy1000EN6thrust24THRUST_300001_SM_1000_NS6detail15normal_iteratorINSF_10device_ptrIS9_EEEEySB_SA_19bbox_transformationEEvT0_PT3_T1_NS0_13GridEvenShareISP_EET2_T4__param_3+40];
	ld.param.u64 	%rd25, [_ZN3cub18CUB_300001_SM_10006detail6reduce18DeviceReduceKernelINS2_10policy_hubIN4cuda3std3__44pairI6float2S9_EEy14bbox_reductionE10Policy1000EN6thrust24THRUST_300001_SM_1000_NS6detail15normal_iteratorINSF_10device_ptrIS9_EEEEySB_SA_19bbox_transformationEEvT0_PT3_T1_NS0_13GridEvenShareISP_EET2_T4__param_0];
	ld.param.u64 	%rd24, [_ZN3cub18CUB_300001_SM_10006detail6reduce18DeviceReduceKernelINS2_10policy_hubIN4cuda3std3__44pairI6float2S9_EEy14bbox_reductionE10Policy1000EN6thrust24THRUST_300001_SM_1000_NS6detail15normal_iteratorINSF_10device_ptrIS9_EEEEySB_SA_19bbox_transformationEEvT0_PT3_T1_NS0_13GridEvenShareISP_EET2_T4__param_1];
	cvta.to.global.u64 	%rd2, %rd25;
	mov.u32 	%r2, %ctaid.x;
	shl.b32 	%r114, %r1, 10;
	cvt.s64.s32 	%rd3, %r114;
	shl.b32 	%r115, %r2, 10;
	cvt.u64.u32 	%rd4, %r115;
	sub.s64 	%rd5, %rd1, %rd4;
	setp.gt.u64 	%p1, %rd5, 1023;
	@%p1 bra 	$L__BB5_50;
	cvt.u32.u64 	%r250, %rd4;
	cvt.u32.u64 	%r3, %rd1;
	sub.s32 	%r4, %r3, %r250;
	mov.u32 	%r5, %tid.x;
	setp.ge.s32 	%p23, %r5, %r4;
	mov.f32 	%f970, 0f00000000;
	mov.f32 	%f971, %f970;
	mov.u32 	%r481, %r5;
	@%p23 bra 	$L__BB5_3;
	add.s32 	%r252, %r250, %r5;
	mul.wide.u32 	%rd48, %r252, 8;
	add.s64 	%rd49, %rd2, %rd48;
	ld.global.v2.f32 	{%f971, %f970}, [%rd49];
	add.s32 	%r481, %r5, 256;
$L__BB5_3:
	setp.ge.s32 	%p24, %r481, %r4;
	mov.f32 	%f972, %f970;
	mov.f32 	%f973, %f971;
	@%p24 bra 	$L__BB5_16;
	not.b32 	%r254, %r481;
	add.s32 	%r255, %r254, %r3;
	sub.s32 	%r256, %r255, %r250;
	shr.u32 	%r257, %r256, 8;
	add.s32 	%r8, %r257, 1;
	and.b32  	%r9, %r8, 15;
	setp.lt.u32 	%p25, %r256, 3840;
	mov.f32 	%f973, %f971;
	mov.f32 	%f972, %f970;
	@%p25 bra 	$L__BB5_7;
	and.b32  	%r258, %r8, 33554416;
	neg.s32 	%r479, %r258;
	mul.wide.u32 	%rd50, %r2, 8192;
	mul.wide.u32 	%rd51, %r481, 8;
	add.s64 	%rd52, %rd50, %rd51;
	add.s64 	%rd53, %rd52, %rd2;
	add.s64 	%rd68, %rd53, 16384;
	mov.f32 	%f973, %f971;
	mov.f32 	%f972, %f970;
$L__BB5_6:
	.pragma "nounroll";
	ld.global.v2.f32 	{%f552, %f553}, [%rd68+-16384];
	min.f32 	%f554, %f973, %f552;
	min.f32 	%f555, %f972, %f553;
	max.f32 	%f556, %f971, %f552;
	max.f32 	%f557, %f970, %f553;
	ld.global.v2.f32 	{%f558, %f559}, [%rd68+-14336];
	min.f32 	%f560, %f554, %f558;
	min.f32 	%f561, %f555, %f559;
	max.f32 	%f562, %f556, %f558;
	max.f32 	%f563, %f557, %f559;
	ld.global.v2.f32 	{%f564, %f565}, [%rd68+-12288];
	min.f32 	%f566, %f560, %f564;
	min.f32 	%f567, %f561, %f565;
	max.f32 	%f568, %f562, %f564;
	max.f32 	%f569, %f563, %f565;
	ld.global.v2.f32 	{%f570, %f571}, [%rd68+-10240];
	min.f32 	%f572, %f566, %f570;
	min.f32 	%f573, %f567, %f571;
	max.f32 	%f574, %f568, %f570;
	max.f32 	%f575, %f569, %f571;
	ld.global.v2.f32 	{%f576, %f577}, [%rd68+-8192];
	min.f32 	%f578, %f572, %f576;
	min.f32 	%f579, %f573, %f577;
	max.f32 	%f580, %f574, %f576;
	max.f32 	%f581, %f575, %f577;
	ld.global.v2.f32 	{%f582, %f583}, [%rd68+-6144];
	min.f32 	%f584, %f578, %f582;
	min.f32 	%f585, %f579, %f583;
	max.f32 	%f586, %f580, %f582;
	max.f32 	%f587, %f581, %f583;
	ld.global.v2.f32 	{%f588, %f589}, [%rd68+-4096];
	min.f32 	%f590, %f584, %f588;
	min.f32 	%f591, %f585, %f589;
	max.f32 	%f592, %f586, %f588;
	max.f32 	%f593, %f587, %f589;
	ld.global.v2.f32 	{%f594, %f595}, [%rd68+-2048];
	min.f32 	%f596, %f590, %f594;
	min.f32 	%f597, %f591, %f595;
	max.f32 	%f598, %f592, %f594;
	max.f32 	%f599, %f593, %f595;
	ld.global.v2.f32 	{%f600, %f601}, [%rd68];
	min.f32 	%f602, %f596, %f600;
	min.f32 	%f603, %f597, %f601;
	max.f32 	%f604, %f598, %f600;
	max.f32 	%f605, %f599, %f601;
	ld.global.v2.f32 	{%f606, %f607}, [%rd68+2048];
	min.f32 	%f608, %f602, %f606;
	min.f32 	%f609, %f603, %f607;
	max.f32 	%f610, %f604, %f606;
	max.f32 	%f611, %f605, %f607;
	ld.global.v2.f32 	{%f612, %f613}, [%rd68+4096];
	min.f32 	%f614, %f608, %f612;
	min.f32 	%f615, %f609, %f613;
	max.f32 	%f616, %f610, %f612;
	max.f32 	%f617, %f611, %f613;
	ld.global.v2.f32 	{%f618, %f619}, [%rd68+6144];
	min.f32 	%f620, %f614, %f618;
	min.f32 	%f621, %f615, %f619;
	max.f32 	%f622, %f616, %f618;
	max.f32 	%f623, %f617, %f619;
	ld.global.v2.f32 	{%f624, %f625}, [%rd68+8192];
	min.f32 	%f626, %f620, %f624;
	min.f32 	%f627, %f621, %f625;
	max.f32 	%f628, %f622, %f624;
	max.f32 	%f629, %f623, %f625;
	ld.global.v2.f32 	{%f630, %f631}, [%rd68+10240];
	min.f32 	%f632, %f626, %f630;
	min.f32 	%f633, %f627, %f631;
	max.f32 	%f634, %f628, %f630;
	max.f32 	%f635, %f629, %f631;
	ld.global.v2.f32 	{%f636, %f637}, [%rd68+12288];
	min.f32 	%f638, %f632, %f636;
	min.f32 	%f639, %f633, %f637;
	max.f32 	%f640, %f634, %f636;
	max.f32 	%f641, %f635, %f637;
	ld.global.v2.f32 	{%f642, %f643}, [%rd68+14336];
	min.f32 	%f973, %f638, %f642;
	min.f32 	%f972, %f639, %f643;
	max.f32 	%f971, %f640, %f642;
	max.f32 	%f970, %f641, %f643;
	add.s32 	%r481, %r481, 4096;
	add.s32 	%r479, %r479, 16;
	add.s64 	%rd68, %rd68, 32768;
	setp.ne.s32 	%p26, %r479, 0;
	@%p26 bra 	$L__BB5_6;
$L__BB5_7:
	setp.eq.s32 	%p27, %r9, 0;
	@%p27 bra 	$L__BB5_16;
	and.b32  	%r16, %r8, 7;
	setp.lt.u32 	%p28, %r9, 8;
	@%p28 bra 	$L__BB5_10;
	cvt.s64.s32 	%rd54, %r481;
	add.s64 	%rd55, %rd54, %rd4;
	shl.b64 	%rd56, %rd55, 3;
	add.s64 	%rd57, %rd2, %rd56;
	ld.global.v2.f32 	{%f645, %f646}, [%rd57];
	min.f32 	%f647, %f973, %f645;
	min.f32 	%f648, %f972, %f646;
	max.f32 	%f649, %f971, %f645;
	max.f32 	%f650, %f970, %f646;
	ld.global.v2.f32 	{%f651, %f652}, [%rd57+2048];
	min.f32 	%f653, %f647, %f651;
	min.f32 	%f654, %f648, %f652;
	max.f32 	%f655, %f649, %f651;
	max.f32 	%f656, %f650, %f652;
	ld.global.v2.f32 	{%f657, %f658}, [%rd57+4096];
	min.f32 	%f659, %f653, %f657;
	min.f32 	%f660, %f654, %f658;
	max.f32 	%f661, %f655, %f657;
	max.f32 	%f662, %f656, %f658;
	ld.global.v2.f32 	{%f663, %f664}, [%rd57+6144];
	min.f32 	%f665, %f659, %f663;
	min.f32 	%f666, %f660, %f664;
	max.f32 	%f667, %f661, %f663;
	max.f32 	%f668, %f662, %f664;
	ld.global.v2.f32 	{%f669, %f670}, [%rd57+8192];
	min.f32 	%f671, %f665, %f669;
	min.f32 	%f672, %f666, %f670;
	max.f32 	%f673, %f667, %f669;
	max.f32 	%f674, %f668, %f670;
	ld.global.v2.f32 	{%f675, %f676}, [%rd57+10240];
	min.f32 	%f677, %f671, %f675;
	min.f32 	%f678, %f672, %f676;
	max.f32 	%f679, %f673, %f675;
	max.f32 	%f680, %f674, %f676;
	ld.global.v2.f32 	{%f681, %f682}, [%rd57+12288];
	min.f32 	%f683, %f677, %f681;
	min.f32 	%f684, %f678, %f682;
	max.f32 	%f685, %f679, %f681;
	max.f32 	%f686, %f680, %f682;
	ld.global.v2.f32 	{%f687, %f688}, [%rd57+14336];
	min.f32 	%f973, %f683, %f687;
	min.f32 	%f972, %f684, %f688;
	max.f32 	%f971, %f685, %f687;
	max.f32 	%f970, %f686, %f688;
	add.s32 	%r481, %r481, 2048;
$L__BB5_10:
	setp.eq.s32 	%p29, %r16, 0;
	@%p29 bra 	$L__BB5_16;
	and.b32  	%r19, %r8, 3;
	setp.lt.u32 	%p30, %r16, 4;
	@%p30 bra 	$L__BB5_13;
	cvt.s64.s32 	%rd58, %r481;
	add.s64 	%rd59, %rd58, %rd4;
	shl.b64 	%rd60, %rd59, 3;
	add.s64 	%rd61, %rd2, %rd60;
	ld.global.v2.f32 	{%f690, %f691}, [%rd61];
	min.f32 	%f692, %f973, %f690;
	min.f32 	%f693, %f972, %f691;
	max.f32 	%f694, %f971, %f690;
	max.f32 	%f695, %f970, %f691;
	ld.global.v2.f32 	{%f696, %f697}, [%rd61+2048];
	min.f32 	%f698, %f692, %f696;
	min.f32 	%f699, %f693, %f697;
	max.f32 	%f700, %f694, %f696;
	max.f32 	%f701, %f695, %f697;
	ld.global.v2.f32 	{%f702, %f703}, [%rd61+4096];
	min.f32 	%f704, %f698, %f702;
	min.f32 	%f705, %f699, %f703;
	max.f32 	%f706, %f700, %f702;
	max.f32 	%f707, %f701, %f703;
	ld.global.v2.f32 	{%f708, %f709}, [%rd61+6144];
	min.f32 	%f973, %f704, %f708;
	min.f32 	%f972, %f705, %f709;
	max.f32 	%f971, %f706, %f708;
	max.f32 	%f970, %f707, %f709;
	add.s32 	%r481, %r481, 1024;
$L__BB5_13:
	setp.eq.s32 	%p31, %r19, 0;
	@%p31 bra 	$L__BB5_16;
	mul.wide.u32 	%rd62, %r2, 8192;
	add.s64 	%rd9, %rd2, %rd62;
	neg.s32 	%r484, %r19;
$L__BB5_15:
	.pragma "nounroll";
	mul.wide.s32 	%rd63, %r481, 8;
	add.s64 	%rd64, %rd9, %rd63;
	ld.global.v2.f32 	{%f710, %f711}, [%rd64];
	min.f32 	%f973, %f973, %f710;
	min.f32 	%f972, %f972, %f711;
	max.f32 	%f971, %f971, %f710;
	max.f32 	%f970, %f970, %f711;
	add.s32 	%r481, %r481, 256;
	add.s32 	%r484, %r484, 1;
	setp.ne.s32 	%p32, %r484, 0;
	@%p32 bra 	$L__BB5_15;
$L__BB5_16:
	setp.lt.s32 	%p33, %r4, 256;
	@%p33 bra 	$L__BB5_30;
	// begin inline asm
	mov.u32 %r372, %laneid;
	// end inline asm
	mov.b32 	%r374, %f973;
	mov.b32 	%r390, 1;
	mov.b32 	%r391, 31;
	mov.b32 	%r392, -1;
	// begin inline asm
	shfl.sync.down.b32 %r373, %r374, %r390, %r391, %r392;
	// end inline asm
	mov.b32 	%r379, %f972;
	// begin inline asm
	shfl.sync.down.b32 %r378, %r379, %r390, %r391, %r392;
	// end inline asm
	mov.b32 	%r384, %f971;
	// begin inline asm
	shfl.sync.down.b32 %r383, %r384, %r390, %r391, %r392;
	// end inline asm
	mov.b32 	%r389, %f970;
	// begin inline asm
	shfl.sync.down.b32 %r388, %r389, %r390, %r391, %r392;
	// end inline asm
	setp.gt.s32 	%p50, %r372, 30;
	@%p50 bra 	$L__BB5_19;
	mov.b32 	%f760, %r383;
	mov.b32 	%f761, %r378;
	mov.b32 	%f762, %r373;
	mov.b32 	%f763, %r388;
	min.f32 	%f973, %f973, %f762;
	min.f32 	%f972, %f972, %f761;
	max.f32 	%f971, %f971, %f760;
	max.f32 	%f970, %f970, %f763;
$L__BB5_19:
	mov.b32 	%r394, %f973;
	mov.b32 	%r410, 2;
	mov.b32 	%r411, 31;
	mov.b32 	%r412, -1;
	// begin inline asm
	shfl.sync.down.b32 %r393, %r394, %r410, %r411, %r412;
	// end inline asm
	mov.b32 	%r399, %f972;
	// begin inline asm
	shfl.sync.down.b32 %r398, %r399, %r410, %r411, %r412;
	// end inline asm
	mov.b32 	%r404, %f971;
	// begin inline asm
	shfl.sync.down.b32 %r403, %r404, %r410, %r411, %r412;
	// end inline asm
	mov.b32 	%r409, %f970;
	// begin inline asm
	shfl.sync.down.b32 %r408, %r409, %r410, %r411, %r412;
	// end inline asm
	setp.gt.s32 	%p51, %r372, 29;
	@%p51 bra 	$L__BB5_21;
	mov.b32 	%f764, %r403;
	mov.b32 	%f765, %r398;
	mov.b32 	%f766, %r393;
	mov.b32 	%f767, %r408;
	min.f32 	%f973, %f973, %f766;
	min.f32 	%f972, %f972, %f765;
	max.f32 	%f971, %f971, %f764;
	max.f32 	%f970, %f970, %f767;
$L__BB5_21:
	mov.b32 	%r414, %f973;
	mov.b32 	%r430, 4;
	mov.b32 	%r431, 31;
	mov.b32 	%r432, -1;
	// begin inline asm
	shfl.sync.down.b32 %r413, %r414, %r430, %r431, %r432;
	// end inline asm
	mov.b32 	%r419, %f972;
	// begin inline asm
	shfl.sync.down.b32 %r418, %r419, %r430, %r431, %r432;
	// end inline asm
	mov.b32 	%r424, %f971;
	// begin inline asm
	shfl.sync.down.b32 %r423, %r424, %r430, %r431, %r432;
	// end inline asm
	mov.b32 	%r429, %f970;
	// begin inline asm
	shfl.sync.down.b32 %r428, %r429, %r430, %r431, %r432;
	// end inline asm
	setp.gt.s32 	%p52, %r372, 27;
	@%p52 bra 	$L__BB5_23;
	mov.b32 	%f768, %r423;
	mov.b32 	%f769, %r418;
	mov.b32 	%f770, %r413;
	mov.b32 	%f771, %r428;
	min.f32 	%f973, %f973, %f770;
	min.f32 	%f972, %f972, %f769;
	max.f32 	%f971, %f971, %f768;
	max.f32 	%f970, %f970, %f771;
$L__BB5_23:
	mov.b32 	%r434, %f973;
	mov.b32 	%r450, 8;
	mov.b32 	%r451, 31;
	mov.b32 	%r452, -1;
	// begin inline asm
	shfl.sync.down.b32 %r433, %r434, %r450, %r451, %r452;
	// end inline asm
	mov.b32 	%r439, %f972;
	// begin inline asm
	shfl.sync.down.b32 %r438, %r439, %r450, %r451, %r452;
	// end inline asm
	mov.b32 	%r444, %f971;
	// begin inline asm
	shfl.sync.down.b32 %r443, %r444, %r450, %r451, %r452;
	// end inline asm
	mov.b32 	%r449, %f970;
	// begin inline asm
	shfl.sync.down.b32 %r448, %r449, %r450, %r451, %r452;
	// end inline asm
	setp.gt.s32 	%p53, %r372, 23;
	@%p53 bra 	$L__BB5_25;
	mov.b32 	%f772, %r443;
	mov.b32 	%f773, %r438;
	mov.b32 	%f774, %r433;
	mov.b32 	%f775, %r448;
	min.f32 	%f973, %f973, %f774;
	min.f32 	%f972, %f972, %f773;
	max.f32 	%f971, %f971, %f772;
	max.f32 	%f970, %f970, %f775;
$L__BB5_25:
	mov.b32 	%r454, %f973;
	mov.b32 	%r470, 16;
	mov.b32 	%r471, 31;
	mov.b32 	%r472, -1;
	// begin inline asm
	shfl.sync.down.b32 %r453, %r454, %r470, %r471, %r472;
	// end inline asm
	mov.b32 	%r459, %f972;
	// begin inline asm
	shfl.sync.down.b32 %r458, %r459, %r470, %r471, %r472;
	// end inline asm
	mov.b32 	%r464, %f971;
	// begin inline asm
	shfl.sync.down.b32 %r463, %r464, %r470, %r471, %r472;
	// end inline asm
	mov.b32 	%r469, %f970;
	// begin inline asm
	shfl.sync.down.b32 %r468, %r469, %r470, %r471, %r472;
	// end inline asm
	setp.gt.s32 	%p54, %r372, 15;
	@%p54 bra 	$L__BB5_28;
	mov.b32 	%f776, %r463;
	mov.b32 	%f777, %r458;
	mov.b32 	%f778, %r453;
	mov.b32 	%f779, %r468;
	min.f32 	%f973, %f973, %f778;
	min.f32 	%f972, %f972, %f777;
	max.f32 	%f971, %f971, %f776;
	max.f32 	%f970, %f970, %f779;
	setp.ne.s32 	%p55, %r372, 0;
	@%p55 bra 	$L__BB5_28;
	shr.u32 	%r473, %r5, 1;
	and.b32  	%r474, %r473, 496;
	mov.u32 	%r475, _ZZN3cub18CUB_300001_SM_10006detail6reduce18DeviceReduceKernelINS2_10policy_hubIN4cuda3std3__44pairI6float2S9_EEy14bbox_reductionE10Policy1000EN6thrust24THRUST_300001_SM_1000_NS6detail15normal_iteratorINSF_10device_ptrIS9_EEEEySB_SA_19bbox_transformationEEvT0_PT3_T1_NS0_13GridEvenShareISP_EET2_T4_E12temp_storage;
	add.s32 	%r476, %r475, %r474;
	st.shared.v2.f32 	[%r476+8], {%f973, %f972};
	st.shared.v2.f32 	[%r476+16], {%f971, %f970};
$L__BB5_28:
	bar.sync 	0;
	setp.ne.s32 	%p56, %r5, 0;
	@%p56 bra 	$L__BB5_80;
	ld.shared.v2.f32 	{%f780, %f781}, [_ZZN3cub18CUB_300001_SM_10006detail6reduce18DeviceReduceKernelINS2_10policy_hubIN4cuda3std3__44pairI6float2S9_EEy14bbox_reductionE10Policy1000EN6thrust24THRUST_300001_SM_1000_NS6detail15normal_iteratorINSF_10device_ptrIS9_EEEEySB_SA_19bbox_transformationEEvT0_PT3_T1_NS0_13GridEvenShareISP_EET2_T4_E12temp_storage+24];
	ld.shared.v2.f32 	{%f782, %f783}, [_ZZN3cub18CUB_300001_SM_10006detail6reduce18DeviceReduceKernelINS2_10policy_hubIN4cuda3std3__44pairI6float2S9_EEy14bbox_reductionE10Policy1000EN6thrust24THRUST_300001_SM_1000_NS6detail15normal_iteratorINSF_10device_ptrIS9_EEEEySB_SA_19bbox_transformationEEvT0_PT3_T1_NS0_13GridEvenShareISP_EET2_T4_E12temp_storage+32];
	min.f32 	%f784, %f973, %f780;
	min.f32 	%f785, %f972, %f781;
	max.f32 	%f786, %f971, %f782;
	max.f32 	%f787, %f970, %f783;
	ld.shared.v2.f32 	{%f788, %f789}, [_ZZN3cub18CUB_300001_SM_10006detail6reduce18DeviceReduceKernelINS2_10policy_hubIN4cuda3std3__44pairI6float2S9_EEy14bbox_reductionE10Policy1000EN6thrust24THRUST_300001_SM_1000_NS6detail15normal_iteratorINSF_10device_ptrIS9_EEEEySB_SA_19bbox_transformationEEvT0_PT3_T1_NS0_13GridEvenShareISP_EET2_T4_E12temp_storage+40];
	ld.shared.v2.f32 	{%f790, %f791}, [_ZZN3cub18CUB_300001_SM_10006detail6reduce18DeviceReduceKernelINS2_10policy_hubIN4cuda3std3__44pairI6float2S9_EEy14bbox_reductionE10Policy1000EN6thrust24THRUST_300001_SM_1000_NS6detail15normal_iteratorINSF_10device_ptrIS9_EEEEySB_SA_19bbox_transformationEEvT0_PT3_T1_NS0_13GridEvenShareISP_EET2_T4_E12temp_storage+48];
	min.f32 	%f792, %f784, %f788;
	min.f32 	%f793, %f785, %f789;
	max.f32 	%f794, %f786, %f790;
	max.f32 	%f795, %f787, %f791;
	ld.shared.v2.f32 	{%f796, %f797}, [_ZZN3cub18CUB_300001_SM_10006detail6reduce18DeviceReduceKernelINS2_10policy_hubIN4cuda3std3__44pairI6float2S9_EEy14bbox_reductionE10Policy1000EN6thrust24THRUST_300001_SM_1000_NS6detail15normal_iteratorINSF_10device_ptrIS9_EEEEySB_SA_19bbox_transformationEEvT0_PT3_T1_NS0_13GridEvenShareISP_EET2_T4_E12temp_storage+56];
	ld.shared.v2.f32 	{%f798, %f799}, [_ZZN3cub18CUB_300001_SM_10006detail6reduce18DeviceReduceKernelINS2_10policy_hubIN4cuda3std3__44pairI6float2S9_EEy14bbox_reductionE10Policy1000EN6thrust24THRUST_300001_SM_1000_NS6detail15normal_iteratorINSF_10device_ptrIS9_EEEEySB_SA_19bbox_transformationEEvT0_PT3_T1_NS0_13GridEvenShareISP_EET2_T4_E12temp_storage+64];
	min.f32 	%f800, %f792, %f796;
	min.f32 	%f801, %f793, %f797;
	max.f32 	%f802, %f794, %f798;
	max.f32 	%f803, %f795, %f799;
	ld.shared.v2.f32 	{%f804, %f805}, [_ZZN3cub18CUB_300001_SM_10006detail6reduce18DeviceReduceKernelINS2_10policy_hubIN4cuda3std3__44pairI6float2S9_EEy14bbox_reductionE10Policy1000EN6thrust24THRUST_300001_SM_1000_NS6detail15normal_iteratorINSF_10device_ptrIS9_EEEEySB_SA_19bbox_transformationEEvT0_PT3_T1_NS0_13GridEvenShareISP_EET2_T4_E12temp_storage+72];
	ld.shared.v2.f32 	{%f806, %f807}, [_ZZN3cub18CUB_300001_SM_10006detail6reduce18DeviceReduceKernelINS2_10policy_hubIN4cuda3std3__44pairI6float2S9_EEy14bbox_reductionE10Policy1000EN6thrust24THRUST_300001_SM_1000_NS6detail15normal_iteratorINSF_10device_ptrIS9_EEEEySB_SA_19bbox_transformationEEvT0_PT3_T1_NS0_13GridEvenShareISP_EET2_T4_E12temp_storage+80];
	min.f32 	%f808, %f800, %f804;
	min.f32 	%f809, %f801, %f805;
	max.f32 	%f810, %f802, %f806;
	max.f32 	%f811, %f803, %f807;
	ld.shared.v2.f32 	{%f812, %f813}, [_ZZN3cub18CUB_300001_SM_10006detail6reduce18DeviceReduceKernelINS2_10policy_hubIN4cuda3std3__44pairI6float2S9_EEy14bbox_reductionE10Policy1000EN6thrust24THRUST_300001_SM_1000_NS6detail15normal_iteratorINSF_10device_ptrIS9_EEEEySB_SA_19bbox_transformationEEvT0_PT3_T1_NS0_13GridEvenShareISP_EET2_T4_E12temp_storage+88];
	ld.shared.v2.f32 	{%f814, %f815}, [_ZZN3cub18CUB_300001_SM_10006detail6reduce18DeviceReduceKernelINS2_10policy_hubIN4cuda3std3__44pairI6float2S9_EEy14bbox_reductionE10Policy1000EN6thrust24THRUST_300001_SM_1000_NS6detail15normal_iteratorINSF_10device_ptrIS9_EEEEySB_SA_19bbox_transformationEEvT0_PT3_T1_NS0_13GridEvenShareISP_EET2_T4_E12temp_storage+96];
	min.f32 	%f816, %f808, %f812;
	min.f32 	%f817, %f809, %f813;
	max.f32 	%f818, %f810, %f814;
	max.f32 	%f819, %f811, %f815;
	ld.shared.v2.f32 	{%f820, %f821}, [_ZZN3cub18CUB_300001_SM_10006detail6reduce18DeviceReduceKernelINS2_10policy_hubIN4cuda3std3__44pairI6float2S9_EEy14bbox_reductionE10Policy1000EN6thrust24THRUST_300001_SM_1000_NS6detail15normal_iteratorINSF_10device_ptrIS9_EEEEySB_SA_19bbox_transformationEEvT0_PT3_T1_NS0_13GridEvenShareISP_EET2_T4_E12temp_storage+104];
	ld.shared.v2.f32 	{%f822, %f823}, [_ZZN3cub18CUB_300001_SM_10006detail6reduce18DeviceReduceKernelINS2_10policy_hubIN4cuda3std3__44pairI6float2S9_EEy14bbox_reductionE10Policy1000EN6thrust24THRUST_300001_SM_1000_NS6detail15normal_iteratorINSF_10device_ptrIS9_EEEEySB_SA_19bbox_transformationEEvT0_PT3_T1_NS0_13GridEvenShareISP_EET2_T4_E12temp_storage+112];
	min.f32 	%f824, %f816, %f820;
	min.f32 	%f825, %f817, %f821;
	max.f32 	%f826, %f818, %f822;
	max.f32 	%f827, %f819, %f823;
	ld.shared.v2.f32 	{%f828, %f829}, [_ZZN3cub18CUB_300001_SM_10006detail6reduce18DeviceReduceKernelINS2_10policy_hubIN4cuda3std3__44pairI6float2S9_EEy14bbox_reductionE10Policy1000EN6thrust24THRUST_300001_SM_1000_NS6detail15normal_iteratorINSF_10device_ptrIS9_EEEEySB_SA_19bbox_transformationEEvT0_PT3_T1_NS0_13GridEvenShareISP_EET2_T4_E12temp_storage+120];
	ld.shared.v2.f32 	{%f830, %f831}, [_ZZN3cub18CUB_300001_SM_10006detail6reduce18DeviceReduceKernelINS2_10policy_hubIN4cuda3std3__44pairI6float2S9_EEy14bbox_reductionE10Policy1000EN6thrust24THRUST_300001_SM_1000_NS6detail15normal_iteratorINSF_10device_ptrIS9_EEEEySB_SA_19bbox_transformationEEvT0_PT3_T1_NS0_13GridEvenShareISP_EET2_T4_E12temp_storage+128];
	min.f32 	%f973, %f824, %f828;
	min.f32 	%f972, %f825, %f829;
	max.f32 	%f971, %f826, %f830;
	max.f32 	%f970, %f827, %f831;
	bra.uni 	$L__BB5_80;
$L__BB5_30:
	// begin inline asm
	mov.u32 %r259, %laneid;
	// end inline asm
	and.b32  	%r280, %r5, 992;
	add.s32 	%r281, %r280, 32;
	setp.gt.s32 	%p34, %r281, %r4;
	not.b32 	%r282, %r280;
	add.s32 	%r283, %r4, %r282;
	selp.b32 	%r278, %r283, 31, %p34;
	mov.b32 	%r261, %f973;
	mov.b32 	%r277, 1;
	mov.b32 	%r279, -1;
	// begin inline asm
	shfl.sync.down.b32 %r260, %r261, %r277, %r278, %r279;
	// end inline asm
	mov.b32 	%r266, %f972;
	// begin inline asm
	shfl.sync.down.b32 %r265, %r266, %r277, %r278, %r279;
	// end inline asm
	mov.b32 	%r271, %f971;
	// begin inline asm
	shfl.sync.down.b32 %r270, %r271, %r277, %r278, %r279;
	// end inline asm
	mov.b32 	%r276, %f970;
	// begin inline asm
	shfl.sync.down.b32 %r275, %r276, %r277, %r278, %r279;
	// end inline asm
	setp.ge.s32 	%p35, %r259, %r278;
	@%p35 bra 	$L__BB5_32;
	mov.b32 	%f712, %r270;
	mov.b32 	%f713, %r265;
	mov.b32 	%f714, %r260;
	mov.b32 	%f715, %r275;
	min.f32 	%f973, %f973, %f714;
	min.f32 	%f972, %f972, %f713;
	max.f32 	%f971, %f971, %f712;
	max.f32 	%f970, %f970, %f715;
$L__BB5_32:
	mov.b32 	%r285, %f973;
	mov.b32 	%r301, 2;
	mov.b32 	%r303, -1;
	// begin inline asm
	shfl.sync.down.b32 %r284, %r285, %r301, %r278, %r303;
	// end inline asm
	mov.b32 	%r290, %f972;
	// begin inline asm
	shfl.sync.down.b32 %r289, %r290, %r301, %r278, %r303;
	// end inline asm
	mov.b32 	%r295, %f971;
	// begin inline asm
	shfl.sync.down.b32 %r294, %r295, %r301, %r278, %r303;
	// end inline asm
	mov.b32 	%r300, %f970;
	// begin inline asm
	shfl.sync.down.b32 %r299, %r300, %r301, %r278, %r303;
	// end inline asm
	add.s32 	%r304, %r259, 2;
	setp.gt.s32 	%p36, %r304, %r278;
	@%p36 bra 	$L__BB5_34;
	mov.b32 	%f716, %r294;
	mov.b32 	%f717, %r289;
	mov.b32 	%f718, %r284;
	mov.b32 	%f719, %r299;
	min.f32 	%f973, %f973, %f718;
	min.f32 	%f972, %f972, %f717;
	max.f32 	%f971, %f971, %f716;
	max.f32 	%f970, %f970, %f719;
$L__BB5_34:
	mov.b32 	%r306, %f973;
	mov.b32 	%r322, 4;
	mov.b32 	%r324, -1;
	// begin inline asm
	shfl.sync.down.b32 %r305, %r306, %r322, %r278, %r324;
	// end inline asm
	mov.b32 	%r311, %f972;
	// begin inline asm
	shfl.sync.down.b32 %r310, %r311, %r322, %r278, %r324;
	// end inline asm
	mov.b32 	%r316, %f971;
	// begin inline asm
	shfl.sync.down.b32 %r315, %r316, %r322, %r278, %r324;
	// end inline asm
	mov.b32 	%r321, %f970;
	// begin inline asm
	shfl.sync.down.b32 %r320, %r321, %r322, %r278, %r324;
	// end inline asm
	add.s32 	%r325, %r259, 4;
	setp.gt.s32 	%p37, %r325, %r278;
	@%p37 bra 	$L__BB5_36;
	mov.b32 	%f720, %r315;
	mov.b32 	%f721, %r310;
	mov.b32 	%f722, %r305;
	mov.b32 	%f723, %r320;
	min.f32 	%f973, %f973, %f722;
	min.f32 	%f972, %f972, %f721;
	max.f32 	%f971, %f971, %f720;
	max.f32 	%f970, %f970, %f723;
$L__BB5_36:
	mov.b32 	%r327, %f973;
	mov.b32 	%r343, 8;
	mov.b32 	%r345, -1;
	// begin inline asm
	shfl.sync.down.b32 %r326, %r327, %r343, %r278, %r345;
	// end inline asm
	mov.b32 	%r332, %f972;
	// begin inline asm
	shfl.sync.down.b32 %r331, %r332, %r343, %r278, %r345;
	// end inline asm
	mov.b32 	%r337, %f971;
	// begin inline asm
	shfl.sync.down.b32 %r336, %r337, %r343, %r278, %r345;
	// end inline asm
	mov.b32 	%r342, %f970;
	// begin inline asm
	shfl.sync.down.b32 %r341, %r342, %r343, %r278, %r345;
	// end inline asm
	add.s32 	%r346, %r259, 8;
	setp.gt.s32 	%p38, %r346, %r278;
	@%p38 bra 	$L__BB5_38;
	mov.b32 	%f724, %r336;
	mov.b32 	%f725, %r331;
	mov.b32 	%f726, %r326;
	mov.b32 	%f727, %r341;
	min.f32 	%f973, %f973, %f726;
	min.f32 	%f972, %f972, %f725;
	max.f32 	%f971, %f971, %f724;
	max.f32 	%f970, %f970, %f727;
$L__BB5_38:
	mov.b32 	%r348, %f973;
	mov.b32 	%r364, 16;
	mov.b32 	%r366, -1;
	// begin inline asm
	shfl.sync.down.b32 %r347, %r348, %r364, %r278, %r366;
	// end inline asm
	mov.b32 	%r353, %f972;
	// begin inline asm
	shfl.sync.down.b32 %r352, %r353, %r364, %r278, %r366;
	// end inline asm
	mov.b32 	%r358, %f971;
	// begin inline asm
	shfl.sync.down.b32 %r357, %r358, %r364, %r278, %r366;
	// end inline asm
	mov.b32 	%r363, %f970;
	// begin inline asm
	shfl.sync.down.b32 %r362, %r363, %r364, %r278, %r366;
	// end inline asm
	add.s32 	%r367, %r259, 16;
	setp.gt.s32 	%p39, %r367, %r278;
	@%p39 bra 	$L__BB5_40;
	mov.b32 	%f728, %r357;
	mov.b32 	%f729, %r352;
	mov.b32 	%f730, %r347;
	mov.b32 	%f731, %r362;
	min.f32 	%f973, %f973, %f730;
	min.f32 	%f972, %f972, %f729;
	max.f32 	%f971, %f971, %f728;
	max.f32 	%f970, %f970, %f731;
$L__BB5_40:
	setp.ne.s32 	%p40, %r259, 0;
	@%p40 bra 	$L__BB5_42;
	shr.u32 	%r368, %r5, 1;
	and.b32  	%r369, %r368, 496;
	mov.u32 	%r370, _ZZN3cub18CUB_300001_SM_10006detail6reduce18DeviceReduceKernelINS2_10policy_hubIN4cuda3std3__44pairI6float2S9_EEy14bbox_reductionE10Policy1000EN6thrust24THRUST_300001_SM_1000_NS6detail15normal_iteratorINSF_10device_ptrIS9_EEEEySB_SA_19bbox_transformationEEvT0_PT3_T1_NS0_13GridEvenShareISP_EET2_T4_E12temp_storage;
	add.s32 	%r371, %r370, %r369;
	st.shared.v2.f32 	[%r371+8], {%f973, %f972};
	st.shared.v2.f32 	[%r371+16], {%f971, %f970};
$L__BB5_42:
	bar.sync 	0;
	setp.ne.s32 	%p41, %r5, 0;
	setp.lt.s32 	%p42, %r4, 33;
	or.pred  	%p43, %p41, %p42;
	@%p43 bra 	$L__BB5_80;
	ld.shared.v2.f32 	{%f732, %f733}, [_ZZN3cub18CUB_300001_SM_10006detail6reduce18DeviceReduceKernelINS2_10policy_hubIN4cuda3std3__44pairI6float2S9_EEy14bbox_reductionE10Policy1000EN6thrust24THRUST_300001_SM_1000_NS6detail15normal_iteratorINSF_10device_ptrIS9_EEEEySB_SA_19bbox_transformationEEvT0_PT3_T1_NS0_13GridEvenShareISP_EET2_T4_E12temp_storage+24];
	ld.shared.v2.f32 	{%f734, %f735}, [_ZZN3cub18CUB_300001_SM_10006detail6reduce18DeviceReduceKernelINS2_10policy_hubIN4cuda3std3__44pairI6float2S9_EEy14bbox_reductionE10Policy1000EN6thrust24THRUST_300001_SM_1000_NS6detail15normal_iteratorINSF_10device_ptrIS9_EEEEySB_SA_19bbox_transformationEEvT0_PT3_T1_NS0_13GridEvenShareISP_EET2_T4_E12temp_storage+32];
	min.f32 	%f973, %f973, %f732;
	min.f32 	%f972, %f972, %f733;
	max.f32 	%f971, %f971, %f734;
	max.f32 	%f970, %f970, %f735;
	setp.lt.u32 	%p44, %r4, 65;
	@%p44 bra 	$L__BB5_80;
	ld.shared.v2.f32 	{%f736, %f737}, [_ZZN3cub18CUB_300001_SM_10006detail6reduce18DeviceReduceKernelINS2_10policy_hubIN4cuda3std3__44pairI6float2S9_EEy14bbox_reductionE10Policy1000EN6thrust24THRUST_300001_SM_1000_NS6detail15normal_iteratorINSF_10device_ptrIS9_EEEEySB_SA_19bbox_transformationEEvT0_PT3_T1_NS0_13GridEvenShareISP_EET2_T4_E12temp_storage+40];
	ld.shared.v2.f32 	{%f738, %f739}, [_ZZN3cub18CUB_300001_SM_10006detail6reduce18DeviceReduceKernelINS2_10policy_hubIN4cuda3std3__44pairI6float2S9_EEy14bbox_reductionE10Policy1000EN6thrust24THRUST_300001_SM_1000_NS6detail15normal_iteratorINSF_10device_ptrIS9_EEEEySB_SA_19bbox_transformationEEvT0_PT3_T1_NS0_13GridEvenShareISP_EET2_T4_E12temp_storage+48];
	min.f32 	%f973, %f973, %f736;
	min.f32 	%f972, %f972, %f737;
	max.f32 	%f971, %f971, %f738;
	max.f32 	%f970, %f970, %f739;
	setp.lt.u32 	%p45, %r4, 97;
	@%p45 bra 	$L__BB5_80;
	ld.shared.v2.f32 	{%f740, %f741}, [_ZZN3cub18CUB_300001_SM_10006detail6reduce18DeviceReduceKernelINS2_10policy_hubIN4cuda3std3__44pairI6float2S9_EEy14bbox_reductionE10Policy1000EN6thrust24THRUST_300001_SM_1000_NS6detail15normal_iteratorINSF_10device_ptrIS9_EEEEySB_SA_19bbox_transformationEEvT0_PT3_T1_NS0_13GridEvenShareISP_EET2_T4_E12temp_storage+56];
	ld.shared.v2.f32 	{%f742, %f743}, [_ZZN3cub18CUB_300001_SM_10006detail6reduce18DeviceReduceKernelINS2_10policy_hubIN4cuda3std3__44pairI6float2S9_EEy14bbox_reductionE10Policy1000EN6thrust24THRUST_300001_SM_1000_NS6detail15normal_iteratorINSF_10device_ptrIS9_EEEEySB_SA_19bbox_transformationEEvT0_PT3_T1_NS0_13GridEvenShareISP_EET2_T4_E12temp_storage+64];
	min.f32 	%f973, %f973, %f740;
	min.f32 	%f972, %f972, %f741;
	max.f32 	%f971, %f971, %f742;
	max.f32 	%f970, %f970, %f743;
	setp.lt.u32 	%p46, %r4, 129;
	@%p46 bra 	$L__BB5_80;
	ld.shared.v2.f32 	{%f744, %f745}, [_ZZN3cub18CUB_300001_SM_10006detail6reduce18DeviceReduceKernelINS2_10policy_hubIN4cuda3std3__44pairI6float2S9_EEy14bbox_reductionE10Policy1000EN6thrust24THRUST_300001_SM_1000_NS6detail15normal_iteratorINSF_10device_ptrIS9_EEEEySB_SA_19bbox_transformationEEvT0_PT3_T1_NS0_13GridEvenShareISP_EET2_T4_E12temp_storage+72];
	ld.shared.v2.f32 	{%f746, %f747}, [_ZZN3cub18CUB_300001_SM_10006detail6reduce18DeviceReduceKernelINS2_10policy_hubIN4cuda3std3__44pairI6float2S9_EEy14bbox_reductionE10Policy1000EN6thrust24THRUST_300001_SM_1000_NS6detail15normal_iteratorINSF_10device_ptrIS9_EEEEySB_SA_19bbox_transformationEEvT0_PT3_T1_NS0_13GridEvenShareISP_EET2_T4_E12temp_storage+80];
	min.f32 	%f973, %f973, %f744;
	min.f32 	%f972, %f972, %f745;
	max.f32 	%f971, %f971, %f746;
	max.f32 	%f970, %f970, %f747;
	setp.lt.u32 	%p47, %r4, 161;
	@%p47 bra 	$L__BB5_80;
	ld.shared.v2.f32 	{%f748, %f749}, [_ZZN3cub18CUB_300001_SM_10006detail6reduce18DeviceReduceKernelINS2_10policy_hubIN4cuda3std3__44pairI6float2S9_EEy14bbox_reductionE10Policy1000EN6thrust24THRUST_300001_SM_1000_NS6detail15normal_iteratorINSF_10device_ptrIS9_EEEEySB_SA_19bbox_transformationEEvT0_PT3_T1_NS0_13GridEvenShareISP_EET2_T4_E12temp_storage+88];
	ld.shared.v2.f32 	{%f750, %f751}, [_ZZN3cub18CUB_300001_SM_10006detail6reduce18DeviceReduceKernelINS2_10policy_hubIN4cuda3std3__44pairI6float2S9_EEy14bbox_reductionE10Policy1000EN6thrust24THRUST_300001_SM_1000_NS6detail15normal_iteratorINSF_10device_ptrIS9_EEEEySB_SA_19bbox_transformationEEvT0_PT3_T1_NS0_13GridEvenShareISP_EET2_T4_E12temp_storage+96];
	min.f32 	%f973, %f973, %f748;
	min.f32 	%f972, %f972, %f749;
	max.f32 	%f971, %f971, %f750;
	max.f32 	%f970, %f970, %f751;
	setp.lt.u32 	%p48, %r4, 193;
	@%p48 bra 	$L__BB5_80;
	ld.shared.v2.f32 	{%f752, %f753}, [_ZZN3cub18CUB_300001_SM_10006detail6reduce18DeviceReduceKernelINS2_10policy_hubIN4cuda3std3__44pairI6float2S9_EEy14bbox_reductionE10Policy1000EN6thrust24THRUST_300001_SM_1000_NS6detail15normal_iteratorINSF_10device_ptrIS9_EEEEySB_SA_19bbox_transformationEEvT0_PT3_T1_NS0_13GridEvenShareISP_EET2_T4_E12temp_storage+104];
	ld.shared.v2.f32 	{%f754, %f755}, [_ZZN3cub18CUB_300001_SM_10006detail6reduce18DeviceReduceKernelINS2_10policy_hubIN4cuda3std3__44pairI6float2S9_EEy14bbox_reductionE10Policy1000EN6thrust24THRUST_300001_SM_1000_NS6detail15normal_iteratorINSF_10device_ptrIS9_EEEEySB_SA_19bbox_transformationEEvT0_PT3_T1_NS0_13GridEvenShareISP_EET2_T4_E12temp_storage+112];
	min.f32 	%f973, %f973, %f752;
	min.f32 	%f972, %f972, %f753;
	max.f32 	%f971, %f971, %f754;
	max.f32 	%f970, %f970, %f755;
	setp.lt.u32 	%p49, %r4, 225;
	@%p49 bra 	$L__BB5_80;
	ld.shared.v2.f32 	{%f756, %f757}, [_ZZN3cub18CUB_300001_SM_10006detail6reduce18DeviceReduceKernelINS2_10policy_hubIN4cuda3std3__44pairI6float2S9_EEy14bbox_reductionE10Policy1000EN6thrust24THRUST_300001_SM_1000_NS6detail15normal_iteratorINSF_10device_ptrIS9_EEEEySB_SA_19bbox_transformationEEvT0_PT3_T1_NS0_13GridEvenShareISP_EET2_T4_E12temp_storage+120];
	ld.shared.v2.f32 	{%f758, %f759}, [_ZZN3cub18CUB_300001_SM_10006detail6reduce18DeviceReduceKernelINS2_10policy_hubIN4cuda3std3__44pairI6float2S9_EEy14bbox_reductionE10Policy1000EN6thrust24THRUST_300001_SM_1000_NS6detail15normal_iteratorINSF_10device_ptrIS9_EEEEySB_SA_19bbox_transformationEEvT0_PT3_T1_NS0_13GridEvenShareISP_EET2_T4_E12temp_storage+128];
	min.f32 	%f973, %f973, %f756;
	min.f32 	%f972, %f972, %f757;
	max.f32 	%f971, %f971, %f758;
	max.f32 	%f970, %f970, %f759;
	bra.uni 	$L__BB5_80;
$L__BB5_50:
	cvt.u32.u64 	%r116, %rd4;
	mov.u32 	%r70, %tid.x;
	add.s32 	%r117, %r70, %r116;
	mul.wide.u32 	%rd26, %r117, 8;
	add.s64 	%rd27, %rd2, %rd26;
	ld.global.v2.f32 	{%f281, %f282}, [%rd27];
	ld.global.v2.f32 	{%f283, %f284}, [%rd27+2048];
	ld.global.v2.f32 	{%f285, %f286}, [%rd27+4096];
	ld.global.v2.f32 	{%f287, %f288}, [%rd27+6144];
	min.f32 	%f289, %f281, %f283;
	min.f32 	%f290, %f282, %f284;
	max.f32 	%f291, %f281, %f283;
	max.f32 	%f292, %f282, %f284;
	min.f32 	%f293, %f289, %f285;
	min.f32 	%f294, %f290, %f286;
	max.f32 	%f295, %f291, %f285;
	max.f32 	%f296, %f292, %f286;
	min.f32 	%f973, %f293, %f287;
	min.f32 	%f972, %f294, %f288;
	max.f32 	%f971, %f295, %f287;
	max.f32 	%f970, %f296, %f288;
	setp.lt.u64 	%p2, %rd5, %rd3;
	@%p2 bra 	$L__BB5_67;
	cvt.u32.u64 	%r119, %rd3;
	cvt.u64.u32 	%rd10, %r70;
	add.s64 	%rd70, %rd4, %rd3;
	cvt.u32.u64 	%r71, %rd1;
	not.b32 	%r121, %r70;
	add.s32 	%r122, %r121, %r71;
	sub.s32 	%r123, %r122, %r119;
	sub.s32 	%r486, %r123, %r116;
	add.s64 	%rd28, %rd70, %rd10;
	shl.b64 	%rd29, %rd28, 3;
	add.s64 	%rd30, %rd29, %rd2;
	add.s64 	%rd69, %rd30, 16384;
	mov.b32 	%r487, 0;
	mov.u64 	%rd71, %rd4;
$L__BB5_52:
	add.s64 	%rd71, %rd71, %rd3;
	add.s64 	%rd31, %rd1, -1024;
	setp.gt.u64 	%p3, %rd71, %rd31;
	@%p3 bra 	$L__BB5_54;
	cvt.u32.u64 	%r124, %rd3;
	add.s64 	%rd32, %rd71, %rd10;
	shl.b64 	%rd33, %rd32, 3;
	add.s64 	%rd34, %rd2, %rd33;
	ld.global.v2.f32 	{%f297, %f298}, [%rd34];
	ld.global.v2.f32 	{%f299, %f300}, [%rd34+2048];
	ld.global.v2.f32 	{%f301, %f302}, [%rd34+4096];
	ld.global.v2.f32 	{%f303, %f304}, [%rd34+6144];
	min.f32 	%f305, %f973, %f297;
	min.f32 	%f306, %f972, %f298;
	max.f32 	%f307, %f971, %f297;
	max.f32 	%f308, %f970, %f298;
	min.f32 	%f309, %f305, %f299;
	min.f32 	%f310, %f306, %f300;
	max.f32 	%f311, %f307, %f299;
	max.f32 	%f312, %f308, %f300;
	min.f32 	%f313, %f309, %f301;
	min.f32 	%f314, %f310, %f302;
	max.f32 	%f315, %f311, %f301;
	max.f32 	%f316, %f312, %f302;
	min.f32 	%f973, %f313, %f303;
	min.f32 	%f972, %f314, %f304;
	max.f32 	%f971, %f315, %f303;
	max.f32 	%f970, %f316, %f304;
	sub.s64 	%rd35, %rd1, %rd71;
	setp.lt.u64 	%p4, %rd35, %rd3;
	add.s32 	%r487, %r487, 1;
	add.s64 	%rd70, %rd70, %rd3;
	sub.s32 	%r486, %r486, %r124;
	shl.b64 	%rd36, %rd3, 3;
	add.s64 	%rd69, %rd69, %rd36;
	@%p4 bra 	$L__BB5_67;
	bra.uni 	$L__BB5_52;
$L__BB5_54:
	setp.le.u64 	%p5, %rd1, %rd71;
	cvt.u32.u64 	%r125, %rd71;
	cvt.u32.u64 	%r126, %rd1;
	sub.s32 	%r127, %r126, %r125;
	setp.ge.s32 	%p6, %r70, %r127;
	or.pred  	%p7, %p5, %p6;
	@%p7 bra 	$L__BB5_67;
	cvt.u32.u64 	%r129, %rd3;
	cvt.u32.u64 	%r130, %rd4;
	not.b32 	%r131, %r70;
	add.s32 	%r132, %r131, %r71;
	add.s32 	%r133, %r129, %r130;
	sub.s32 	%r134, %r132, %r133;
	mul.lo.s32 	%r135, %r1, %r487;
	shl.b32 	%r136, %r135, 10;
	sub.s32 	%r137, %r134, %r136;
	shr.u32 	%r138, %r137, 8;
	add.s32 	%r77, %r138, 1;
	and.b32  	%r78, %r77, 15;
	setp.lt.u32 	%p8, %r137, 3840;
	mov.u32 	%r490, %r70;
	@%p8 bra 	$L__BB5_58;
	shr.u32 	%r139, %r486, 8;
	add.s32 	%r140, %r139, 1;
	and.b32  	%r141, %r140, 33554416;
	neg.s32 	%r488, %r141;
	mov.u32 	%r490, %r70;
$L__BB5_57:
	.pragma "nounroll";
	ld.global.v2.f32 	{%f318, %f319}, [%rd69+-16384];
	min.f32 	%f320, %f973, %f318;
	min.f32 	%f321, %f972, %f319;
	max.f32 	%f322, %f971, %f318;
	max.f32 	%f323, %f970, %f319;
	ld.global.v2.f32 	{%f324, %f325}, [%rd69+-14336];
	min.f32 	%f326, %f320, %f324;
	min.f32 	%f327, %f321, %f325;
	max.f32 	%f328, %f322, %f324;
	max.f32 	%f329, %f323, %f325;
	ld.global.v2.f32 	{%f330, %f331}, [%rd69+-12288];
	min.f32 	%f332, %f326, %f330;
	min.f32 	%f333, %f327, %f331;
	max.f32 	%f334, %f328, %f330;
	max.f32 	%f335, %f329, %f331;
	ld.global.v2.f32 	{%f336, %f337}, [%rd69+-10240];
	min.f32 	%f338, %f332, %f336;
	min.f32 	%f339, %f333, %f337;
	max.f32 	%f340, %f334, %f336;
	max.f32 	%f341, %f335, %f337;
	ld.global.v2.f32 	{%f342, %f343}, [%rd69+-8192];
	min.f32 	%f344, %f338, %f342;
	min.f32 	%f345, %f339, %f343;
	max.f32 	%f346, %f340, %f342;
	max.f32 	%f347, %f341, %f343;
	ld.global.v2.f32 	{%f348, %f349}, [%rd69+-6144];
	min.f32 	%f350, %f344, %f348;
	min.f32 	%f351, %f345, %f349;
	max.f32 	%f352, %f346, %f348;
	max.f32 	%f353, %f347, %f349;
	ld.global.v2.f32 	{%f354, %f355}, [%rd69+-4096];
	min.f32 	%f356, %f350, %f354;
	min.f32 	%f357, %f351, %f355;
	max.f32 	%f358, %f352, %f354;
	max.f32 	%f359, %f353, %f355;
	ld.global.v2.f32 	{%f360, %f361}, [%rd69+-2048];
	min.f32 	%f362, %f356, %f360;
	min.f32 	%f363, %f357, %f361;
	max.f32 	%f364, %f358, %f360;
	max.f32 	%f365, %f359, %f361;
	ld.global.v2.f32 	{%f366, %f367}, [%rd69];
	min.f32 	%f368, %f362, %f366;
	min.f32 	%f369, %f363, %f367;
	max.f32 	%f370, %f364, %f366;
	max.f32 	%f371, %f365, %f367;
	ld.global.v2.f32 	{%f372, %f373}, [%rd69+2048];
	min.f32 	%f374, %f368, %f372;
	min.f32 	%f375, %f369, %f373;
	max.f32 	%f376, %f370, %f372;
	max.f32 	%f377, %f371, %f373;
	ld.global.v2.f32 	{%f378, %f379}, [%rd69+4096];
	min.f32 	%f380, %f374, %f378;
	min.f32 	%f381, %f375, %f379;
	max.f32 	%f382, %f376, %f378;
	max.f32 	%f383, %f377, %f379;
	ld.global.v2.f32 	{%f384, %f385}, [%rd69+6144];
	min.f32 	%f386, %f380, %f384;
	min.f32 	%f387, %f381, %f385;
	max.f32 	%f388, %f382, %f384;
	max.f32 	%f389, %f383, %f385;
	ld.global.v2.f32 	{%f390, %f391}, [%rd69+8192];
	min.f32 	%f392, %f386, %f390;
	min.f32 	%f393, %f387, %f391;
	max.f32 	%f394, %f388, %f390;
	max.f32 	%f395, %f389, %f391;
	ld.global.v2.f32 	{%f396, %f397}, [%rd69+10240];
	min.f32 	%f398, %f392, %f396;
	min.f32 	%f399, %f393, %f397;
	max.f32 	%f400, %f394, %f396;
	max.f32 	%f401, %f395, %f397;
	ld.global.v2.f32 	{%f402, %f403}, [%rd69+12288];
	min.f32 	%f404, %f398, %f402;
	min.f32 	%f405, %f399, %f403;
	max.f32 	%f406, %f400, %f402;
	max.f32 	%f407, %f401, %f403;
	ld.global.v2.f32 	{%f408, %f409}, [%rd69+14336];
	min.f32 	%f973, %f404, %f408;
	min.f32 	%f972, %f405, %f409;
	max.f32 	%f971, %f406, %f408;
	max.f32 	%f970, %f407, %f409;
	add.s32 	%r490, %r490, 4096;
	add.s32 	%r488, %r488, 16;
	add.s64 	%rd69, %rd69, 32768;
	setp.ne.s32 	%p9, %r488, 0;
	@%p9 bra 	$L__BB5_57;
$L__BB5_58:
	setp.eq.s32 	%p10, %r78, 0;
	@%p10 bra 	$L__BB5_67;
	and.b32  	%r85, %r77, 7;
	setp.lt.u32 	%p11, %r78, 8;
	@%p11 bra 	$L__BB5_61;
	cvt.u64.u32 	%rd37, %r490;
	add.s64 	%rd38, %rd71, %rd37;
	shl.b64 	%rd39, %rd38, 3;
	add.s64 	%rd40, %rd2, %rd39;
	ld.global.v2.f32 	{%f411, %f412}, [%rd40];
	min.f32 	%f413, %f973, %f411;
	min.f32 	%f414, %f972, %f412;
	max.f32 	%f415, %f971, %f411;
	max.f32 	%f416, %f970, %f412;
	ld.global.v2.f32 	{%f417, %f418}, [%rd40+2048];
	min.f32 	%f419, %f413, %f417;
	min.f32 	%f420, %f414, %f418;
	max.f32 	%f421, %f415, %f417;
	max.f32 	%f422, %f416, %f418;
	ld.global.v2.f32 	{%f423, %f424}, [%rd40+4096];
	min.f32 	%f425, %f419, %f423;
	min.f32 	%f426, %f420, %f424;
	max.f32 	%f427, %f421, %f423;
	max.f32 	%f428, %f422, %f424;
	ld.global.v2.f32 	{%f429, %f430}, [%rd40+6144];
	min.f32 	%f431, %f425, %f429;
	min.f32 	%f432, %f426, %f430;
	max.f32 	%f433, %f427, %f429;
	max.f32 	%f434, %f428, %f430;
	ld.global.v2.f32 	{%f435, %f436}, [%rd40+8192];
	min.f32 	%f437, %f431, %f435;
	min.f32 	%f438, %f432, %f436;
	max.f32 	%f439, %f433, %f435;
	max.f32 	%f440, %f434, %f436;
	ld.global.v2.f32 	{%f441, %f442}, [%rd40+10240];
	min.f32 	%f443, %f437, %f441;
	min.f32 	%f444, %f438, %f442;
	max.f32 	%f445, %f439, %f441;
	max.f32 	%f446, %f440, %f442;
	ld.global.v2.f32 	{%f447, %f448}, [%rd40+12288];
	min.f32 	%f449, %f443, %f447;
	min.f32 	%f450, %f444, %f448;
	max.f32 	%f451, %f445, %f447;
	max.f32 	%f452, %f446, %f448;
	ld.global.v2.f32 	{%f453, %f454}, [%rd40+14336];
	min.f32 	%f973, %f449, %f453;
	min.f32 	%f972, %f450, %f454;
	max.f32 	%f971, %f451, %f453;
	max.f32 	%f970, %f452, %f454;
	add.s32 	%r490, %r490, 2048;
$L__BB5_61:
	setp.eq.s32 	%p12, %r85, 0;
	@%p12 bra 	$L__BB5_67;
	setp.lt.u32 	%p13, %r85, 4;
	@%p13 bra 	$L__BB5_64;
	cvt.u64.u32 	%rd41, %r490;
	add.s64 	%rd42, %rd71, %rd41;
	shl.b64 	%rd43, %rd42, 3;
	add.s64 	%rd44, %rd2, %rd43;
	ld.global.v2.f32 	{%f456, %f457}, [%rd44];
	min.f32 	%f458, %f973, %f456;
	min.f32 	%f459, %f972, %f457;
	max.f32 	%f460, %f971, %f456;
	max.f32 	%f461, %f970, %f457;
	ld.global.v2.f32 	{%f462, %f463}, [%rd44+2048];
	min.f32 	%f464, %f458, %f462;
	min.f32 	%f465, %f459, %f463;
	max.f32 	%f466, %f460, %f462;
	max.f32 	%f467, %f461, %f463;
	ld.global.v2.f32 	{%f468, %f469}, [%rd44+4096];
	min.f32 	%f470, %f464, %f468;
	min.f32 	%f471, %f465, %f469;
	max.f32 	%f472, %f466, %f468;
	max.f32 	%f473, %f467, %f469;
	ld.global.v2.f32 	{%f474, %f475}, [%rd44+6144];
	min.f32 	%f973, %f470, %f474;
	min.f32 	%f972, %f471, %f475;
	max.f32 	%f971, %f472, %f474;
	max.f32 	%f970, %f473, %f475;
	add.s32 	%r490, %r490, 1024;
$L__BB5_64:
	and.b32  	%r142, %r77, 3;
	setp.eq.s32 	%p14, %r142, 0;
	@%p14 bra 	$L__BB5_67;
	cvt.u64.u32 	%rd45, %r490;
	add.s64 	%rd46, %rd45, %rd70;
	shl.b64 	%rd47, %rd46, 3;
	add.s64 	%rd73, %rd2, %rd47;
	cvt.u16.u32 	%rs1, %r486;
	shr.u16 	%rs2, %rs1, 8;
	add.s16 	%rs3, %rs2, 1;
	cvt.u32.u16 	%r143, %rs3;
	and.b32  	%r144, %r143, 3;
	neg.s32 	%r493, %r144;
$L__BB5_66:
	.pragma "nounroll";
	ld.global.v2.f32 	{%f476, %f477}, [%rd73];
	min.f32 	%f973, %f973, %f476;
	min.f32 	%f972, %f972, %f477;
	max.f32 	%f971, %f971, %f476;
	max.f32 	%f970, %f970, %f477;
	add.s64 	%rd73, %rd73, 2048;
	add.s32 	%r493, %r493, 1;
	setp.ne.s32 	%p15, %r493, 0;
	@%p15 bra 	$L__BB5_66;
$L__BB5_67:
	// begin inline asm
	mov.u32 %r145, %laneid;
	// end inline asm
	mov.b32 	%r147, %f973;
	mov.b32 	%r163, 1;
	mov.b32 	%r164, 31;
	mov.b32 	%r165, -1;
	// begin inline asm
	shfl.sync.down.b32 %r146, %r147, %r163, %r164, %r165;
	// end inline asm
	mov.b32 	%r152, %f972;
	// begin inline asm
	shfl.sync.down.b32 %r151, %r152, %r163, %r164, %r165;
	// end inline asm
	mov.b32 	%r157, %f971;
	// begin inline asm
	shfl.sync.down.b32 %r156, %r157, %r163, %r164, %r165;
	// end inline asm
	mov.b32 	%r162, %f970;
	// begin inline asm
	shfl.sync.down.b32 %r161, %r162, %r163, %r164, %r165;
	// end inline asm
	setp.gt.s32 	%p16, %r145, 30;
	@%p16 bra 	$L__BB5_69;
	mov.b32 	%f478, %r156;
	mov.b32 	%f479, %r151;
	mov.b32 	%f480, %r146;
	mov.b32 	%f481, %r161;
	min.f32 	%f973, %f973, %f480;
	min.f32 	%f972, %f972, %f479;
	max.f32 	%f971, %f971, %f478;
	max.f32 	%f970, %f970, %f481;
$L__BB5_69:
	mov.b32 	%r167, %f973;
	mov.b32 	%r183, 2;
	mov.b32 	%r184, 31;
	mov.b32 	%r185, -1;
	// begin inline asm
	shfl.sync.down.b32 %r166, %r167, %r183, %r184, %r185;
	// end inline asm
	mov.b32 	%r172, %f972;
	// begin inline asm
	shfl.sync.down.b32 %r171, %r172, %r183, %r184, %r185;
	// end inline asm
	mov.b32 	%r177, %f971;
	// begin inline asm
	shfl.sync.down.b32 %r176, %r177, %r183, %r184, %r185;
	// end inline asm
	mov.b32 	%r182, %f970;
	// begin inline asm
	shfl.sync.down.b32 %r181, %r182, %r183, %r184, %r185;
	// end inline asm
	setp.gt.s32 	%p17, %r145, 29;
	@%p17 bra 	$L__BB5_71;
	mov.b32 	%f482, %r176;
	mov.b32 	%f483, %r171;
	mov.b32 	%f484, %r166;
	mov.b32 	%f485, %r181;
	min.f32 	%f973, %f973, %f484;
	min.f32 	%f972, %f972, %f483;
	max.f32 	%f971, %f971, %f482;
	max.f32 	%f970, %f970, %f485;
$L__BB5_71:
	mov.b32 	%r187, %f973;
	mov.b32 	%r203, 4;
	mov.b32 	%r204, 31;
	mov.b32 	%r205, -1;
	// begin inline asm
	shfl.sync.down.b32 %r186, %r187, %r203, %r204, %r205;
	// end inline asm
	mov.b32 	%r192, %f972;
	// begin inline asm
	shfl.sync.down.b32 %r191, %r192, %r203, %r204, %r205;
	// end inline asm
	mov.b32 	%r197, %f971;
	// begin inline asm
	shfl.sync.down.b32 %r196, %r197, %r203, %r204, %r205;
	// end inline asm
	mov.b32 	%r202, %f970;
	// begin inline asm
	shfl.sync.down.b32 %r201, %r202, %r203, %r204, %r205;
	// end inline asm
	setp.gt.s32 	%p18, %r145, 27;
	@%p18 bra 	$L__BB5_73;
	mov.b32 	%f486, %r196;
	mov.b32 	%f487, %r191;
	mov.b32 	%f488, %r186;
	mov.b32 	%f489, %r201;
	min.f32 	%f973, %f973, %f488;
	min.f32 	%f972, %f972, %f487;
	max.f32 	%f971, %f971, %f486;
	max.f32 	%f970, %f970, %f489;
$L__BB5_73:
	mov.b32 	%r207, %f973;
	mov.b32 	%r223, 8;
	mov.b32 	%r224, 31;
	mov.b32 	%r225, -1;
	// begin inline asm
	shfl.sync.down.b32 %r206, %r207, %r223, %r224, %r225;
	// end inline asm
	mov.b32 	%r212, %f972;
	// begin inline asm
	shfl.sync.down.b32 %r211, %r212, %r223, %r224, %r225;
	// end inline asm
	mov.b32 	%r217, %f971;
	// begin inline asm
	shfl.sync.down.b32 %r216, %r217, %r223, %r224, %r225;
	// end inline asm
	mov.b32 	%r222, %f970;
	// begin inline asm
	shfl.sync.down.b32 %r221, %r222, %r223, %r224, %r225;
	// end inline asm
	setp.gt.s32 	%p19, %r145, 23;
	@%p19 bra 	$L__BB5_75;
	mov.b32 	%f490, %r216;
	mov.b32 	%f491, %r211;
	mov.b32 	%f492, %r206;
	mov.b32 	%f493, %r221;
	min.f32 	%f973, %f973, %f492;
	min.f32 	%f972, %f972, %f491;
	max.f32 	%f971, %f971, %f490;
	max.f32 	%f970, %f970, %f493;
$L__BB5_75:
	mov.b32 	%r227, %f973;
	mov.b32 	%r243, 16;
	mov.b32 	%r244, 31;
	mov.b32 	%r245, -1;
	// begin inline asm
	shfl.sync.down.b32 %r226, %r227, %r243, %r244, %r245;
	// end inline asm
	mov.b32 	%r232, %f972;
	// begin inline asm
	shfl.sync.down.b32 %r231, %r232, %r243, %r244, %r245;
	// end inline asm
	mov.b32 	%r237, %f971;
	// begin inline asm
	shfl.sync.down.b32 %r236, %r237, %r243, %r244, %r245;
	// end inline asm
	mov.b32 	%r242, %f970;
	// begin inline asm
	shfl.sync.down.b32 %r241, %r242, %r243, %r244, %r245;
	// end inline asm
	setp.gt.s32 	%p20, %r145, 15;
	@%p20 bra 	$L__BB5_78;
	mov.b32 	%f494, %r236;
	mov.b32 	%f495, %r231;
	mov.b32 	%f496, %r226;
	mov.b32 	%f497, %r241;
	min.f32 	%f973, %f973, %f496;
	min.f32 	%f972, %f972, %f495;
	max.f32 	%f971, %f971, %f494;
	max.f32 	%f970, %f970, %f497;
	setp.ne.s32 	%p21, %r145, 0;
	@%p21 bra 	$L__BB5_78;
	shr.u32 	%r246, %r70, 1;
	and.b32  	%r247, %r246, 496;
	mov.u32 	%r248, _ZZN3cub18CUB_300001_SM_10006detail6reduce18DeviceReduceKernelINS2_10policy_hubIN4cuda3std3__44pairI6float2S9_EEy14bbox_reductionE10Policy1000EN6thrust24THRUST_300001_SM_1000_NS6detail15normal_iteratorINSF_10device_ptrIS9_EEEEySB_SA_19bbox_transformationEEvT0_PT3_T1_NS0_13GridEvenShareISP_EET2_T4_E12temp_storage;
	add.s32 	%r249, %r248, %r247;
	st.shared.v2.f32 	[%r249+8], {%f973, %f972};
	st.shared.v2.f32 	[%r249+16], {%f971, %f970};
$L__BB5_78:
	bar.sync 	0;
	setp.ne.s32 	%p22, %r70, 0;
	@%p22 bra 	$L__BB5_80;
	ld.shared.v2.f32 	{%f498, %f499}, [_ZZN3cub18CUB_300001_SM_10006detail6reduce18DeviceReduceKernelINS2_10policy_hubIN4cuda3std3__44pairI6float2S9_EEy14bbox_reductionE10Policy1000EN6thrust24THRUST_300001_SM_1000_NS6detail15normal_iteratorINSF_10device_ptrIS9_EEEEySB_SA_19bbox_transformationEEvT0_PT3_T1_NS0_13GridEvenShareISP_EET2_T4_E12temp_storage+24];
	ld.shared.v2.f32 	{%f500, %f501}, [_ZZN3cub18CUB_300001_SM_10006detail6reduce18DeviceReduceKernelINS2_10policy_hubIN4cuda3std3__44pairI6float2S9_EEy14bbox_reductionE10Policy1000EN6thrust24THRUST_300001_SM_1000_NS6detail15normal_iteratorINSF_10device_ptrIS9_EEEEySB_SA_19bbox_transformationEEvT0_PT3_T1_NS0_13GridEvenShareISP_EET2_T4_E12temp_storage+32];
	min.f32 	%f502, %f973, %f498;
	min.f32 	%f503, %f972, %f499;
	max.f32 	%f504, %f971, %f500;
	max.f32 	%f505, %f970, %f501;
	ld.shared.v2.f32 	{%f506, %f507}, [_ZZN3cub18CUB_300001_SM_10006detail6reduce18DeviceReduceKernelINS2_10policy_hubIN4cuda3std3__44pairI6float2S9_EEy14bbox_reductionE10Policy1000EN6thrust24THRUST_300001_SM_1000_NS6detail15normal_iteratorINSF_10device_ptrIS9_EEEEySB_SA_19bbox_transformationEEvT0_PT3_T1_NS0_13GridEvenShareISP_EET2_T4_E12temp_storage+40];
	ld.shared.v2.f32 	{%f508, %f509}, [_ZZN3cub18CUB_300001_SM_10006detail6reduce18DeviceReduceKernelINS2_10policy_hubIN4cuda3std3__44pairI6float2S9_EEy14bbox_reductionE10Policy1000EN6thrust24THRUST_300001_SM_1000_NS6detail15normal_iteratorINSF_10device_ptrIS9_EEEEySB_SA_19bbox_transformationEEvT0_PT3_T1_NS0_13GridEvenShareISP_EET2_T4_E12temp_storage+48];
	min.f32 	%f510, %f502, %f506;
	min.f32 	%f511, %f503, %f507;
	max.f32 	%f512, %f504, %f508;
	max.f32 	%f513, %f505, %f509;
	ld.shared.v2.f32 	{%f514, %f515}, [_ZZN3cub18CUB_300001_SM_10006detail6reduce18DeviceReduceKernelINS2_10policy_hubIN4cuda3std3__44pairI6float2S9_EEy14bbox_reductionE10Policy1000EN6thrust24THRUST_300001_SM_1000_NS6detail15normal_iteratorINSF_10device_ptrIS9_EEEEySB_SA_19bbox_transformationEEvT0_PT3_T1_NS0_13GridEvenShareISP_EET2_T4_E12temp_storage+56];
	ld.shared.v2.f32 	{%f516, %f517}, [_ZZN3cub18CUB_300001_SM_10006detail6reduce18DeviceReduceKernelINS2_10policy_hubIN4cuda3std3__44pairI6float2S9_EEy14bbox_reductionE10Policy1000EN6thrust24THRUST_300001_SM_1000_NS6detail15normal_iteratorINSF_10device_ptrIS9_EEEEySB_SA_19bbox_transformationEEvT0_PT3_T1_NS0_13GridEvenShareISP_EET2_T4_E12temp_storage+64];
	min.f32 	%f518, %f510, %f514;
	min.f32 	%f519, %f511, %f515;
	max.f32 	%f520, %f512, %f516;
	max.f32 	%f521, %f513, %f517;
	ld.shared.v2.f32 	{%f522, %f523}, [_ZZN3cub18CUB_300001_SM_10006detail6reduce18DeviceReduceKernelINS2_10policy_hubIN4cuda3std3__44pairI6float2S9_EEy14bbox_reductionE10Policy1000EN6thrust24THRUST_300001_SM_1000_NS6detail15normal_iteratorINSF_10device_ptrIS9_EEEEySB_SA_19bbox_transformationEEvT0_PT3_T1_NS0_13GridEvenShareISP_EET2_T4_E12temp_storage+72];
	ld.shared.v2.f32 	{%f524, %f525}, [_ZZN3cub18CUB_300001_SM_10006detail6reduce18DeviceReduceKernelINS2_10policy_hubIN4cuda3std3__44pairI6float2S9_EEy14bbox_reductionE10Policy1000EN6thrust24THRUST_300001_SM_1000_NS6detail15normal_iteratorINSF_10device_ptrIS9_EEEEySB_SA_19bbox_transformationEEvT0_PT3_T1_NS0_13GridEvenShareISP_EET2_T4_E12temp_storage+80];
	min.f32 	%f526, %f518, %f522;
	min.f32 	%f527, %f519, %f523;
	max.f32 	%f528, %f520, %f524;
	max.f32 	%f529, %f521, %f525;
	ld.shared.v2.f32 	{%f530, %f531}, [_ZZN3cub18CUB_300001_SM_10006detail6reduce18DeviceReduceKernelINS2_10policy_hubIN4cuda3std3__44pairI6float2S9_EEy14bbox_reductionE10Policy1000EN6thrust24THRUST_300001_SM_1000_NS6detail15normal_iteratorINSF_10device_ptrIS9_EEEEySB_SA_19bbox_transformationEEvT0_PT3_T1_NS0_13GridEvenShareISP_EET2_T4_E12temp_storage+88];
	ld.shared.v2.f32 	{%f532, %f533}, [_ZZN3cub18CUB_300001_SM_10006detail6reduce18DeviceReduceKernelINS2_10policy_hubIN4cuda3std3__44pairI6float2S9_EEy14bbox_reductionE10Policy1000EN6thrust24THRUST_300001_SM_1000_NS6detail15normal_iteratorINSF_10device_ptrIS9_EEEEySB_SA_19bbox_transformationEEvT0_PT3_T1_NS0_13GridEvenShareISP_EET2_T4_E12temp_storage+96];
	min.f32 	%f534, %f526, %f530;
	min.f32 	%f535, %f527, %f531;
	max.f32 	%f536, %f528, %f532;
	max.f32 	%f537, %f529, %f533;
	ld.shared.v2.f32 	{%f538, %f539}, [_ZZN3cub18CUB_300001_SM_10006detail6reduce18DeviceReduceKernelINS2_10policy_hubIN4cuda3std3__44pairI6float2S9_EEy14bbox_reductionE10Policy1000EN6thrust24THRUST_300001_SM_1000_NS6detail15normal_iteratorINSF_10device_ptrIS9_EEEEySB_SA_19bbox_transformationEEvT0_PT3_T1_NS0_13GridEvenShareISP_EET2_T4_E12temp_storage+104];
	ld.shared.v2.f32 	{%f540, %f541}, [_ZZN3cub18CUB_300001_SM_10006detail6reduce18DeviceReduceKernelINS2_10policy_hubIN4cuda3std3__44pairI6float2S9_EEy14bbox_reductionE10Policy1000EN6thrust24THRUST_300001_SM_1000_NS6detail15normal_iteratorINSF_10device_ptrIS9_EEEEySB_SA_19bbox_transformationEEvT0_PT3_T1_NS0_13GridEvenShareISP_EET2_T4_E12temp_storage+112];
	min.f32 	%f542, %f534, %f538;
	min.f32 	%f543, %f535, %f539;
	max.f32 	%f544, %f536, %f540;
	max.f32 	%f545, %f537, %f541;
	ld.shared.v2.f32 	{%f546, %f547}, [_ZZN3cub18CUB_300001_SM_10006detail6reduce18DeviceReduceKernelINS2_10policy_hubIN4cuda3std3__44pairI6float2S9_EEy14bbox_reductionE10Policy1000EN6thrust24THRUST_300001_SM_1000_NS6detail15normal_iteratorINSF_10device_ptrIS9_EEEEySB_SA_19bbox_transformationEEvT0_PT3_T1_NS0_13GridEvenShareISP_EET2_T4_E12temp_storage+120];
	ld.shared.v2.f32 	{%f548, %f549}, [_ZZN3cub18CUB_300001_SM_10006detail6reduce18DeviceReduceKernelINS2_10policy_hubIN4cuda3std3__44pairI6float2S9_EEy14bbox_reductionE10Policy1000EN6thrust24THRUST_300001_SM_1000_NS6detail15normal_iteratorINSF_10device_ptrIS9_EEEEySB_SA_19bbox_transformationEEvT0_PT3_T1_NS0_13GridEvenShareISP_EET2_T4_E12temp_storage+128];
	min.f32 	%f973, %f542, %f546;
	min.f32 	%f972, %f543, %f547;
	max.f32 	%f971, %f544, %f548;
	max.f32 	%f970, %f545, %f549;
$L__BB5_80:
	mov.u32 	%r477, %tid.x;
	setp.ne.s32 	%p57, %r477, 0;
	@%p57 bra 	$L__BB5_82;
	cvta.to.global.u64 	%rd65, %rd24;
	mul.wide.u32 	%rd66, %r2, 16;
	add.s64 	%rd67, %rd65, %rd66;
	st.global.v2.f32 	[%rd67], {%f973, %f972};
	st.global.v2.f32 	[%rd67+8], {%f971, %f970};
$L__BB5_82:
	ret;

}
	// .globl	_ZN3cub18CUB_300001_SM_10006detail6reduce28DeviceReduceSingleTileKernelINS2_10policy_hubIN4cuda3std3__44pairI6float2S9_EEy14bbox_reductionE10Policy1000EPSA_SE_iSB_SA_SA_NS7_10__identityEEEvT0_T1_T2_T3_T4_T6_
.visible .entry _ZN3cub18CUB_300001_SM_10006detail6reduce28DeviceReduceSingleTileKernelINS2_10policy_hubIN4cuda3std3__44pairI6float2S9_EEy14bbox_reductionE10Policy1000EPSA_SE_iSB_SA_SA_NS7_10__identityEEEvT0_T1_T2_T3_T4_T6_(
	.param .u64 .ptr .align 1 _ZN3cub18CUB_300001_SM_10006detail6reduce28DeviceReduceSingleTileKernelINS2_10policy_hubIN4cuda3std3__44pairI6float2S9_EEy14bbox_reductionE10Policy1000EPSA_SE_iSB_SA_SA_NS7_10__identityEEEvT0_T1_T2_T3_T4_T6__param_0,
	.param .u64 .ptr .align 1 _ZN3cub18CUB_300001_SM_10006detail6reduce28DeviceReduceSingleTileKernelINS2_10policy_hubIN4cuda3std3__44pairI6float2S9_EEy14bbox_reductionE10Policy1000EPSA_SE_iSB_SA_SA_NS7_10__identityEEEvT0_T1_T2_T3_T4_T6__param_1,
	.param .u32 _ZN3cub18CUB_300001_SM_10006detail6reduce28DeviceReduceSingleTileKernelINS2_10policy_hubIN4cuda3std3__44pairI6float2S9_EEy14bbox_reductionE10Policy1000EPSA_SE_iSB_SA_SA_NS7_10__identityEEEvT0_T1_T2_T3_T4_T6__param_2,
	.param .align 1 .b8 _ZN3cub18CUB_300001_SM_10006detail6reduce28DeviceReduceSingleTileKernelINS2_10policy_hubIN4cuda3std3__44pairI6float2S9_EEy14bbox_reductionE10Policy1000EPSA_SE_iSB_SA_SA_NS7_10__identityEEEvT0_T1_T2_T3_T4_T6__param_3[1],
	.param .align 8 .b8 _ZN3cub18CUB_300001_SM_10006detail6reduce28DeviceReduceSingleTileKernelINS2_10policy_hubIN4cuda3std3__44pairI6float2S9_EEy14bbox_reductionE10Policy1000EPSA_SE_iSB_SA_SA_NS7_10__identityEEEvT0_T1_T2_T3_T4_T6__param_4[16],
	.param .align 1 .b8 _ZN3cub18CUB_300001_SM_10006detail6reduce28DeviceReduceSingleTileKernelINS2_10policy_hubIN4cuda3std3__44pairI6float2S9_EEy14bbox_reductionE10Policy1000EPSA_SE_iSB_SA_SA_NS7_10__identityEEEvT0_T1_T2_T3_T4_T6__param_5[1]
)
.maxntid 256
.minnctapersm 1
{
	.reg .pred 	%p<51>;
	.reg .b32 	%r<527>;
	.reg .b32 	%f<676>;
	.reg .b64 	%rd<101>;
	// demoted variable
	.shared .align 8 .b8 _ZZN3cub18CUB_300001_SM_10006detail6reduce28DeviceReduceSingleTileKernelINS2_10policy_hubIN4cuda3std3__44pairI6float2S9_EEy14bbox_reductionE10Policy1000EPSA_SE_iSB_SA_SA_NS7_10__identityEEEvT0_T1_T2_T3_T4_T6_E12temp_storage[152];
	ld.param.u64 	%rd9, [_ZN3cub18CUB_300001_SM_10006detail6reduce28DeviceReduceSingleTileKernelINS2_10policy_hubIN4cuda3std3__44pairI6float2S9_EEy14bbox_reductionE10Policy1000EPSA_SE_iSB_SA_SA_NS7_10__identityEEEvT0_T1_T2_T3_T4_T6__param_0];
	ld.param.u64 	%rd10, [_ZN3cub18CUB_300001_SM_10006detail6reduce28DeviceReduceSingleTileKernelINS2_10policy_hubIN4cuda3std3__44pairI6float2S9_EEy14bbox_reductionE10Policy1000EPSA_SE_iSB_SA_SA_NS7_10__identityEEEvT0_T1_T2_T3_T4_T6__param_1];
	ld.param.u32 	%r98, [_ZN3cub18CUB_300001_SM_10006detail6reduce28DeviceReduceSingleTileKernelINS2_10policy_hubIN4cuda3std3__44pairI6float2S9_EEy14bbox_reductionE10Policy1000EPSA_SE_iSB_SA_SA_NS7_10__identityEEEvT0_T1_T2_T3_T4_T6__param_2];
	ld.param.v2.f32 	{%f243, %f244}, [_ZN3cub18CUB_300001_SM_10006detail6reduce28DeviceReduceSingleTileKernelINS2_10policy_hubIN4cuda3std3__44pairI6float2S9_EEy14bbox_reductionE10Policy1000EPSA_SE_iSB_SA_SA_NS7_10__identityEEEvT0_T1_T2_T3_T4_T6__param_4+8];
	ld.param.v2.f32 	{%f241, %f242}, [_ZN3cub18CUB_300001_SM_10006detail6reduce28DeviceReduceSingleTileKernelINS2_10policy_hubIN4cuda3std3__44pairI6float2S9_EEy14bbox_reductionE10Policy1000EPSA_SE_iSB_SA_SA_NS7_10__identityEEEvT0_T1_T2_T3_T4_T6__param_4];
	cvta.to.global.u64 	%rd1, %rd10;
	setp.ne.s32 	%p1, %r98, 0;
	@%p1 bra 	$L__BB6_3;
	mov.u32 	%r513, %tid.x;
	setp.ne.s32 	%p50, %r513, 0;
	@%p50 bra 	$L__BB6_73;
	st.global.v2.f32 	[%rd1], {%f241, %f242};
	st.global.v2.f32 	[%rd1+8], {%f243, %f244};
	bra.uni 	$L__BB6_73;
$L__BB6_3:
	setp.gt.s32 	%p2, %r98, 1023;
	@%p2 bra 	$L__BB6_46;
	mov.u32 	%r1, %tid.x;
	setp.ge.s32 	%p19, %r1, %r98;
	mov.f32 	%f672, 0f00000000;
	mov.f32 	%f673, %f672;
	mov.f32 	%f674, %f672;
	mov.f32 	%f675, %f672;
	mov.u32 	%r517, %r1;
	@%p19 bra 	$L__BB6_6;
	mul.wide.u32 	%rd76, %r1, 16;
	add.s64 	%rd73, %rd9, %rd76;
	// begin inline asm
	ld.global.nc.u64 %rd72, [%rd73];
	// end inline asm
	mov.b64 	{%r265, %r266}, %rd72;
	mov.b32 	%f675, %r265;
	mov.b32 	%f674, %r266;
	add.s64 	%rd75, %rd73, 8;
	// begin inline asm
	ld.global.nc.u64 %rd74, [%rd75];
	// end inline asm
	mov.b64 	{%r267, %r268}, %rd74;
	mov.b32 	%f673, %r267;
	mov.b32 	%f672, %r268;
	add.s32 	%r517, %r1, 256;
$L__BB6_6:
	setp.ge.s32 	%p20, %r517, %r98;
	@%p20 bra 	$L__BB6_12;
	not.b32 	%r269, %r517;
	add.s32 	%r4, %r98, %r269;
	and.b32  	%r270, %r4, 768;
	setp.eq.s32 	%p21, %r270, 768;
	@%p21 bra 	$L__BB6_10;
	mul.wide.u32 	%rd77, %r517, 16;
	add.s64 	%rd99, %rd9, %rd77;
	shr.u32 	%r271, %r4, 8;
	add.s32 	%r272, %r271, 1;
	and.b32  	%r273, %r272, 3;
	neg.s32 	%r515, %r273;
$L__BB6_9:
	.pragma "nounroll";
	// begin inline asm
	ld.global.nc.u64 %rd78, [%rd99];
	// end inline asm
	mov.b64 	{%r274, %r275}, %rd78;
	mov.b32 	%f404, %r275;
	mov.b32 	%f405, %r274;
	add.s64 	%rd81, %rd99, 8;
	// begin inline asm
	ld.global.nc.u64 %rd80, [%rd81];
	// end inline asm
	mov.b64 	{%r276, %r277}, %rd80;
	mov.b32 	%f406, %r277;
	mov.b32 	%f407, %r276;
	min.f32 	%f675, %f675, %f405;
	min.f32 	%f674, %f674, %f404;
	max.f32 	%f673, %f673, %f407;
	max.f32 	%f672, %f672, %f406;
	add.s32 	%r517, %r517, 256;
	add.s64 	%rd99, %rd99, 4096;
	add.s32 	%r515, %r515, 1;
	setp.ne.s32 	%p22, %r515, 0;
	@%p22 bra 	$L__BB6_9;
$L__BB6_10:
	setp.lt.u32 	%p23, %r4, 768;
	@%p23 bra 	$L__BB6_12;
$L__BB6_11:
	mul.wide.s32 	%rd98, %r517, 16;
	add.s64 	%rd83, %rd9, %rd98;
	// begin inline asm
	ld.global.nc.u64 %rd82, [%rd83];
	// end inline asm
	mov.b64 	{%r278, %r279}, %rd82;
	mov.b32 	%f408, %r279;
	mov.b32 	%f409, %r278;
	add.s64 	%rd85, %rd83, 8;
	// begin inline asm
	ld.global.nc.u64 %rd84, [%rd85];
	// end inline asm
	mov.b64 	{%r280, %r281}, %rd84;
	mov.b32 	%f410, %r281;
	mov.b32 	%f411, %r280;
	min.f32 	%f412, %f675, %f409;
	min.f32 	%f413, %f674, %f408;
	max.f32 	%f414, %f673, %f411;
	max.f32 	%f415, %f672, %f410;
	add.s64 	%rd87, %rd83, 4096;
	// begin inline asm
	ld.global.nc.u64 %rd86, [%rd87];
	// end inline asm
	mov.b64 	{%r282, %r283}, %rd86;
	mov.b32 	%f416, %r283;
	mov.b32 	%f417, %r282;
	add.s64 	%rd89, %rd83, 4104;
	// begin inline asm
	ld.global.nc.u64 %rd88, [%rd89];
	// end inline asm
	mov.b64 	{%r284, %r285}, %rd88;
	mov.b32 	%f418, %r285;
	mov.b32 	%f419, %r284;
	min.f32 	%f420, %f412, %f417;
	min.f32 	%f421, %f413, %f416;
	max.f32 	%f422, %f414, %f419;
	max.f32 	%f423, %f415, %f418;
	add.s64 	%rd91, %rd83, 8192;
	// begin inline asm
	ld.global.nc.u64 %rd90, [%rd91];
	// end inline asm
	mov.b64 	{%r286, %r287}, %rd90;
	mov.b32 	%f424, %r287;
	mov.b32 	%f425, %r286;
	add.s64 	%rd93, %rd83, 8200;
	// begin inline asm
	ld.global.nc.u64 %rd92, [%rd93];
	// end inline asm
	mov.b64 	{%r288, %r289}, %rd92;
	mov.b32 	%f426, %r289;
	mov.b32 	%f427, %r288;
	min.f32 	%f428, %f420, %f425;
	min.f32 	%f429, %f421, %f424;
	max.f32 	%f430, %f422, %f427;
	max.f32 	%f431, %f423, %f426;
	add.s64 	%rd95, %rd83, 12288;
	// begin inline asm
	ld.global.nc.u64 %rd94, [%rd95];
	// end inline asm
	mov.b64 	{%r290, %r291}, %rd94;
	mov.b32 	%f432, %r291;
	mov.b32 	%f433, %r290;
	add.s64 	%rd97, %rd83, 12296;
	// begin inline asm
	ld.global.nc.u64 %rd96, [%rd97];
	// end inline asm
	mov.b64 	{%r292, %r293}, %rd96;
	mov.b32 	%f434, %r293;
	mov.b32 	%f435, %r292;
	min.f32 	%f675, %f428, %f433;
	min.f32 	%f674, %f429, %f432;
	max.f32 	%f673, %f430, %f435;
	max.f32 	%f672, %f431, %f434;
	add.s32 	%r517, %r517, 1024;
	setp.lt.s32 	%p24, %r517, %r98;
	@%p24 bra 	$L__BB6_11;
$L__BB6_12:
	setp.lt.s32 	%p25, %r98, 256;
	@%p25 bra 	$L__BB6_26;
	// begin inline asm
	mov.u32 %r407, %laneid;
	// end inline asm
	mov.b32 	%r409, %f675;
	mov.b32 	%r425, 1;
	mov.b32 	%r426, 31;
	mov.b32 	%r427, -1;
	// begin inline asm
	shfl.sync.down.b32 %r408, %r409, %r425, %r426, %r427;
	// end inline asm
	mov.b32 	%r414, %f674;
	// begin inline asm
	shfl.sync.down.b32 %r413, %r414, %r425, %r426, %r427;
	// end inline asm
	mov.b32 	%r419, %f673;
	// begin inline asm
	shfl.sync.down.b32 %r418, %r419, %r425, %r426, %r427;
	// end inline asm
	mov.b32 	%r424, %f672;
	// begin inline asm
	shfl.sync.down.b32 %r423, %r424, %r425, %r426, %r427;
	// end inline asm
	setp.gt.s32 	%p42, %r407, 30;
	@%p42 bra 	$L__BB6_15;
	mov.b32 	%f484, %r418;
	mov.b32 	%f485, %r413;
	mov.b32 	%f486, %r408;
	mov.b32 	%f487, %r423;
	min.f32 	%f675, %f675, %f486;
	min.f32 	%f674, %f674, %f485;
	max.f32 	%f673, %f673, %f484;
	max.f32 	%f672, %f672, %f487;
$L__BB6_15:
	mov.b32 	%r429, %f675;
	mov.b32 	%r445, 2;
	mov.b32 	%r446, 31;
	mov.b32 	%r447, -1;
	// begin inline asm
	shfl.sync.down.b32 %r428, %r429, %r445, %r446, %r447;
	// end inline asm
	mov.b32 	%r434, %f674;
	// begin inline asm
	shfl.sync.down.b32 %r433, %r434, %r445, %r446, %r447;
	// end inline asm
	mov.b32 	%r439, %f673;
	// begin inline asm
	shfl.sync.down.b32 %r438, %r439, %r445, %r446, %r447;
	// end inline asm
	mov.b32 	%r444, %f672;
	// begin inline asm
	shfl.sync.down.b32 %r443, %r444, %r445, %r446, %r447;
	// end inline asm
	setp.gt.s32 	%p43, %r407, 29;
	@%p43 bra 	$L__BB6_17;
	mov.b32 	%f488, %r438;
	mov.b32 	%f489, %r433;
	mov.b32 	%f490, %r428;
	mov.b32 	%f491, %r443;
	min.f32 	%f675, %f675, %f490;
	min.f32 	%f674, %f674, %f489;
	max.f32 	%f673, %f673, %f488;
	max.f32 	%f672, %f672, %f491;
$L__BB6_17:
	mov.b32 	%r449, %f675;
	mov.b32 	%r465, 4;
	mov.b32 	%r466, 31;
	mov.b32 	%r467, -1;
	// begin inline asm
	shfl.sync.down.b32 %r448, %r449, %r465, %r466, %r467;
	// end inline asm
	mov.b32 	%r454, %f674;
	// begin inline asm
	shfl.sync.down.b32 %r453, %r454, %r465, %r466, %r467;
	// end inline asm
	mov.b32 	%r459, %f673;
	// begin inline asm
	shfl.sync.down.b32 %r458, %r459, %r465, %r466, %r467;
	// end inline asm
	mov.b32 	%r464, %f672;
	// begin inline asm
	shfl.sync.down.b32 %r463, %r464, %r465, %r466, %r467;
	// end inline asm
	setp.gt.s32 	%p44, %r407, 27;
	@%p44 bra 	$L__BB6_19;
	mov.b32 	%f492, %r458;
	mov.b32 	%f493, %r453;
	mov.b32 	%f494, %r448;
	mov.b32 	%f495, %r463;
	min.f32 	%f675, %f675, %f494;
	min.f32 	%f674, %f674, %f493;
	max.f32 	%f673, %f673, %f492;
	max.f32 	%f672, %f672, %f495;
$L__BB6_19:
	mov.b32 	%r469, %f675;
	mov.b32 	%r485, 8;
	mov.b32 	%r486, 31;
	mov.b32 	%r487, -1;
	// begin inline asm
	shfl.sync.down.b32 %r468, %r469, %r485, %r486, %r487;
	// end inline asm
	mov.b32 	%r474, %f674;
	// begin inline asm
	shfl.sync.down.b32 %r473, %r474, %r485, %r486, %r487;
	// end inline asm
	mov.b32 	%r479, %f673;
	// begin inline asm
	shfl.sync.down.b32 %r478, %r479, %r485, %r486, %r487;
	// end inline asm
	mov.b32 	%r484, %f672;
	// begin inline asm
	shfl.sync.down.b32 %r483, %r484, %r485, %r486, %r487;
	// end inline asm
	setp.gt.s32 	%p45, %r407, 23;
	@%p45 bra 	$L__BB6_21;
	mov.b32 	%f496, %r478;
	mov.b32 	%f497, %r473;
	mov.b32 	%f498, %r468;
	mov.b32 	%f499, %r483;
	min.f32 	%f675, %f675, %f498;
	min.f32 	%f674, %f674, %f497;
	max.f32 	%f673, %f673, %f496;
	max.f32 	%f672, %f672, %f499;
$L__BB6_21:
	mov.b32 	%r489, %f675;
	mov.b32 	%r505, 16;
	mov.b32 	%r506, 31;
	mov.b32 	%r507, -1;
	// begin inline asm
	shfl.sync.down.b32 %r488, %r489, %r505, %r506, %r507;
	// end inline asm
	mov.b32 	%r494, %f674;
	// begin inline asm
	shfl.sync.down.b32 %r493, %r494, %r505, %r506, %r507;
	// end inline asm
	mov.b32 	%r499, %f673;
	// begin inline asm
	shfl.sync.down.b32 %r498, %r499, %r505, %r506, %r507;
	// end inline asm
	mov.b32 	%r504, %f672;
	// begin inline asm
	shfl.sync.down.b32 %r503, %r504, %r505, %r506, %r507;
	// end inline asm
	setp.gt.s32 	%p46, %r407, 15;
	@%p46 bra 	$L__BB6_24;
	mov.b32 	%f500, %r498;
	mov.b32 	%f501, %r493;
	mov.b32 	%f502, %r488;
	mov.b32 	%f503, %r503;
	min.f32 	%f675, %f675, %f502;
	min.f32 	%f674, %f674, %f501;
	max.f32 	%f673, %f673, %f500;
	max.f32 	%f672, %f672, %f503;
	setp.ne.s32 	%p47, %r407, 0;
	@%p47 bra 	$L__BB6_24;
	shr.u32 	%r508, %r1, 1;
	and.b32  	%r509, %r508, 496;
	mov.u32 	%r510, _ZZN3cub18CUB_300001_SM_10006detail6reduce28DeviceReduceSingleTileKernelINS2_10policy_hubIN4cuda3std3__44pairI6float2S9_EEy14bbox_reductionE10Policy1000EPSA_SE_iSB_SA_SA_NS7_10__identityEEEvT0_T1_T2_T3_T4_T6_E12temp_storage;
	add.s32 	%r511, %r510, %r509;
	st.shared.v2.f32 	[%r511+8], {%f675, %f674};
	st.shared.v2.f32 	[%r511+16], {%f673, %f672};
$L__BB6_24:
	bar.sync 	0;
	setp.ne.s32 	%p48, %r1, 0;
	@%p48 bra 	$L__BB6_71;
	ld.shared.v2.f32 	{%f504, %f505}, [_ZZN3cub18CUB_300001_SM_10006detail6reduce28DeviceReduceSingleTileKernelINS2_10policy_hubIN4cuda3std3__44pairI6float2S9_EEy14bbox_reductionE10Policy1000EPSA_SE_iSB_SA_SA_NS7_10__identityEEEvT0_T1_T2_T3_T4_T6_E12temp_storage+24];
	ld.shared.v2.f32 	{%f506, %f507}, [_ZZN3cub18CUB_300001_SM_10006detail6reduce28DeviceReduceSingleTileKernelINS2_10policy_hubIN4cuda3std3__44pairI6float2S9_EEy14bbox_reductionE10Policy1000EPSA_SE_iSB_SA_SA_NS7_10__identityEEEvT0_T1_T2_T3_T4_T6_E12temp_storage+32];
	min.f32 	%f508, %f675, %f504;
	min.f32 	%f509, %f674, %f505;
	max.f32 	%f510, %f673, %f506;
	max.f32 	%f511, %f672, %f507;
	ld.shared.v2.f32 	{%f512, %f513}, [_ZZN3cub18CUB_300001_SM_10006detail6reduce28DeviceReduceSingleTileKernelINS2_10policy_hubIN4cuda3std3__44pairI6float2S9_EEy14bbox_reductionE10Policy1000EPSA_SE_iSB_SA_SA_NS7_10__identityEEEvT0_T1_T2_T3_T4_T6_E12temp_storage+40];
	ld.shared.v2.f32 	{%f514, %f515}, [_ZZN3cub18CUB_300001_SM_10006detail6reduce28DeviceReduceSingleTileKernelINS2_10policy_hubIN4cuda3std3__44pairI6float2S9_EEy14bbox_reductionE10Policy1000EPSA_SE_iSB_SA_SA_NS7_10__identityEEEvT0_T1_T2_T3_T4_T6_E12temp_storage+48];
	min.f32 	%f516, %f508, %f512;
	min.f32 	%f517, %f509, %f513;
	max.f32 	%f518, %f510, %f514;
	max.f32 	%f519, %f511, %f515;
	ld.shared.v2.f32 	{%f520, %f521}, [_ZZN3cub18CUB_300001_SM_10006detail6reduce28DeviceReduceSingleTileKernelINS2_10policy_hubIN4cuda3std3__44pairI6float2S9_EEy14bbox_reductionE10Policy1000EPSA_SE_iSB_SA_SA_NS7_10__identityEEEvT0_T1_T2_T3_T4_T6_E12temp_storage+56];
	ld.shared.v2.f32 	{%f522, %f523}, [_ZZN3cub18CUB_300001_SM_10006detail6reduce28DeviceReduceSingleTileKernelINS2_10policy_hubIN4cuda3std3__44pairI6float2S9_EEy14bbox_reductionE10Policy1000EPSA_SE_iSB_SA_SA_NS7_10__identityEEEvT0_T1_T2_T3_T4_T6_E12temp_storage+64];
	min.f32 	%f524, %f516, %f520;
	min.f32 	%f525, %f517, %f521;
	max.f32 	%f526, %f518, %f522;
	max.f32 	%f527, %f519, %f523;
	ld.shared.v2.f32 	{%f528, %f529}, [_ZZN3cub18CUB_300001_SM_10006detail6reduce28DeviceReduceSingleTileKernelINS2_10policy_hubIN4cuda3std3__44pairI6float2S9_EEy14bbox_reductionE10Policy1000EPSA_SE_iSB_SA_SA_NS7_10__identityEEEvT0_T1_T2_T3_T4_T6_E12temp_storage+72];
	ld.shared.v2.f32 	{%f530, %f531}, [_ZZN3cub18CUB_300001_SM_10006detail6reduce28DeviceReduceSingleTileKernelINS2_10policy_hubIN4cuda3std3__44pairI6float2S9_EEy14bbox_reductionE10Policy1000EPSA_SE_iSB_SA_SA_NS7_10__identityEEEvT0_T1_T2_T3_T4_T6_E12temp_storage+80];
	min.f32 	%f532, %f524, %f528;
	min.f32 	%f533, %f525, %f529;
	max.f32 	%f534, %f526, %f530;
	max.f32 	%f535, %f527, %f531;
	ld.shared.v2.f32 	{%f536, %f537}, [_ZZN3cub18CUB_300001_SM_10006detail6reduce28DeviceReduceSingleTileKernelINS2_10policy_hubIN4cuda3std3__44pairI6float2S9_EEy14bbox_reductionE10Policy1000EPSA_SE_iSB_SA_SA_NS7_10__identityEEEvT0_T1_T2_T3_T4_T6_E12temp_storage+88];
	ld.shared.v2.f32 	{%f538, %f539}, [_ZZN3cub18CUB_300001_SM_10006detail6reduce28DeviceReduceSingleTileKernelINS2_10policy_hubIN4cuda3std3__44pairI6float2S9_EEy14bbox_reductionE10Policy1000EPSA_SE_iSB_SA_SA_NS7_10__identityEEEvT0_T1_T2_T3_T4_T6_E12temp_storage+96];
	min.f32 	%f540, %f532, %f536;
	min.f32 	%f541, %f533, %f537;
	max.f32 	%f542, %f534, %f538;
	max.f32 	%f543, %f535, %f539;
	ld.shared.v2.f32 	{%f544, %f545}, [_ZZN3cub18CUB_300001_SM_10006detail6reduce28DeviceReduceSingleTileKernelINS2_10policy_hubIN4cuda3std3__44pairI6float2S9_EEy14bbox_reductionE10Policy1000EPSA_SE_iSB_SA_SA_NS7_10__identityEEEvT0_T1_T2_T3_T4_T6_E12temp_storage+104];
	ld.shared.v2.f32 	{%f546, %f547}, [_ZZN3cub18CUB_300001_SM_10006detail6reduce28DeviceReduceSingleTileKernelINS2_10policy_hubIN4cuda3std3__44pairI6float2S9_EEy14bbox_reductionE10Policy1000EPSA_SE_iSB_SA_SA_NS7_10__identityEEEvT0_T1_T2_T3_T4_T6_E12temp_storage+112];
	min.f32 	%f548, %f540, %f544;
	min.f32 	%f549, %f541, %f545;
	max.f32 	%f550, %f542, %f546;
	max.f32 	%f551, %f543, %f547;
	ld.shared.v2.f32 	{%f552, %f553}, [_ZZN3cub18CUB_300001_SM_10006detail6reduce28DeviceReduceSingleTileKernelINS2_10policy_hubIN4cuda3std3__44pairI6float2S9_EEy14bbox_reductionE10Policy1000EPSA_SE_iSB_SA_SA_NS7_10__identityEEEvT0_T1_T2_T3_T4_T6_E12temp_storage+120];
	ld.shared.v2.f32 	{%f554, %f555}, [_ZZN3cub18CUB_300001_SM_10006detail6reduce28DeviceReduceSingleTileKernelINS2_10policy_hubIN4cuda3std3__44pairI6float2S9_EEy14bbox_reductionE10Policy1000EPSA_SE_iSB_SA_SA_NS7_10__identityEEEvT0_T1_T2_T3_T4_T6_E12temp_storage+128];
	min.f32 	%f675, %f548, %f552;
	min.f32 	%f674, %f549, %f553;
	max.f32 	%f673, %f550, %f554;
	max.f32 	%f672, %f551, %f555;
	bra.uni 	$L__BB6_71;
$L__BB6_26:
	// begin inline asm
	mov.u32 %r294, %laneid;
	// end inline asm
	and.b32  	%r315, %r1, 992;
	add.s32 	%r316, %r315, 32;
	setp.gt.s32 	%p26, %r316, %r98;
	not.b32 	%r317, %r315;
	add.s32 	%r318, %r98, %r317;
	selp.b32 	%r313, %r318, 31, %p26;
	mov.b32 	%r296, %f675;
	mov.b32 	%r312, 1;
	mov.b32 	%r314, -1;
	// begin inline asm
	shfl.sync.down.b32 %r295, %r296, %r312, %r313, %r314;
	// end inline asm
	mov.b32 	%r301, %f674;
	// begin inline asm
	shfl.sync.down.b32 %r300, %r301, %r312, %r313, %r314;
	// end inline asm
	mov.b32 	%r306, %f673;
	// begin inline asm
	shfl.sync.down.b32 %r305, %r306, %r312, %r313, %r314;
	// end inline asm
	mov.b32 	%r311, %f672;
	// begin inline asm
	shfl.sync.down.b32 %r310, %r311, %r312, %r313, %r314;
	// end inline asm
	setp.ge.s32 	%p27, %r294, %r313;
	@%p27 bra 	$L__BB6_28;
	mov.b32 	%f436, %r305;
	mov.b32 	%f437, %r300;
	mov.b32 	%f438, %r295;
	mov.b32 	%f439, %r310;
	min.f32 	%f675, %f675, %f438;
	min.f32 	%f674, %f674, %f437;
	max.f32 	%f673, %f673, %f436;
	max.f32 	%f672, %f672, %f439;
$L__BB6_28:
	mov.b32 	%r320, %f675;
	mov.b32 	%r336, 2;
	mov.b32 	%r338, -1;
	// begin inline asm
	shfl.sync.down.b32 %r319, %r320, %r336, %r313, %r338;
	// end inline asm
	mov.b32 	%r325, %f674;
	// begin inline asm
	shfl.sync.down.b32 %r324, %r325, %r336, %r313, %r338;
	// end inline asm
	mov.b32 	%r330, %f673;
	// begin inline asm
	shfl.sync.down.b32 %r329, %r330, %r336, %r313, %r338;
	// end inline asm
	mov.b32 	%r335, %f672;
	// begin inline asm
	shfl.sync.down.b32 %r334, %r335, %r336, %r313, %r338;
	// end inline asm
	add.s32 	%r339, %r294, 2;
	setp.gt.s32 	%p28, %r339, %r313;
	@%p28 bra 	$L__BB6_30;
	mov.b32 	%f440, %r329;
	mov.b32 	%f441, %r324;
	mov.b32 	%f442, %r319;
	mov.b32 	%f443, %r334;
	min.f32 	%f675, %f675, %f442;
	min.f32 	%f674, %f674, %f441;
	max.f32 	%f673, %f673, %f440;
	max.f32 	%f672, %f672, %f443;
$L__BB6_30:
	mov.b32 	%r341, %f675;
	mov.b32 	%r357, 4;
	mov.b32 	%r359, -1;
	// begin inline asm
	shfl.sync.down.b32 %r340, %r341, %r357, %r313, %r359;
	// end inline asm
	mov.b32 	%r346, %f674;
	// begin inline asm
	shfl.sync.down.b32 %r345, %r346, %r357, %r313, %r359;
	// end inline asm
	mov.b32 	%r351, %f673;
	// begin inline asm
	shfl.sync.down.b32 %r350, %r351, %r357, %r313, %r359;
	// end inline asm
	mov.b32 	%r356, %f672;
	// begin inline asm
	shfl.sync.down.b32 %r355, %r356, %r357, %r313, %r359;
	// end inline asm
	add.s32 	%r360, %r294, 4;
	setp.gt.s32 	%p29, %r360, %r313;
	@%p29 bra 	$L__BB6_32;
	mov.b32 	%f444, %r350;
	mov.b32 	%f445, %r345;
	mov.b32 	%f446, %r340;
	mov.b32 	%f447, %r355;
	min.f32 	%f675, %f675, %f446;
	min.f32 	%f674, %f674, %f445;
	max.f32 	%f673, %f673, %f444;
	max.f32 	%f672, %f672, %f447;
$L__BB6_32:
	mov.b32 	%r362, %f675;
	mov.b32 	%r378, 8;
	mov.b32 	%r380, -1;
	// begin inline asm
	shfl.sync.down.b32 %r361, %r362, %r378, %r313, %r380;
	// end inline asm
	mov.b32 	%r367, %f674;
	// begin inline asm
	shfl.sync.down.b32 %r366, %r367, %r378, %r313, %r380;
	// end inline asm
	mov.b32 	%r372, %f673;
	// begin inline asm
	shfl.sync.down.b32 %r371, %r372, %r378, %r313, %r380;
	// end inline asm
	mov.b32 	%r377, %f672;
	// begin inline asm
	shfl.sync.down.b32 %r376, %r377, %r378, %r313, %r380;
	// end inline asm
	add.s32 	%r381, %r294, 8;
	setp.gt.s32 	%p30, %r381, %r313;
	@%p30 bra 	$L__BB6_34;
	mov.b32 	%f448, %r371;
	mov.b32 	%f449, %r366;
	mov.b32 	%f450, %r361;
	mov.b32 	%f451, %r376;
	min.f32 	%f675, %f675, %f450;
	min.f32 	%f674, %f674, %f449;
	max.f32 	%f673, %f673, %f448;
	max.f32 	%f672, %f672, %f451;
$L__BB6_34:
	mov.b32 	%r383, %f675;
	mov.b32 	%r399, 16;
	mov.b32 	%r401, -1;
	// begin inline asm
	shfl.sync.down.b32 %r382, %r383, %r399, %r313, %r401;
	// end inline asm
	mov.b32 	%r388, %f674;
	// begin inline asm
	shfl.sync.down.b32 %r387, %r388, %r399, %r313, %r401;
	// end inline asm
	mov.b32 	%r393, %f673;
	// begin inline asm
	shfl.sync.down.b32 %r392, %r393, %r399, %r313, %r401;
	// end inline asm
	mov.b32 	%r398, %f672;
	// begin inline asm
	shfl.sync.down.b32 %r397, %r398, %r399, %r313, %r401;
	// end inline asm
	add.s32 	%r402, %r294, 16;
	setp.gt.s32 	%p31, %r402, %r313;
	@%p31 bra 	$L__BB6_36;
	mov.b32 	%f452, %r392;
	mov.b32 	%f453, %r387;
	mov.b32 	%f454, %r382;
	mov.b32 	%f455, %r397;
	min.f32 	%f675, %f675, %f454;
	min.f32 	%f674, %f674, %f453;
	max.f32 	%f673, %f673, %f452;
	max.f32 	%f672, %f672, %f455;
$L__BB6_36:
	setp.ne.s32 	%p32, %r294, 0;
	@%p32 bra 	$L__BB6_38;
	shr.u32 	%r403, %r1, 1;
	and.b32  	%r404, %r403, 496;
	mov.u32 	%r405, _ZZN3cub18CUB_300001_SM_10006detail6reduce28DeviceReduceSingleTileKernelINS2_10policy_hubIN4cuda3std3__44pairI6float2S9_EEy14bbox_reductionE10Policy1000EPSA_SE_iSB_SA_SA_NS7_10__identityEEEvT0_T1_T2_T3_T4_T6_E12temp_storage;
	add.s32 	%r406, %r405, %r404;
	st.shared.v2.f32 	[%r406+8], {%f675, %f674};
	st.shared.v2.f32 	[%r406+16], {%f673, %f672};
$L__BB6_38:
	bar.sync 	0;
	setp.ne.s32 	%p33, %r1, 0;
	setp.lt.s32 	%p34, %r98, 33;
	or.pred  	%p35, %p33, %p34;
	@%p35 bra 	$L__BB6_71;
	ld.shared.v2.f32 	{%f456, %f457}, [_ZZN3cub18CUB_300001_SM_10006detail6reduce28DeviceReduceSingleTileKernelINS2_10policy_hubIN4cuda3std3__44pairI6float2S9_EEy14bbox_reductionE10Policy1000EPSA_SE_iSB_SA_SA_NS7_10__identityEEEvT0_T1_T2_T3_T4_T6_E12temp_storage+24];
	ld.shared.v2.f32 	{%f458, %f459}, [_ZZN3cub18CUB_300001_SM_10006detail6reduce28DeviceReduceSingleTileKernelINS2_10policy_hubIN4cuda3std3__44pairI6float2S9_EEy14bbox_reductionE10Policy1000EPSA_SE_iSB_SA_SA_NS7_10__identityEEEvT0_T1_T2_T3_T4_T6_E12temp_storage+32];
	min.f32 	%f675, %f675, %f456;
	min.f32 	%f674, %f674, %f457;
	max.f32 	%f673, %f673, %f458;
	max.f32 	%f672, %f672, %f459;
	setp.lt.u32 	%p36, %r98, 65;
	@%p36 bra 	$L__BB6_71;
	ld.shared.v2.f32 	{%f460, %f461}, [_ZZN3cub18CUB_300001_SM_10006detail6reduce28DeviceReduceSingleTileKernelINS2_10policy_hubIN4cuda3std3__44pairI6float2S9_EEy14bbox_reductionE10Policy1000EPSA_SE_iSB_SA_SA_NS7_10__identityEEEvT0_T1_T2_T3_T4_T6_E12temp_storage+40];
	ld.shared.v2.f32 	{%f462, %f463}, [_ZZN3cub18CUB_300001_SM_10006detail6reduce28DeviceReduceSingleTileKernelINS2_10policy_hubIN4cuda3std3__44pairI6float2S9_EEy14bbox_reductionE10Policy1000EPSA_SE_iSB_SA_SA_NS7_10__identityEEEvT0_T1_T2_T3_T4_T6_E12temp_storage+48];
	min.f32 	%f675, %f675, %f460;
	min.f32 	%f674, %f674, %f461;
	max.f32 	%f673, %f673, %f462;
	max.f32 	%f672, %f672, %f463;
	setp.lt.u32 	%p37, %r98, 97;
	@%p37 bra 	$L__BB6_71;
	ld.shared.v2.f32 	{%f464, %f465}, [_ZZN3cub18CUB_300001_SM_10006detail6reduce28DeviceReduceSingleTileKernelINS2_10policy_hubIN4cuda3std3__44pairI6float2S9_EEy14bbox_reductionE10Policy1000EPSA_SE_iSB_SA_SA_NS7_10__identityEEEvT0_T1_T2_T3_T4_T6_E12temp_storage+56];
	ld.shared.v2.f32 	{%f466, %f467}, [_ZZN3cub18CUB_300001_SM_10006detail6reduce28DeviceReduceSingleTileKernelINS2_10policy_hubIN4cuda3std3__44pairI6float2S9_EEy14bbox_reductionE10Policy1000EPSA_SE_iSB_SA_SA_NS7_10__identityEEEvT0_T1_T2_T3_T4_T6_E12temp_storage+64];
	min.f32 	%f675, %f675, %f464;
	min.f32 	%f674, %f674, %f465;
	max.f32 	%f673, %f673, %f466;
	max.f32 	%f672, %f672, %f467;
	setp.lt.u32 	%p38, %r98, 129;
	@%p38 bra 	$L__BB6_71;
	ld.shared.v2.f32 	{%f468, %f469}, [_ZZN3cub18CUB_300001_SM_10006detail6reduce28DeviceReduceSingleTileKernelINS2_10policy_hubIN4cuda3std3__44pairI6float2S9_EEy14bbox_reductionE10Policy1000EPSA_SE_iSB_SA_SA_NS7_10__identityEEEvT0_T1_T2_T3_T4_T6_E12temp_storage+72];
	ld.shared.v2.f32 	{%f470, %f471}, [_ZZN3cub18CUB_300001_SM_10006detail6reduce28DeviceReduceSingleTileKernelINS2_10policy_hubIN4cuda3std3__44pairI6float2S9_EEy14bbox_reductionE10Policy1000EPSA_SE_iSB_SA_SA_NS7_10__identityEEEvT0_T1_T2_T3_T4_T6_E12temp_storage+80];
	min.f32 	%f675, %f675, %f468;
	min.f32 	%f674, %f674, %f469;
	max.f32 	%f673, %f673, %f470;
	max.f32 	%f672, %f672, %f471;
	setp.lt.u32 	%p39, %r98, 161;
	@%p39 bra 	$L__BB6_71;
	ld.shared.v2.f32 	{%f472, %f473}, [_ZZN3cub18CUB_300001_SM_10006detail6reduce28DeviceReduceSingleTileKernelINS2_10policy_hubIN4cuda3std3__44pairI6float2S9_EEy14bbox_reductionE10Policy1000EPSA_SE_iSB_SA_SA_NS7_10__identityEEEvT0_T1_T2_T3_T4_T6_E12temp_storage+88];
	ld.shared.v2.f32 	{%f474, %f475}, [_ZZN3cub18CUB_300001_SM_10006detail6reduce28DeviceReduceSingleTileKernelINS2_10policy_hubIN4cuda3std3__44pairI6float2S9_EEy14bbox_reductionE10Policy1000EPSA_SE_iSB_SA_SA_NS7_10__identityEEEvT0_T1_T2_T3_T4_T6_E12temp_storage+96];
	min.f32 	%f675, %f675, %f472;
	min.f32 	%f674, %f674, %f473;
	max.f32 	%f673, %f673, %f474;
	max.f32 	%f672, %f672, %f475;
	setp.lt.u32 	%p40, %r98, 193;
	@%p40 bra 	$L__BB6_71;
	ld.shared.v2.f32 	{%f476, %f477}, [_ZZN3cub18CUB_300001_SM_10006detail6reduce28DeviceReduceSingleTileKernelINS2_10policy_hubIN4cuda3std3__44pairI6float2S9_EEy14bbox_reductionE10Policy1000EPSA_SE_iSB_SA_SA_NS7_10__identityEEEvT0_T1_T2_T3_T4_T6_E12temp_storage+104];
	ld.shared.v2.f32 	{%f478, %f479}, [_ZZN3cub18CUB_300001_SM_10006detail6reduce28DeviceReduceSingleTileKernelINS2_10policy_hubIN4cuda3std3__44pairI6float2S9_EEy14bbox_reductionE10Policy1000EPSA_SE_iSB_SA_SA_NS7_10__identityEEEvT0_T1_T2_T3_T4_T6_E12temp_storage+112];
	min.f32 	%f675, %f675, %f476;
	min.f32 	%f674, %f674, %f477;
	max.f32 	%f673, %f673, %f478;
	max.f32 	%f672, %f672, %f479;
	setp.lt.u32 	%p41, %r98, 225;
	@%p41 bra 	$L__BB6_71;
	ld.shared.v2.f32 	{%f480, %f481}, [_ZZN3cub18CUB_300001_SM_10006detail6reduce28DeviceReduceSingleTileKernelINS2_10policy_hubIN4cuda3std3__44pairI6float2S9_EEy14bbox_reductionE10Policy1000EPSA_SE_iSB_SA_SA_NS7_10__identityEEEvT0_T1_T2_T3_T4_T6_E12temp_storage+120];
	ld.shared.v2.f32 	{%f482, %f483}, [_ZZN3cub18CUB_300001_SM_10006detail6reduce28DeviceReduceSingleTileKernelINS2_10policy_hubIN4cuda3std3__44pairI6float2S9_EEy14bbox_reductionE10Policy1000EPSA_SE_iSB_SA_SA_NS7_10__identityEEEvT0_T1_T2_T3_T4_T6_E12temp_storage+128];
	min.f32 	%f675, %f675, %f480;
	min.f32 	%f674, %f674, %f481;
	max.f32 	%f673, %f673, %f482;
	max.f32 	%f672, %f672, %f483;
	bra.uni 	$L__BB6_71;
$L__BB6_46:
	mov.u32 	%r56, %tid.x;
	mul.wide.u32 	%rd27, %r56, 16;
	add.s64 	%rd12, %rd9, %rd27;
	// begin inline asm
	ld.global.nc.u64 %rd11, [%rd12];
	// end inline asm
	mov.b64 	{%r100, %r101}, %rd11;
	mov.b32 	%f245, %r101;
	mov.b32 	%f246, %r100;
	add.s64 	%rd14, %rd12, 8;
	// begin inline asm
	ld.global.nc.u64 %rd13, [%rd14];
	// end inline asm
	mov.b64 	{%r102, %r103}, %rd13;
	mov.b32 	%f247, %r103;
	mov.b32 	%f248, %r102;
	add.s64 	%rd16, %rd12, 4096;
	// begin inline asm
	ld.global.nc.u64 %rd15, [%rd16];
	// end inline asm
	mov.b64 	{%r104, %r105}, %rd15;
	mov.b32 	%f249, %r105;
	mov.b32 	%f250, %r104;
	add.s64 	%rd18, %rd12, 4104;
	// begin inline asm
	ld.global.nc.u64 %rd17, [%rd18];
	// end inline asm
	mov.b64 	{%r106, %r107}, %rd17;
	mov.b32 	%f251, %r107;
	mov.b32 	%f252, %r106;
	add.s64 	%rd20, %rd12, 8192;
	// begin inline asm
	ld.global.nc.u64 %rd19, [%rd20];
	// end inline asm
	mov.b64 	{%r108, %r109}, %rd19;
	mov.b32 	%f253, %r109;
	mov.b32 	%f254, %r108;
	add.s64 	%rd22, %rd12, 8200;
	// begin inline asm
	ld.global.nc.u64 %rd21, [%rd22];
	// end inline asm
	mov.b64 	{%r110, %r111}, %rd21;
	mov.b32 	%f255, %r111;
	mov.b32 	%f256, %r110;
	add.s64 	%rd24, %rd12, 12288;
	// begin inline asm
	ld.global.nc.u64 %rd23, [%rd24];
	// end inline asm
	mov.b64 	{%r112, %r113}, %rd23;
	mov.b32 	%f257, %r113;
	mov.b32 	%f258, %r112;
	add.s64 	%rd26, %rd12, 12296;
	// begin inline asm
	ld.global.nc.u64 %rd25, [%rd26];
	// end inline asm
	mov.b64 	{%r114, %r115}, %rd25;
	mov.b32 	%f259, %r115;
	mov.b32 	%f260, %r114;
	min.f32 	%f261, %f246, %f250;
	min.f32 	%f262, %f245, %f249;
	max.f32 	%f263, %f248, %f252;
	max.f32 	%f264, %f247, %f251;
	min.f32 	%f265, %f261, %f254;
	min.f32 	%f266, %f262, %f253;
	max.f32 	%f267, %f263, %f256;
	max.f32 	%f268, %f264, %f255;
	min.f32 	%f675, %f265, %f258;
	min.f32 	%f674, %f266, %f257;
	max.f32 	%f673, %f267, %f260;
	max.f32 	%f672, %f268, %f259;
	setp.lt.u32 	%p3, %r98, 2048;
	mov.b32 	%r520, 1024;
	@%p3 bra 	$L__BB6_50;
	add.s32 	%r57, %r98, -1024;
	mov.b32 	%r520, 1024;
$L__BB6_48:
	mul.wide.s32 	%rd44, %r520, 16;
	add.s64 	%rd29, %rd12, %rd44;
	// begin inline asm
	ld.global.nc.u64 %rd28, [%rd29];
	// end inline asm
	mov.b64 	{%r117, %r118}, %rd28;
	mov.b32 	%f269, %r118;
	mov.b32 	%f270, %r117;
	add.s64 	%rd31, %rd29, 8;
	// begin inline asm
	ld.global.nc.u64 %rd30, [%rd31];
	// end inline asm
	mov.b64 	{%r119, %r120}, %rd30;
	mov.b32 	%f271, %r120;
	mov.b32 	%f272, %r119;
	add.s64 	%rd33, %rd29, 4096;
	// begin inline asm
	ld.global.nc.u64 %rd32, [%rd33];
	// end inline asm
	mov.b64 	{%r121, %r122}, %rd32;
	mov.b32 	%f273, %r122;
	mov.b32 	%f274, %r121;
	add.s64 	%rd35, %rd29, 4104;
	// begin inline asm
	ld.global.nc.u64 %rd34, [%rd35];
	// end inline asm
	mov.b64 	{%r123, %r124}, %rd34;
	mov.b32 	%f275, %r124;
	mov.b32 	%f276, %r123;
	add.s64 	%rd37, %rd29, 8192;
	// begin inline asm
	ld.global.nc.u64 %rd36, [%rd37];
	// end inline asm
	mov.b64 	{%r125, %r126}, %rd36;
	mov.b32 	%f277, %r126;
	mov.b32 	%f278, %r125;
	add.s64 	%rd39, %rd29, 8200;
	// begin inline asm
	ld.global.nc.u64 %rd38, [%rd39];
	// end inline asm
	mov.b64 	{%r127, %r128}, %rd38;
	mov.b32 	%f279, %r128;
	mov.b32 	%f280, %r127;
	add.s64 	%rd41, %rd29, 12288;
	// begin inline asm
	ld.global.nc.u64 %rd40, [%rd41];
	// end inline asm
	mov.b64 	{%r129, %r130}, %rd40;
	mov.b32 	%f281, %r130;
	mov.b32 	%f282, %r129;
	add.s64 	%rd43, %rd29, 12296;
	// begin inline asm
	ld.global.nc.u64 %rd42, [%rd43];
	// end inline asm
	mov.b64 	{%r131, %r132}, %rd42;
	mov.b32 	%f283, %r132;
	mov.b32 	%f284, %r131;
	min.f32 	%f285, %f675, %f270;
	min.f32 	%f286, %f674, %f269;
	max.f32 	%f287, %f673, %f272;
	max.f32 	%f288, %f672, %f271;
	min.f32 	%f289, %f285, %f274;
	min.f32 	%f290, %f286, %f273;
	max.f32 	%f291, %f287, %f276;
	max.f32 	%f292, %f288, %f275;
	min.f32 	%f293, %f289, %f278;
	min.f32 	%f294, %f290, %f277;
	max.f32 	%f295, %f291, %f280;
	max.f32 	%f296, %f292, %f279;
	min.f32 	%f675, %f293, %f282;
	min.f32 	%f674, %f294, %f281;
	max.f32 	%f673, %f295, %f284;
	max.f32 	%f672, %f296, %f283;
	sub.s32 	%r133, %r98, %r520;
	setp.lt.s32 	%p4, %r133, 1024;
	@%p4 bra 	$L__BB6_58;
	add.s32 	%r520, %r520, 1024;
	setp.le.s32 	%p5, %r520, %r57;
	@%p5 bra 	$L__BB6_48;
$L__BB6_50:
	setp.le.s32 	%p6, %r98, %r520;
	@%p6 bra 	$L__BB6_58;
	sub.s32 	%r61, %r98, %r520;
	setp.ge.s32 	%p7, %r56, %r61;
	@%p7 bra 	$L__BB6_58;
	not.b32 	%r134, %r56;
	add.s32 	%r135, %r98, %r134;
	sub.s32 	%r62, %r135, %r520;
	and.b32  	%r136, %r62, 768;
	setp.eq.s32 	%p8, %r136, 768;
	mov.u32 	%r524, %r56;
	@%p8 bra 	$L__BB6_55;
	add.s32 	%r522, %r56, %r520;
	shr.u32 	%r137, %r62, 8;
	add.s32 	%r138, %r137, 1;
	and.b32  	%r139, %r138, 3;
	neg.s32 	%r521, %r139;
	mov.u32 	%r524, %r56;
$L__BB6_54:
	.pragma "nounroll";
	mul.wide.u32 	%rd49, %r522, 16;
	add.s64 	%rd46, %rd9, %rd49;
	// begin inline asm
	ld.global.nc.u64 %rd45, [%rd46];
	// end inline asm
	mov.b64 	{%r140, %r141}, %rd45;
	mov.b32 	%f298, %r141;
	mov.b32 	%f299, %r140;
	add.s64 	%rd48, %rd46, 8;
	// begin inline asm
	ld.global.nc.u64 %rd47, [%rd48];
	// end inline asm
	mov.b64 	{%r142, %r143}, %rd47;
	mov.b32 	%f300, %r143;
	mov.b32 	%f301, %r142;
	min.f32 	%f675, %f675, %f299;
	min.f32 	%f674, %f674, %f298;
	max.f32 	%f673, %f673, %f301;
	max.f32 	%f672, %f672, %f300;
	add.s32 	%r524, %r524, 256;
	add.s32 	%r522, %r522, 256;
	add.s32 	%r521, %r521, 1;
	setp.ne.s32 	%p9, %r521, 0;
	@%p9 bra 	$L__BB6_54;
$L__BB6_55:
	setp.lt.u32 	%p10, %r62, 768;
	@%p10 bra 	$L__BB6_58;
	cvt.u64.u32 	%rd50, %r524;
	cvt.u64.u32 	%rd51, %r520;
	add.s64 	%rd52, %rd50, %rd51;
	shl.b64 	%rd53, %rd52, 4;
	add.s64 	%rd54, %rd53, %rd9;
	add.s64 	%rd100, %rd54, 12296;
	add.s32 	%r525, %r524, %r520;
$L__BB6_57:
	mul.wide.u32 	%rd71, %r525, 16;
	add.s64 	%rd56, %rd9, %rd71;
	// begin inline asm
	ld.global.nc.u64 %rd55, [%rd56];
	// end inline asm
	mov.b64 	{%r144, %r145}, %rd55;
	mov.b32 	%f302, %r145;
	mov.b32 	%f303, %r144;
	add.s64 	%rd58, %rd56, 8;
	// begin inline asm
	ld.global.nc.u64 %rd57, [%rd58];
	// end inline asm
	mov.b64 	{%r146, %r147}, %rd57;
	mov.b32 	%f304, %r147;
	mov.b32 	%f305, %r146;
	min.f32 	%f306, %f675, %f303;
	min.f32 	%f307, %f674, %f302;
	max.f32 	%f308, %f673, %f305;
	max.f32 	%f309, %f672, %f304;
	add.s64 	%rd60, %rd100, -8200;
	// begin inline asm
	ld.global.nc.u64 %rd59, [%rd60];
	// end inline asm
	mov.b64 	{%r148, %r149}, %rd59;
	mov.b32 	%f310, %r149;
	mov.b32 	%f311, %r148;
	add.s64 	%rd62, %rd100, -8192;
	// begin inline asm
	ld.global.nc.u64 %rd61, [%rd62];
	// end inline asm
	mov.b64 	{%r150, %r151}, %rd61;
	mov.b32 	%f312, %r151;
	mov.b32 	%f313, %r150;
	min.f32 	%f314, %f306, %f311;
	min.f32 	%f315, %f307, %f310;
	max.f32 	%f316, %f308, %f313;
	max.f32 	%f317, %f309, %f312;
	add.s64 	%rd64, %rd100, -4104;
	// begin inline asm
	ld.global.nc.u64 %rd63, [%rd64];
	// end inline asm
	mov.b64 	{%r152, %r153}, %rd63;
	mov.b32 	%f318, %r153;
	mov.b32 	%f319, %r152;
	add.s64 	%rd66, %rd100, -4096;
	// begin inline asm
	ld.global.nc.u64 %rd65, [%rd66];
	// end inline asm
	mov.b64 	{%r154, %r155}, %rd65;
	mov.b32 	%f320, %r155;
	mov.b32 	%f321, %r154;
	min.f32 	%f322, %f314, %f319;
	min.f32 	%f323, %f315, %f318;
	max.f32 	%f324, %f316, %f321;
	max.f32 	%f325, %f317, %f320;
	add.s64 	%rd68, %rd100, -8;
	// begin inline asm
	ld.global.nc.u64 %rd67, [%rd68];
	// end inline asm
	mov.b64 	{%r156, %r157}, %rd67;
	mov.b32 	%f326, %r157;
	mov.b32 	%f327, %r156;
	// begin inline asm
	ld.global.nc.u64 %rd69, [%rd100];
	// end inline asm
	mov.b64 	{%r158, %r159}, %rd69;
	mov.b32 	%f328, %r159;
	mov.b32 	%f329, %r158;
	min.f32 	%f675, %f322, %f327;
	min.f32 	%f674, %f323, %f326;
	max.f32 	%f673, %f324, %f329;
	max.f32 	%f672, %f325, %f328;
	add.s32 	%r524, %r524, 1024;
	add.s64 	%rd100, %rd100, 16384;
	add.s32 	%r525, %r525, 1024;
	setp.lt.s32 	%p11, %r524, %r61;
	@%p11 bra 	$L__BB6_57;
$L__BB6_58:
	// begin inline asm
	mov.u32 %r160, %laneid;
	// end inline asm
	mov.b32 	%r162, %f675;
	mov.b32 	%r178, 1;
	mov.b32 	%r179, 31;
	mov.b32 	%r180, -1;
	// begin inline asm
	shfl.sync.down.b32 %r161, %r162, %r178, %r179, %r180;
	// end inline asm
	mov.b32 	%r167, %f674;
	// begin inline asm
	shfl.sync.down.b32 %r166, %r167, %r178, %r179, %r180;
	// end inline asm
	mov.b32 	%r172, %f673;
	// begin inline asm
	shfl.sync.down.b32 %r171, %r172, %r178, %r179, %r180;
	// end inline asm
	mov.b32 	%r177, %f672;
	// begin inline asm
	shfl.sync.down.b32 %r176, %r177, %r178, %r179, %r180;
	// end inline asm
	setp.gt.s32 	%p12, %r160, 30;
	@%p12 bra 	$L__BB6_60;
	mov.b32 	%f330, %r171;
	mov.b32 	%f331, %r166;
	mov.b32 	%f332, %r161;
	mov.b32 	%f333, %r176;
	min.f32 	%f675, %f675, %f332;
	min.f32 	%f674, %f674, %f331;
	max.f32 	%f673, %f673, %f330;
	max.f32 	%f672, %f672, %f333;
$L__BB6_60:
	mov.b32 	%r182, %f675;
	mov.b32 	%r198, 2;
	mov.b32 	%r199, 31;
	mov.b32 	%r200, -1;
	// begin inline asm
	shfl.sync.down.b32 %r181, %r182, %r198, %r199, %r200;
	// end inline asm
	mov.b32 	%r187, %f674;
	// begin inline asm
	shfl.sync.down.b32 %r186, %r187, %r198, %r199, %r200;
	// end inline asm
	mov.b32 	%r192, %f673;
	// begin inline asm
	shfl.sync.down.b32 %r191, %r192, %r198, %r199, %r200;
	// end inline asm
	mov.b32 	%r197, %f672;
	// begin inline asm
	shfl.sync.down.b32 %r196, %r197, %r198, %r199, %r200;
	// end inline asm
	setp.gt.s32 	%p13, %r160, 29;
	@%p13 bra 	$L__BB6_62;
	mov.b32 	%f334, %r191;
	mov.b32 	%f335, %r186;
	mov.b32 	%f336, %r181;
	mov.b32 	%f337, %r196;
	min.f32 	%f675, %f675, %f336;
	min.f32 	%f674, %f674, %f335;
	max.f32 	%f673, %f673, %f334;
	max.f32 	%f672, %f672, %f337;
$L__BB6_62:
	mov.b32 	%r202, %f675;
	mov.b32 	%r218, 4;
	mov.b32 	%r219, 31;
	mov.b32 	%r220, -1;
	// begin inline asm
	shfl.sync.down.b32 %r201, %r202, %r218, %r219, %r220;
	// end inline asm
	mov.b32 	%r207, %f674;
	// begin inline asm
	shfl.sync.down.b32 %r206, %r207, %r218, %r219, %r220;
	// end inline asm
	mov.b32 	%r212, %f673;
	// begin inline asm
	shfl.sync.down.b32 %r211, %r212, %r218, %r219, %r220;
	// end inline asm
	mov.b32 	%r217, %f672;
	// begin inline asm
	shfl.sync.down.b32 %r216, %r217, %r218, %r219, %r220;
	// end inline asm
	setp.gt.s32 	%p14, %r160, 27;
	@%p14 bra 	$L__BB6_64;
	mov.b32 	%f338, %r211;
	mov.b32 	%f339, %r206;
	mov.b32 	%f340, %r201;
	mov.b32 	%f341, %r216;
	min.f32 	%f675, %f675, %f340;
	min.f32 	%f674, %f674, %f339;
	max.f32 	%f673, %f673, %f338;
	max.f32 	%f672, %f672, %f341;
$L__BB6_64:
	mov.b32 	%r222, %f675;
	mov.b32 	%r238, 8;
	mov.b32 	%r239, 31;
	mov.b32 	%r240, -1;
	// begin inline asm
	shfl.sync.down.b32 %r221, %r222, %r238, %r239, %r240;
	// end inline asm
	mov.b32 	%r227, %f674;
	// begin inline asm
	shfl.sync.down.b32 %r226, %r227, %r238, %r239, %r240;
	// end inline asm
	mov.b32 	%r232, %f673;
	// begin inline asm
	shfl.sync.down.b32 %r231, %r232, %r238, %r239, %r240;
	// end inline asm
	mov.b32 	%r237, %f672;
	// begin inline asm
	shfl.sync.down.b32 %r236, %r237, %r238, %r239, %r240;
	// end inline asm
	setp.gt.s32 	%p15, %r160, 23;
	@%p15 bra 	$L__BB6_66;
	mov.b32 	%f342, %r231;
	mov.b32 	%f343, %r226;
	mov.b32 	%f344, %r221;
	mov.b32 	%f345, %r236;
	min.f32 	%f675, %f675, %f344;
	min.f32 	%f674, %f674, %f343;
	max.f32 	%f673, %f673, %f342;
	max.f32 	%f672, %f672, %f345;
$L__BB6_66:
	mov.b32 	%r242, %f675;
	mov.b32 	%r258, 16;
	mov.b32 	%r259, 31;
	mov.b32 	%r260, -1;
	// begin inline asm
	shfl.sync.down.b32 %r241, %r242, %r258, %r259, %r260;
	// end inline asm
	mov.b32 	%r247, %f674;
	// begin inline asm
	shfl.sync.down.b32 %r246, %r247, %r258, %r259, %r260;
	// end inline asm
	mov.b32 	%r252, %f673;
	// begin inline asm
	shfl.sync.down.b32 %r251, %r252, %r258, %r259, %r260;
	// end inline asm
	mov.b32 	%r257, %f672;
	// begin inline asm
	shfl.sync.down.b32 %r256, %r257, %r258, %r259, %r260;
	// end inline asm
	setp.gt.s32 	%p16, %r160, 15;
	@%p16 bra 	$L__BB6_69;
	mov.b32 	%f346, %r251;
	mov.b32 	%f347, %r246;
	mov.b32 	%f348, %r241;
	mov.b32 	%f349, %r256;
	min.f32 	%f675, %f675, %f348;
	min.f32 	%f674, %f674, %f347;
	max.f32 	%f673, %f673, %f346;
	max.f32 	%f672, %f672, %f349;
	setp.ne.s32 	%p17, %r160, 0;
	@%p17 bra 	$L__BB6_69;
	shr.u32 	%r261, %r56, 1;
	and.b32  	%r262, %r261, 496;
	mov.u32 	%r263, _ZZN3cub18CUB_300001_SM_10006detail6reduce28DeviceReduceSingleTileKernelINS2_10policy_hubIN4cuda3std3__44pairI6float2S9_EEy14bbox_reductionE10Policy1000EPSA_SE_iSB_SA_SA_NS7_10__identityEEEvT0_T1_T2_T3_T4_T6_E12temp_storage;
	add.s32 	%r264, %r263, %r262;
	st.shared.v2.f32 	[%r264+8], {%f675, %f674};
	st.shared.v2.f32 	[%r264+16], {%f673, %f672};
$L__BB6_69:
	bar.sync 	0;
	setp.ne.s32 	%p18, %r56, 0;
	@%p18 bra 	$L__BB6_71;
	ld.shared.v2.f32 	{%f350, %f351}, [_ZZN3cub18CUB_300001_SM_10006detail6reduce28DeviceReduceSingleTileKernelINS2_10policy_hubIN4cuda3std3__44pairI6float2S9_EEy14bbox_reductionE10Policy1000EPSA_SE_iSB_SA_SA_NS7_10__identityEEEvT0_T1_T2_T3_T4_T6_E12temp_storage+24];
	ld.shared.v2.f32 	{%f352, %f353}, [_ZZN3cub18CUB_300001_SM_10006detail6reduce28DeviceReduceSingleTileKernelINS2_10policy_hubIN4cuda3std3__44pairI6float2S9_EEy14bbox_reductionE10Policy1000EPSA_SE_iSB_SA_SA_NS7_10__identityEEEvT0_T1_T2_T3_T4_T6_E12temp_storage+32];
	min.f32 	%f354, %f675, %f350;
	min.f32 	%f355, %f674, %f351;
	max.f32 	%f356, %f673, %f352;
	max.f32 	%f357, %f672, %f353;
	ld.shared.v2.f32 	{%f358, %f359}, [_ZZN3cub18CUB_300001_SM_10006detail6reduce28DeviceReduceSingleTileKernelINS2_10policy_hubIN4cuda3std3__44pairI6float2S9_EEy14bbox_reductionE10Policy1000EPSA_SE_iSB_SA_SA_NS7_10__identityEEEvT0_T1_T2_T3_T4_T6_E12temp_storage+40];
	ld.shared.v2.f32 	{%f360, %f361}, [_ZZN3cub18CUB_300001_SM_10006detail6reduce28DeviceReduceSingleTileKernelINS2_10policy_hubIN4cuda3std3__44pairI6float2S9_EEy14bbox_reductionE10Policy1000EPSA_SE_iSB_SA_SA_NS7_10__identityEEEvT0_T1_T2_T3_T4_T6_E12temp_storage+48];
	min.f32 	%f362, %f354, %f358;
	min.f32 	%f363, %f355, %f359;
	max.f32 	%f364, %f356, %f360;
	max.f32 	%f365, %f357, %f361;
	ld.shared.v2.f32 	{%f366, %f367}, [_ZZN3cub18CUB_300001_SM_10006detail6reduce28DeviceReduceSingleTileKernelINS2_10policy_hubIN4cuda3std3__44pairI6float2S9_EEy14bbox_reductionE10Policy1000EPSA_SE_iSB_SA_SA_NS7_10__identityEEEvT0_T1_T2_T3_T4_T6_E12temp_storage+56];
	ld.shared.v2.f32 	{%f368, %f369}, [_ZZN3cub18CUB_300001_SM_10006detail6reduce28DeviceReduceSingleTileKernelINS2_10policy_hubIN4cuda3std3__44pairI6float2S9_EEy14bbox_reductionE10Policy1000EPSA_SE_iSB_SA_SA_NS7_10__identityEEEvT0_T1_T2_T3_T4_T6_E12temp_storage+64];
	min.f32 	%f370, %f362, %f366;
	min.f32 	%f371, %f363, %f367;
	max.f32 	%f372, %f364, %f368;
	max.f32 	%f373, %f365, %f369;
	ld.shared.v2.f32 	{%f374, %f375}, [_ZZN3cub18CUB_300001_SM_10006detail6reduce28DeviceReduceSingleTileKernelINS2_10policy_hubIN4cuda3std3__44pairI6float2S9_EEy14bbox_reductionE10Policy1000EPSA_SE_iSB_SA_SA_NS7_10__identityEEEvT0_T1_T2_T3_T4_T6_E12temp_storage+72];
	ld.shared.v2.f32 	{%f376, %f377}, [_ZZN3cub18CUB_300001_SM_10006detail6reduce28DeviceReduceSingleTileKernelINS2_10policy_hubIN4cuda3std3__44pairI6float2S9_EEy14bbox_reductionE10Policy1000EPSA_SE_iSB_SA_SA_NS7_10__identityEEEvT0_T1_T2_T3_T4_T6_E12temp_storage+80];
	min.f32 	%f378, %f370, %f374;
	min.f32 	%f379, %f371, %f375;
	max.f32 	%f380, %f372, %f376;
	max.f32 	%f381, %f373, %f377;
	ld.shared.v2.f32 	{%f382, %f383}, [_ZZN3cub18CUB_300001_SM_10006detail6reduce28DeviceReduceSingleTileKernelINS2_10policy_hubIN4cuda3std3__44pairI6float2S9_EEy14bbox_reductionE10Policy1000EPSA_SE_iSB_SA_SA_NS7_10__identityEEEvT0_T1_T2_T3_T4_T6_E12temp_storage+88];
	ld.shared.v2.f32 	{%f384, %f385}, [_ZZN3cub18CUB_300001_SM_10006detail6reduce28DeviceReduceSingleTileKernelINS2_10policy_hubIN4cuda3std3__44pairI6float2S9_EEy14bbox_reductionE10Policy1000EPSA_SE_iSB_SA_SA_NS7_10__identityEEEvT0_T1_T2_T3_T4_T6_E12temp_storage+96];
	min.f32 	%f386, %f378, %f382;
	min.f32 	%f387, %f379, %f383;
	max.f32 	%f388, %f380, %f384;
	max.f32 	%f389, %f381, %f385;
	ld.shared.v2.f32 	{%f390, %f391}, [_ZZN3cub18CUB_300001_SM_10006detail6reduce28DeviceReduceSingleTileKernelINS2_10policy_hubIN4cuda3std3__44pairI6float2S9_EEy14bbox_reductionE10Policy1000EPSA_SE_iSB_SA_SA_NS7_10__identityEEEvT0_T1_T2_T3_T4_T6_E12temp_storage+104];
	ld.shared.v2.f32 	{%f392, %f393}, [_ZZN3cub18CUB_300001_SM_10006detail6reduce28DeviceReduceSingleTileKernelINS2_10policy_hubIN4cuda3std3__44pairI6float2S9_EEy14bbox_reductionE10Policy1000EPSA_SE_iSB_SA_SA_NS7_10__identityEEEvT0_T1_T2_T3_T4_T6_E12temp_storage+112];
	min.f32 	%f394, %f386, %f390;
	min.f32 	%f395, %f387, %f391;
	max.f32 	%f396, %f388, %f392;
	max.f32 	%f397, %f389, %f393;
	ld.shared.v2.f32 	{%f398, %f399}, [_ZZN3cub18CUB_300001_SM_10006detail6reduce28DeviceReduceSingleTileKernelINS2_10policy_hubIN4cuda3std3__44pairI6float2S9_EEy14bbox_reductionE10Policy1000EPSA_SE_iSB_SA_SA_NS7_10__identityEEEvT0_T1_T2_T3_T4_T6_E12temp_storage+120];
	ld.shared.v2.f32 	{%f400, %f401}, [_ZZN3cub18CUB_300001_SM_10006detail6reduce28DeviceReduceSingleTileKernelINS2_10policy_hubIN4cuda3std3__44pairI6float2S9_EEy14bbox_reductionE10Policy1000EPSA_SE_iSB_SA_SA_NS7_10__identityEEEvT0_T1_T2_T3_T4_T6_E12temp_storage+128];
	min.f32 	%f675, %f394, %f398;
	min.f32 	%f674, %f395, %f399;
	max.f32 	%f673, %f396, %f400;
	max.f32 	%f672, %f397, %f401;
$L__BB6_71:
	mov.u32 	%r512, %tid.x;
	setp.ne.s32 	%p49, %r512, 0;
	@%p49 bra 	$L__BB6_73;
	min.f32 	%f556, %f241, %f675;
	min.f32 	%f557, %f242, %f674;
	max.f32 	%f558, %f243, %f673;
	max.f32 	%f559, %f244, %f672;
	st.global.v2.f32 	[%rd1], {%f556, %f557};
	st.global.v2.f32 	[%rd1+8], {%f558, %f559};
$L__BB6_73:
	ret;

}
	// .globl	_ZN3cub18CUB_300001_SM_10006detail8for_each13static_kernelINS2_12policy_hub_t12policy_500_tEmN6thrust24THRUST_300001_SM_1000_NS8cuda_cub20__uninitialized_fill7functorINS7_10device_ptrI6float2EESC_EEEEvT0_T1_
.visible .entry _ZN3cub18CUB_300001_SM_10006detail8for_each13static_kernelINS2_12policy_hub_t12policy_500_tEmN6thrust24THRUST_300001_SM_1000_NS8cuda_cub20__uninitialized_fill7functorINS7_10device_ptrI6float2EESC_EEEEvT0_T1_(
	.param .u64 _ZN3cub18CUB_300001_SM_10006detail8for_each13static_kernelINS2_12policy_hub_t12policy_500_tEmN6thrust24THRUST_300001_SM_1000_NS8cuda_cub20__uninitialized_fill7functorINS7_10device_ptrI6float2EESC_EEEEvT0_T1__param_0,
	.param .align 8 .b8 _ZN3cub18CUB_300001_SM_10006detail8for_each13static_kernelINS2_12policy_hub_t12policy_500_tEmN6thrust24THRUST_300001_SM_1000_NS8cuda_cub20__uninitialized_fill7functorINS7_10device_ptrI6float2EESC_EEEEvT0_T1__param_1[16]
)
.maxntid 256
{
	.reg .pred 	%p<4>;
	.reg .b32 	%r<5>;
	.reg .b32 	%f<5>;
	.reg .b64 	%rd<16>;

	ld.param.u64 	%rd4, [_ZN3cub18CUB_300001_SM_10006detail8for_each13static_kernelINS2_12policy_hub_t12policy_500_tEmN6thrust24THRUST_300001_SM_1000_NS8cuda_cub20__uninitialized_fill7functorINS7_10device_ptrI6float2EESC_EEEEvT0_T1__param_1];
	ld.param.u64 	%rd5, [_ZN3cub18CUB_300001_SM_10006detail8for_each13static_kernelINS2_12policy_hub_t12policy_500_tEmN6thrust24THRUST_300001_SM_1000_NS8cuda_cub20__uninitialized_fill7functorINS7_10device_ptrI6float2EESC_EEEEvT0_T1__param_0];
	ld.param.v2.f32 	{%f3, %f4}, [_ZN3cub18CUB_300001_SM_10006detail8for_each13static_kernelINS2_12policy_hub_t12policy_500_tEmN6thrust24THRUST_300001_SM_1000_NS8cuda_cub20__uninitialized_fill7functorINS7_10device_ptrI6float2EESC_EEEEvT0_T1__param_1+8];
	mov.u32 	%r2, %ctaid.x;
	mul.wide.u32 	%rd1, %r2, 512;
	sub.s64 	%rd2, %rd5, %rd1;
	setp.lt.u64 	%p1, %rd2, 512;
	@%p1 bra 	$L__BB7_2;
	mov.u32 	%r4, %tid.x;
	cvta.to.global.u64 	%rd11, %rd4;
	cvt.u64.u32 	%rd12, %r4;
	add.s64 	%rd13, %rd1, %rd12;
	shl.b64 	%rd14, %rd13, 3;
	add.s64 	%rd15, %rd11, %rd14;
	st.global.v2.f32 	[%rd15], {%f3, %f4};
	st.global.v2.f32 	[%rd15+2048], {%f3, %f4};
	bra.uni 	$L__BB7_6;
$L__BB7_2:
	cvta.to.global.u64 	%rd6, %rd4;
	mov.u32 	%r1, %tid.x;
	cvt.u64.u32 	%rd7, %r1;
	setp.le.u64 	%p2, %rd2, %rd7;
	add.s64 	%rd8, %rd1, %rd7;
	shl.b64 	%rd9, %rd8, 3;
	add.s64 	%rd3, %rd6, %rd9;
	@%p2 bra 	$L__BB7_4;
	st.global.v2.f32 	[%rd3], {%f3, %f4};
$L__BB7_4:
	add.s32 	%r3, %r1, 256;
	cvt.u64.u32 	%rd10, %r3;
	setp.le.u64 	%p3, %rd2, %rd10;
	@%p3 bra 	$L__BB7_6;
	st.global.v2.f32 	[%rd3+2048], {%f3, %f4};
$L__BB7_6:
	ret;

}


// ===== COMPILED SASS (sm_100) =====

	.target	sm_100

	.elftype	@"ET_EXEC"


//--------------------- .note.nv.tkinfo           --------------------------
	.section	.note.nv.tkinfo,"",@"SHT_NOTE"
	.sectionflags	@"SHF_NOTE_NV_TKINFO"
	.tkinfo
        /*0018*/ 	.word	0x00000002
        /*0030*/ 	.string	""
        /*0030*/ 	.string	"ptxas"
        /*0030*/ 	.string	"Cuda compilation tools, release 13.0, V13.0.88"
        /*0030*/ 	.string	"Build cuda_13.0.r13.0/compiler.36424714_0"
        /*0030*/ 	.string	"-arch sm_100 -m 64 "



//--------------------- .note.nv.cuinfo           --------------------------
	.section	.note.nv.cuinfo,"",@"SHT_NOTE"
	.sectionflags	@"SHF_NOTE_NV_CUINFO"
        /*0018*/ 	.short	0x0002
        /*001a*/ 	.short	0x0064
        /*001c*/ 	.short	0x0082
	.zero		2


//--------------------- .nv.info                  --------------------------
	.section	.nv.info,"",@"SHT_CUDA_INFO"
	.align	4


	//----- nvinfo : EIATTR_REGCOUNT
	.align		4
        /*0000*/ 	.byte	0x04, 0x2f
        /*0002*/ 	.short	(.L_44 - .L_43)
	.align		4
.L_43:
        /*0004*/ 	.word	index@(_ZN3cub18CUB_300001_SM_10006detail11EmptyKernelIvEEvv)
        /*0008*/ 	.word	0x00000004


	//----- nvinfo : EIATTR_FRAME_SIZE
	.align		4
.L_44:
        /*000c*/ 	.byte	0x04, 0x11
        /*000e*/ 	.short	(.L_46 - .L_45)
	.align		4
.L_45:
        /*0010*/ 	.word	index@(_ZN3cub18CUB_300001_SM_10006detail11EmptyKernelIvEEvv)
        /*0014*/ 	.word	0x00000000


	//----- nvinfo : EIATTR_REGCOUNT
	.align		4
.L_46:
        /*0018*/ 	.byte	0x04, 0x2f
        /*001a*/ 	.short	(.L_48 - .L_47)
	.align		4
.L_47:
        /*001c*/ 	.word	index@(_ZN3cub18CUB_300001_SM_10006detail6reduce28DeviceReduceSingleTileKernelINS2_10policy_hubIN4cuda3std3__44pairI6float2S9_EEj14bbox_reductionE10Policy1000EN6thrust24THRUST_300001_SM_1000_NS6detail15normal_iteratorINSF_10device_ptrIS9_EEEEPSA_jSB_SA_SA_19bbox_transformationEEvT0_T1_T2_T3_T4_T6_)
        /*0020*/ 	.word	0x00000030


	//----- nvinfo : EIATTR_FRAME_SIZE
	.align		4
.L_48:
        /*0024*/ 	.byte	0x04, 0x11
        /*0026*/ 	.short	(.L_50 - .L_49)
	.align		4
.L_49:
        /*0028*/ 	.word	index@(_ZN3cub18CUB_300001_SM_10006detail6reduce28DeviceReduceSingleTileKernelINS2_10policy_hubIN4cuda3std3__44pairI6float2S9_EEj14bbox_reductionE10Policy1000EN6thrust24THRUST_300001_SM_1000_NS6detail15normal_iteratorINSF_10device_ptrIS9_EEEEPSA_jSB_SA_SA_19bbox_transformationEEvT0_T1_T2_T3_T4_T6_)
        /*002c*/ 	.word	0x00000000


	//----- nvinfo : EIATTR_REGCOUNT
	.align		4
.L_50:
        /*0030*/ 	.byte	0x04, 0x2f
        /*0032*/ 	.short	(.L_52 - .L_51)
	.align		4
.L_51:
        /*0034*/ 	.word	index@(_ZN3cub18CUB_300001_SM_10006detail6reduce18DeviceReduceKernelINS2_10policy_hubIN4cuda3std3__44pairI6float2S9_EEj14bbox_reductionE10Policy1000EN6thrust24THRUST_300001_SM_1000_NS6detail15normal_iteratorINSF_10device_ptrIS9_EEEEjSB_SA_19bbox_transformationEEvT0_PT3_T1_NS0_13GridEvenShareISP_EET2_T4_)
        /*0038*/ 	.word	0x00000020


	//----- nvinfo : EIATTR_FRAME_SIZE
	.align		4
.L_52:
        /*003c*/ 	.byte	0x04, 0x11
        /*003e*/ 	.short	(.L_54 - .L_53)
	.align		4
.L_53:
        /*0040*/ 	.word	index@(_ZN3cub18CUB_300001_SM_10006detail6reduce18DeviceReduceKernelINS2_10policy_hubIN4cuda3std3__44pairI6float2S9_EEj14bbox_reductionE10Policy1000EN6thrust24THRUST_300001_SM_1000_NS6detail15normal_iteratorINSF_10device_ptrIS9_EEEEjSB_SA_19bbox_transformationEEvT0_PT3_T1_NS0_13GridEvenShareISP_EET2_T4_)
        /*0044*/ 	.word	0x00000000


	//----- nvinfo : EIATTR_REGCOUNT
	.align		4
.L_54:
        /*0048*/ 	.byte	0x04, 0x2f
        /*004a*/ 	.short	(.L_56 - .L_55)
	.align		4
.L_55:
        /*004c*/ 	.word	index@(_ZN3cub18CUB_300001_SM_10006detail6reduce28DeviceReduceSingleTileKernelINS2_10policy_hubIN4cuda3std3__44pairI6float2S9_EEj14bbox_reductionE10Policy1000EPSA_SE_iSB_SA_SA_NS7_10__identityEEEvT0_T1_T2_T3_T4_T6_)
        /*0050*/ 	.word	0x00000026


	//----- nvinfo : EIATTR_FRAME_SIZE
	.align		4
.L_56:
        /*0054*/ 	.byte	0x04, 0x11
        /*0056*/ 	.short	(.L_58 - .L_57)
	.align		4
.L_57:
        /*0058*/ 	.word	index@(_ZN3cub18CUB_300001_SM_10006detail6reduce28DeviceReduceSingleTileKernelINS2_10policy_hubIN4cuda3std3__44pairI6float2S9_EEj14bbox_reductionE10Policy1000EPSA_SE_iSB_SA_SA_NS7_10__identityEEEvT0_T1_T2_T3_T4_T6_)
        /*005c*/ 	.word	0x00000000


	//----- nvinfo : EIATTR_REGCOUNT
	.align		4
.L_58:
        /*0060*/ 	.byte	0x04, 0x2f
        /*0062*/ 	.short	(.L_60 - .L_59)
	.align		4
.L_59:
        /*0064*/ 	.word	index@(_ZN3cub18CUB_300001_SM_10006detail6reduce28DeviceReduceSingleTileKernelINS2_10policy_hubIN4cuda3std3__44pairI6float2S9_EEy14bbox_reductionE10Policy1000EN6thrust24THRUST_300001_SM_1000_NS6detail15normal_iteratorINSF_10device_ptrIS9_EEEEPSA_ySB_SA_SA_19bbox_transformationEEvT0_T1_T2_T3_T4_T6_)
        /*0068*/ 	.word	0x00000036


	//----- nvinfo : EIATTR_FRAME_SIZE
	.align		4
.L_60:
        /*006c*/ 	.byte	0x04, 0x11
        /*006e*/ 	.short	(.L_62 - .L_61)
	.align		4
.L_61:
        /*0070*/ 	.word	index@(_ZN3cub18CUB_300001_SM_10006detail6reduce28DeviceReduceSingleTileKernelINS2_10policy_hubIN4cuda3std3__44pairI6float2S9_EEy14bbox_reductionE10Policy1000EN6thrust24THRUST_300001_SM_1000_NS6detail15normal_iteratorINSF_10device_ptrIS9_EEEEPSA_ySB_SA_SA_19bbox_transformationEEvT0_T1_T2_T3_T4_T6_)
        /*0074*/ 	.word	0x00000000


	//----- nvinfo : EIATTR_REGCOUNT
	.align		4
.L_62:
        /*0078*/ 	.byte	0x04, 0x2f
        /*007a*/ 	.short	(.L_64 - .L_63)
	.align		4
.L_63:
        /*007c*/ 	.word	index@(_ZN3cub18CUB_300001_SM_10006detail6reduce18DeviceReduceKernelINS2_10policy_hubIN4cuda3std3__44pairI6float2S9_EEy14bbox_reductionE10Policy1000EN6thrust24THRUST_300001_SM_1000_NS6detail15normal_iteratorINSF_10device_ptrIS9_EEEEySB_SA_19bbox_transformationEEvT0_PT3_T1_NS0_13GridEvenShareISP_EET2_T4_)
        /*0080*/ 	.word	0x00000020


	//----- nvinfo : EIATTR_FRAME_SIZE
	.align		4
.L_64:
        /*0084*/ 	.byte	0x04, 0x11
        /*0086*/ 	.short	(.L_66 - .L_65)
	.align		4
.L_65:
        /*0088*/ 	.word	index@(_ZN3cub18CUB_300001_SM_10006detail6reduce18DeviceReduceKernelINS2_10policy_hubIN4cuda3std3__44pairI6float2S9_EEy14bbox_reductionE10Policy1000EN6thrust24THRUST_300001_SM_1000_NS6detail15normal_iteratorINSF_10device_ptrIS9_EEEEySB_SA_19bbox_transformationEEvT0_PT3_T1_NS0_13GridEvenShareISP_EET2_T4_)
        /*008c*/ 	.word	0x00000000


	//----- nvinfo : EIATTR_REGCOUNT
	.align		4
.L_66:
        /*0090*/ 	.byte	0x04, 0x2f
        /*0092*/ 	.short	(.L_68 - .L_67)
	.align		4
.L_67:
        /*0094*/ 	.word	index@(_ZN3cub18CUB_300001_SM_10006detail6reduce28DeviceReduceSingleTileKernelINS2_10policy_hubIN4cuda3std3__44pairI6float2S9_EEy14bbox_reductionE10Policy1000EPSA_SE_iSB_SA_SA_NS7_10__identityEEEvT0_T1_T2_T3_T4_T6_)
        /*0098*/ 	.word	0x00000026


	//----- nvinfo : EIATTR_FRAME_SIZE
	.align		4
.L_68:
        /*009c*/ 	.byte	0x04, 0x11
        /*009e*/ 	.short	(.L_70 - .L_69)
	.align		4
.L_69:
        /*00a0*/ 	.word	index@(_ZN3cub18CUB_300001_SM_10006detail6reduce28DeviceReduceSingleTileKernelINS2_10policy_hubIN4cuda3std3__44pairI6float2S9_EEy14bbox_reductionE10Policy1000EPSA_SE_iSB_SA_SA_NS7_10__identityEEEvT0_T1_T2_T3_T4_T6_)
        /*00a4*/ 	.word	0x00000000


	//----- nvinfo : EIATTR_REGCOUNT
	.align		4
.L_70:
        /*00a8*/ 	.byte	0x04, 0x2f
        /*00aa*/ 	.short	(.L_72 - .L_71)
	.align		4
.L_71:
        /*00ac*/ 	.word	index@(_ZN3cub18CUB_300001_SM_10006detail8for_each13static_kernelINS2_12policy_hub_t12policy_500_tEmN6thrust24THRUST_300001_SM_1000_NS8cuda_cub20__uninitialized_fill7functorINS7_10device_ptrI6float2EESC_EEEEvT0_T1_)
        /*00b0*/ 	.word	0x00000009


	//----- nvinfo : EIATTR_FRAME_SIZE
	.align		4
.L_72:
        /*00b4*/ 	.byte	0x04, 0x11
        /*00b6*/ 	.short	(.L_74 - .L_73)
	.align		4
.L_73:
        /*00b8*/ 	.word	index@(_ZN3cub18CUB_300001_SM_10006detail8for_each13static_kernelINS2_12policy_hub_t12policy_500_tEmN6thrust24THRUST_300001_SM_1000_NS8cuda_cub20__uninitialized_fill7functorINS7_10device_ptrI6float2EESC_EEEEvT0_T1_)
        /*00bc*/ 	.word	0x00000000


	//----- nvinfo : EIATTR_MIN_STACK_SIZE
	.align		4
.L_74:
        /*00c0*/ 	.byte	0x04, 0x12
        /*00c2*/ 	.short	(.L_76 - .L_75)
	.align		4
.L_75:
        /*00c4*/ 	.word	index@(_ZN3cub18CUB_300001_SM_10006detail8for_each13static_kernelINS2_12policy_hub_t12policy_500_tEmN6thrust24THRUST_300001_SM_1000_NS8cuda_cub20__uninitialized_fill7functorINS7_10device_ptrI6float2EESC_EEEEvT0_T1_)
        /*00c8*/ 	.word	0x00000000


	//----- nvinfo : EIATTR_MIN_STACK_SIZE
	.align		4
.L_76:
        /*00cc*/ 	.byte	0x04, 0x12
        /*00ce*/ 	.short	(.L_78 - .L_77)
	.align		4
.L_77:
        /*00d0*/ 	.word	index@(_ZN3cub18CUB_300001_SM_10006detail6reduce28DeviceReduceSingleTileKernelINS2_10policy_hubIN4cuda3std3__44pairI6float2S9_EEy14bbox_reductionE10Policy1000EPSA_SE_iSB_SA_SA_NS7_10__identityEEEvT0_T1_T2_T3_T4_T6_)
        /*00d4*/ 	.word	0x00000000


	//----- nvinfo : EIATTR_MIN_STACK_SIZE
	.align		4
.L_78:
        /*00d8*/ 	.byte	0x04, 0x12
        /*00da*/ 	.short	(.L_80 - .L_79)
	.align		4
.L_79:
        /*00dc*/ 	.word	index@(_ZN3cub18CUB_300001_SM_10006detail6reduce18DeviceReduceKernelINS2_10policy_hubIN4cuda3std3__44pairI6float2S9_EEy14bbox_reductionE10Policy1000EN6thrust24THRUST_300001_SM_1000_NS6detail15normal_iteratorINSF_10device_ptrIS9_EEEEySB_SA_19bbox_transformationEEvT0_PT3_T1_NS0_13GridEvenShareISP_EET2_T4_)
        /*00e0*/ 	.word	0x00000000


	//----- nvinfo : EIATTR_MIN_STACK_SIZE
	.align		4
.L_80:
        /*00e4*/ 	.byte	0x04, 0x12
        /*00e6*/ 	.short	(.L_82 - .L_81)
	.align		4
.L_81:
        /*00e8*/ 	.word	index@(_ZN3cub18CUB_300001_SM_10006detail6reduce28DeviceReduceSingleTileKernelINS2_10policy_hubIN4cuda3std3__44pairI6float2S9_EEy14bbox_reductionE10Policy1000EN6thrust24THRUST_300001_SM_1000_NS6detail15normal_iteratorINSF_10device_ptrIS9_EEEEPSA_ySB_SA_SA_19bbox_transformationEEvT0_T1_T2_T3_T4_T6_)
        /*00ec*/ 	.word	0x00000000


	//----- nvinfo : EIATTR_MIN_STACK_SIZE
	.align		4
.L_82:
        /*00f0*/ 	.byte	0x04, 0x12
        /*00f2*/ 	.short	(.L_84 - .L_83)
	.align		4
.L_83:
        /*00f4*/ 	.word	index@(_ZN3cub18CUB_300001_SM_10006detail6reduce28DeviceReduceSingleTileKernelINS2_10policy_hubIN4cuda3std3__44pairI6float2S9_EEj14bbox_reductionE10Policy1000EPSA_SE_iSB_SA_SA_NS7_10__identityEEEvT0_T1_T2_T3_T4_T6_)
        /*00f8*/ 	.word	0x00000000


	//----- nvinfo : EIATTR_MIN_STACK_SIZE
	.align		4
.L_84:
        /*00fc*/ 	.byte	0x04, 0x12
        /*00fe*/ 	.short	(.L_86 - .L_85)
	.align		4
.L_85:
        /*0100*/ 	.word	index@(_ZN3cub18CUB_300001_SM_10006detail6reduce18DeviceReduceKernelINS2_10policy_hubIN4cuda3std3__44pairI6float2S9_EEj14bbox_reductionE10Policy1000EN6thrust24THRUST_300001_SM_1000_NS6detail15normal_iteratorINSF_10device_ptrIS9_EEEEjSB_SA_19bbox_transformationEEvT0_PT3_T1_NS0_13GridEvenShareISP_EET2_T4_)
        /*0104*/ 	.word	0x00000000


	//----- nvinfo : EIATTR_MIN_STACK_SIZE
	.align		4
.L_86:
        /*0108*/ 	.byte	0x04, 0x12
        /*010a*/ 	.short	(.L_88 - .L_87)
	.align		4
.L_87:
        /*010c*/ 	.word	index@(_ZN3cub18CUB_300001_SM_10006detail6reduce28DeviceReduceSingleTileKernelINS2_10policy_hubIN4cuda3std3__44pairI6float2S9_EEj14bbox_reductionE10Policy1000EN6thrust24THRUST_300001_SM_1000_NS6detail15normal_iteratorINSF_10device_ptrIS9_EEEEPSA_jSB_SA_SA_19bbox_transformationEEvT0_T1_T2_T3_T4_T6_)
        /*0110*/ 	.word	0x00000000


	//----- nvinfo : EIATTR_MIN_STACK_SIZE
	.align		4
.L_88:
        /*0114*/ 	.byte	0x04, 0x12
        /*0116*/ 	.short	(.L_90 - .L_89)
	.align		4
.L_89:
        /*0118*/ 	.word	index@(_ZN3cub18CUB_300001_SM_10006detail11EmptyKernelIvEEvv)
        /*011c*/ 	.word	0x00000000
.L_90:


//--------------------- .nv.compat                --------------------------
	.section	.nv.compat,"",@"SHT_CUDA_COMPAT_INFO"
	.align	4
        /*0000*/ 	.byte	0x02, 0x09, 0x00, 0x00, 0x02, 0x02, 0x01, 0x00, 0x02, 0x05, 0x05, 0x00, 0x03, 0x07, 0x01, 0x01
        /*0010*/ 	.byte	0x02, 0x03, 0x00, 0x00, 0x02, 0x06, 0x01, 0x00, 0x04, 0x0b, 0x08, 0x00, 0x09, 0x00, 0x00, 0x00
        /*0020*/ 	.byte	0x00, 0x00, 0x00, 0x00


//--------------------- .nv.info._ZN3cub18CUB_300001_SM_10006detail8for_each13static_kernelINS2_12policy_hub_t12policy_500_tEmN6thrust24THRUST_300001_SM_1000_NS8cuda_cub20__uninitialized_fill7functorINS7_10device_ptrI6float2EESC_EEEEvT0_T1_ --------------------------
	.section	.nv.info._ZN3cub18CUB_300001_SM_10006detail8for_each13static_kernelINS2_12policy_hub_t12policy_500_tEmN6thrust24THRUST_300001_SM_1000_NS8cuda_cub20__uninitialized_fill7functorINS7_10device_ptrI6float2EESC_EEEEvT0_T1_,"",@"SHT_CUDA_INFO"
	.sectionflags	@""
	.align	4


	//----- nvinfo : EIATTR_CUDA_API_VERSION
	.align		4
        /*0000*/ 	.byte	0x04, 0x37
        /*0002*/ 	.short	(.L_92 - .L_91)
.L_91:
        /*0004*/ 	.word	0x00000082


	//----- nvinfo : EIATTR_KPARAM_INFO
	.align		4
.L_92:
        /*0008*/ 	.byte	0x04, 0x17
        /*000a*/ 	.short	(.L_94 - .L_93)
.L_93:
        /*000c*/ 	.word	0x00000000
        /*0010*/ 	.short	0x0001
        /*0012*/ 	.short	0x0008
        /*0014*/ 	.byte	0x00, 0xf0, 0x41, 0x00


	//----- nvinfo : EIATTR_KPARAM_INFO
	.align		4
.L_94:
        /*0018*/ 	.byte	0x04, 0x17
        /*001a*/ 	.short	(.L_96 - .L_95)
.L_95:
        /*001c*/ 	.word	0x00000000
        /*0020*/ 	.short	0x0000
        /*0022*/ 	.short	0x0000
        /*0024*/ 	.byte	0x00, 0xf0, 0x21, 0x00


	//----- nvinfo : EIATTR_SPARSE_MMA_MASK
	.align		4
.L_96:
        /*0028*/ 	.byte	0x03, 0x50
        /*002a*/ 	.short	0x0000


	//----- nvinfo : EIATTR_MAXREG_COUNT
	.align		4
        /*002c*/ 	.byte	0x03, 0x1b
        /*002e*/ 	.short	0x00ff


	//----- nvinfo : EIATTR_MERCURY_ISA_VERSION
	.align		4
        /*0030*/ 	.byte	0x03, 0x5f
        /*0032*/ 	.short	0x0101


	//----- nvinfo : EIATTR_VRC_CTA_INIT_COUNT
	.align		4
        /*0034*/ 	.byte	0x02, 0x4a
	.zero		1
	.zero		1


	//----- nvinfo : EIATTR_EXIT_INSTR_OFFSETS
	.align		4
        /*0038*/ 	.byte	0x04, 0x1c
        /*003a*/ 	.short	(.L_98 - .L_97)


	//   ....[0]....
.L_97:
        /*003c*/ 	.word	0x00000130


	//   ....[1]....
        /*0040*/ 	.word	0x00000230


	//   ....[2]....
        /*0044*/ 	.word	0x00000260


	//----- nvinfo : EIATTR_MAX_THREADS
	.align		4
.L_98:
        /*0048*/ 	.byte	0x04, 0x05
        /*004a*/ 	.short	(.L_100 - .L_99)
.L_99:
        /*004c*/ 	.word	0x00000100
        /*0050*/ 	.word	0x00000001
        /*0054*/ 	.word	0x00000001


	//----- nvinfo : EIATTR_CBANK_PARAM_SIZE
	.align		4
.L_100:
        /*0058*/ 	.byte	0x03, 0x19
        /*005a*/ 	.short	0x0018


	//----- nvinfo : EIATTR_PARAM_CBANK
	.align		4
        /*005c*/ 	.byte	0x04, 0x0a
        /*005e*/ 	.short	(.L_102 - .L_101)
	.align		4
.L_101:
        /*0060*/ 	.word	index@(.nv.constant0._ZN3cub18CUB_300001_SM_10006detail8for_each13static_kernelINS2_12policy_hub_t12policy_500_tEmN6thrust24THRUST_300001_SM_1000_NS8cuda_cub20__uninitialized_fill7functorINS7_10device_ptrI6float2EESC_EEEEvT0_T1_)
        /*0064*/ 	.short	0x0380
        /*0066*/ 	.short	0x0018


	//----- nvinfo : EIATTR_SW_WAR
	.align		4
.L_102:
        /*0068*/ 	.byte	0x04, 0x36
        /*006a*/ 	.short	(.L_104 - .L_103)
.L_103:
        /*006c*/ 	.word	0x00000008
.L_104:


//--------------------- .nv.info._ZN3cub18CUB_300001_SM_10006detail6reduce28DeviceReduceSingleTileKernelINS2_10policy_hubIN4cuda3std3__44pairI6float2S9_EEy14bbox_reductionE10Policy1000EPSA_SE_iSB_SA_SA_NS7_10__identityEEEvT0_T1_T2_T3_T4_T6_ --------------------------
	.section	.nv.info._ZN3cub18CUB_300001_SM_10006detail6reduce28DeviceReduceSingleTileKernelINS2_10policy_hubIN4cuda3std3__44pairI6float2S9_EEy14bbox_reductionE10Policy1000EPSA_SE_iSB_SA_SA_NS7_10__identityEEEvT0_T1_T2_T3_T4_T6_,"",@"SHT_CUDA_INFO"
	.sectionflags	@""
	.align	4


	//----- nvinfo : EIATTR_CUDA_API_VERSION
	.align		4
        /*0000*/ 	.byte	0x04, 0x37
        /*0002*/ 	.short	(.L_106 - .L_105)
.L_105:
        /*0004*/ 	.word	0x00000082


	//----- nvinfo : EIATTR_KPARAM_INFO
	.align		4
.L_106:
        /*0008*/ 	.byte	0x04, 0x17
        /*000a*/ 	.short	(.L_108 - .L_107)
.L_107:
        /*000c*/ 	.word	0x00000000
        /*0010*/ 	.short	0x0005
        /*0012*/ 	.short	0x0028
        /*0014*/ 	.byte	0x00, 0xf0, 0x05, 0x00


	//----- nvinfo : EIATTR_KPARAM_INFO
	.align		4
.L_108:
        /*0018*/ 	.byte	0x04, 0x17
        /*001a*/ 	.short	(.L_110 - .L_109)
.L_109:
        /*001c*/ 	.word	0x00000000
        /*0020*/ 	.short	0x0004
        /*0022*/ 	.short	0x0018
        /*0024*/ 	.byte	0x00, 0xf0, 0x41, 0x00


	//----- nvinfo : EIATTR_KPARAM_INFO
	.align		4
.L_110:
        /*0028*/ 	.byte	0x04, 0x17
        /*002a*/ 	.short	(.L_112 - .L_111)
.L_111:
        /*002c*/ 	.word	0x00000000
        /*0030*/ 	.short	0x0003
        /*0032*/ 	.short	0x0014
        /*0034*/ 	.byte	0x00, 0xf0, 0x05, 0x00


	//----- nvinfo : EIATTR_KPARAM_INFO
	.align		4
.L_112:
        /*0038*/ 	.byte	0x04, 0x17
        /*003a*/ 	.short	(.L_114 - .L_113)
.L_113:
        /*003c*/ 	.word	0x00000000
        /*0040*/ 	.short	0x0002
        /*0042*/ 	.short	0x0010
        /*0044*/ 	.byte	0x00, 0xf0, 0x11, 0x00


	//----- nvinfo : EIATTR_KPARAM_INFO
	.align		4
.L_114:
        /*0048*/ 	.byte	0x04, 0x17
        /*004a*/ 	.short	(.L_116 - .L_115)
.L_115:
        /*004c*/ 	.word	0x00000000
        /*0050*/ 	.short	0x0001
        /*0052*/ 	.short	0x0008
        /*0054*/ 	.byte	0x00, 0xf5, 0x21, 0x00


	//----- nvinfo : EIATTR_KPARAM_INFO
	.align		4
.L_116:
        /*0058*/ 	.byte	0x04, 0x17
        /*005a*/ 	.short	(.L_118 - .L_117)
.L_117:
        /*005c*/ 	.word	0x00000000
        /*0060*/ 	.short	0x0000
        /*0062*/ 	.short	0x0000
        /*0064*/ 	.byte	0x00, 0xf5, 0x21, 0x00


	//----- nvinfo : EIATTR_SPARSE_MMA_MASK
	.align		4
.L_118:
        /*0068*/ 	.byte	0x03, 0x50
        /*006a*/ 	.short	0x0000


	//----- nvinfo : EIATTR_MAXREG_COUNT
	.align		4
        /*006c*/ 	.byte	0x03, 0x1b
        /*006e*/ 	.short	0x00ff


	//----- nvinfo : EIATTR_NUM_BARRIERS
	.align		4
        /*0070*/ 	.byte	0x02, 0x4c
        /*0072*/ 	.byte	0x01
	.zero		1


	//----- nvinfo : EIATTR_MERCURY_ISA_VERSION
	.align		4
        /*0074*/ 	.byte	0x03, 0x5f
        /*0076*/ 	.short	0x0101


	//----- nvinfo : EIATTR_COOP_GROUP_MASK_REGIDS
	.align		4
        /*0078*/ 	.byte	0x04, 0x29
        /*007a*/ 	.short	(.L_120 - .L_119)


	//   ....[0]....
.L_119:
        /*007c*/ 	.word	0xffffffff


	//   ....[1]....
        /*0080*/ 	.word	0xffffffff


	//   ....[2]....
        /*0084*/ 	.word	0xffffffff


	//   ....[3]....
        /*0088*/ 	.word	0xffffffff


	//   ....[4]....
        /*008c*/ 	.word	0xffffffff


	//   ....[5]....
        /*0090*/ 	.word	0xffffffff


	//   ....[6]....
        /*0094*/ 	.word	0xffffffff


	//   ....[7]....
        /*0098*/ 	.word	0xffffffff


	//   ....[8]....
        /*009c*/ 	.word	0xffffffff


	//   ....[9]....
        /*00a0*/ 	.word	0xffffffff


	//   ....[10]....
        /*00a4*/ 	.word	0xffffffff


	//   ....[11]....
        /*00a8*/ 	.word	0xffffffff


	//   ....[12]....
        /*00ac*/ 	.word	0xffffffff


	//   ....[13]....
        /*00b0*/ 	.word	0xffffffff


	//   ....[14]....
        /*00b4*/ 	.word	0xffffffff


	//   ....[15]....
        /*00b8*/ 	.word	0xffffffff


	//   ....[16]....
        /*00bc*/ 	.word	0xffffffff


	//   ....[17]....
        /*00c0*/ 	.word	0xffffffff


	//   ....[18]....
        /*00c4*/ 	.word	0xffffffff


	//   ....[19]....
        /*00c8*/ 	.word	0xffffffff


	//   ....[20]....
        /*00cc*/ 	.word	0xffffffff


	//   ....[21]....
        /*00d0*/ 	.word	0xffffffff


	//   ....[22]....
        /*00d4*/ 	.word	0xffffffff


	//   ....[23]....
        /*00d8*/ 	.word	0xffffffff


	//   ....[24]....
        /*00dc*/ 	.word	0xffffffff


	//   ....[25]....
        /*00e0*/ 	.word	0xffffffff


	//   ....[26]....
        /*00e4*/ 	.word	0xffffffff


	//   ....[27]....
        /*00e8*/ 	.word	0xffffffff


	//   ....[28]....
        /*00ec*/ 	.word	0xffffffff


	//   ....[29]....
        /*00f0*/ 	.word	0xffffffff


	//   ....[30]....
        /*00f4*/ 	.word	0xffffffff


	//   ....[31]....
        /*00f8*/ 	.word	0xffffffff


	//   ....[32]....
        /*00fc*/ 	.word	0xffffffff


	//   ....[33]....
        /*0100*/ 	.word	0xffffffff


	//   ....[34]....
        /*0104*/ 	.word	0xffffffff


	//   ....[35]....
        /*0108*/ 	.word	0xffffffff


	//   ....[36]....
        /*010c*/ 	.word	0xffffffff


	//   ....[37]....
        /*0110*/ 	.word	0xffffffff


	//   ....[38]....
        /*0114*/ 	.word	0xffffffff


	//   ....[39]....
        /*0118*/ 	.word	0xffffffff


	//   ....[40]....
        /*011c*/ 	.word	0xffffffff


	//   ....[41]....
        /*0120*/ 	.word	0xffffffff


	//   ....[42]....
        /*0124*/ 	.word	0xffffffff


	//   ....[43]....
        /*0128*/ 	.word	0xffffffff


	//   ....[44]....
        /*012c*/ 	.word	0xffffffff


	//   ....[45]....
        /*0130*/ 	.word	0xffffffff


	//   ....[46]....
        /*0134*/ 	.word	0xffffffff


	//   ....[47]....
        /*0138*/ 	.word	0xffffffff


	//   ....[48]....
        /*013c*/ 	.word	0xffffffff


	//   ....[49]....
        /*0140*/ 	.word	0xffffffff


	//   ....[50]....
        /*0144*/ 	.word	0xffffffff


	//   ....[51]....
        /*0148*/ 	.word	0xffffffff


	//   ....[52]....
        /*014c*/ 	.word	0xffffffff


	//   ....[53]....
        /*0150*/ 	.word	0xffffffff


	//   ....[54]....
        /*0154*/ 	.word	0xffffffff


	//   ....[55]....
        /*0158*/ 	.word	0xffffffff


	//   ....[56]....
        /*015c*/ 	.word	0xffffffff


	//   ....[57]....
        /*0160*/ 	.word	0xffffffff


	//   ....[58]....
        /*0164*/ 	.word	0xffffffff


	//   ....[59]....
        /*0168*/ 	.word	0xffffffff


	//----- nvinfo : EIATTR_COOP_GROUP_INSTR_OFFSETS
	.align		4
.L_120:
        /*016c*/ 	.byte	0x04, 0x28
        /*016e*/ 	.short	(.L_122 - .L_121)


	//   ....[0]....
.L_121:
        /*0170*/ 	.word	0x00000570


	//   ....[1]....
        /*0174*/ 	.word	0x00000580


	//   ....[2]....
        /*0178*/ 	.word	0x00000590


	//   ....[3]....
        /*017c*/ 	.word	0x000005a0


	//   ....[4]....
        /*0180*/ 	.word	0x00000600


	//   ....[5]....
        /*0184*/ 	.word	0x00000630


	//   ....[6]....
        /*0188*/ 	.word	0x00000640


	//   ....[7]....
        /*018c*/ 	.word	0x00000650


	//   ....[8]....
        /*0190*/ 	.word	0x00000680


	//   ....[9]....
        /*0194*/ 	.word	0x000006a0


	//   ....[10]....
        /*0198*/ 	.word	0x000006c0


	//   ....[11]....
        /*019c*/ 	.word	0x000006e0


	//   ....[12]....
        /*01a0*/ 	.word	0x00000710


	//   ....[13]....
        /*01a4*/ 	.word	0x00000730


	//   ....[14]....
        /*01a8*/ 	.word	0x00000750


	//   ....[15]....
        /*01ac*/ 	.word	0x00000770


	//   ....[16]....
        /*01b0*/ 	.word	0x000007b0


	//   ....[17]....
        /*01b4*/ 	.word	0x000007d0


	//   ....[18]....
        /*01b8*/ 	.word	0x000007e0


	//   ....[19]....
        /*01bc*/ 	.word	0x000007f0


	//   ....[20]....
        /*01c0*/ 	.word	0x00000b50


	//   ....[21]....
        /*01c4*/ 	.word	0x00000b60


	//   ....[22]....
        /*01c8*/ 	.word	0x00000b70


	//   ....[23]....
        /*01cc*/ 	.word	0x00000b80


	//   ....[24]....
        /*01d0*/ 	.word	0x00000c00


	//   ....[25]....
        /*01d4*/ 	.word	0x00000c20


	//   ....[26]....
        /*01d8*/ 	.word	0x00000c50


	//   ....[27]....
        /*01dc*/ 	.word	0x00000c60


	//   ....[28]....
        /*01e0*/ 	.word	0x00000c90


	//   ....[29]....
        /*01e4*/ 	.word	0x00000cb0


	//   ....[30]....
        /*01e8*/ 	.word	0x00000cd0


	//   ....[31]....
        /*01ec*/ 	.word	0x00000d00


	//   ....[32]....
        /*01f0*/ 	.word	0x00000d30


	//   ....[33]....
        /*01f4*/ 	.word	0x00000d50


	//   ....[34]....
        /*01f8*/ 	.word	0x00000d70


	//   ....[35]....
        /*01fc*/ 	.word	0x00000db0


	//   ....[36]....
        /*0200*/ 	.word	0x00000df0


	//   ....[37]....
        /*0204*/ 	.word	0x00000e10


	//   ....[38]....
        /*0208*/ 	.word	0x00000e30


	//   ....[39]....
        /*020c*/ 	.word	0x00000e60


	//   ....[40]....
        /*0210*/ 	.word	0x000019f0


	//   ....[41]....
        /*0214*/ 	.word	0x00001a00


	//   ....[42]....
        /*0218*/ 	.word	0x00001a10


	//   ....[43]....
        /*021c*/ 	.word	0x00001a20


	//   ....[44]....
        /*0220*/ 	.word	0x00001a80


	//   ....[45]....
        /*0224*/ 	.word	0x00001ab0


	//   ....[46]....
        /*0228*/ 	.word	0x00001ac0


	//   ....[47]....
        /*022c*/ 	.word	0x00001ad0


	//   ....[48]....
        /*0230*/ 	.word	0x00001b00


	//   ....[49]....
        /*0234*/ 	.word	0x00001b20


	//   ....[50]....
        /*0238*/ 	.word	0x00001b40


	//   ....[51]....
        /*023c*/ 	.word	0x00001b60


	//   ....[52]....
        /*0240*/ 	.word	0x00001b90


	//   ....[53]....
        /*0244*/ 	.word	0x00001bb0


	//   ....[54]....
        /*0248*/ 	.word	0x00001bd0


	//   ....[55]....
        /*024c*/ 	.word	0x00001bf0


	//   ....[56]....
        /*0250*/ 	.word	0x00001c20


	//   ....[57]....
        /*0254*/ 	.word	0x00001c40


	//   ....[58]....
        /*0258*/ 	.word	0x00001c60


	//   ....[59]....
        /*025c*/ 	.word	0x00001c70


	//----- nvinfo : EIATTR_VRC_CTA_INIT_COUNT
	.align		4
.L_122:
        /*0260*/ 	.byte	0x02, 0x4a
	.zero		1
	.zero		1


	//----- nvinfo : EIATTR_EXIT_INSTR_OFFSETS
	.align		4
        /*0264*/ 	.byte	0x04, 0x1c
        /*0266*/ 	.short	(.L_124 - .L_123)


	//   ....[0]....
.L_123:
        /*0268*/ 	.word	0x00000080


	//   ....[1]....
        /*026c*/ 	.word	0x000000e0


	//   ....[2]....
        /*0270*/ 	.word	0x00001f80


	//   ....[3]....
        /*0274*/ 	.word	0x00002020


	//----- nvinfo : EIATTR_MAX_THREADS
	.align		4
.L_124:
        /*0278*/ 	.byte	0x04, 0x05
        /*027a*/ 	.short	(.L_126 - .L_125)
.L_125:
        /*027c*/ 	.word	0x00000100
        /*0280*/ 	.word	0x00000001
        /*0284*/ 	.word	0x00000001


	//----- nvinfo : EIATTR_CRS_STACK_SIZE
	.align		4
.L_126:
        /*0288*/ 	.byte	0x04, 0x1e
        /*028a*/ 	.short	(.L_128 - .L_127)
.L_127:
        /*028c*/ 	.word	0x00000000


	//----- nvinfo : EIATTR_CBANK_PARAM_SIZE
	.align		4
.L_128:
        /*0290*/ 	.byte	0x03, 0x19
        /*0292*/ 	.short	0x0029


	//----- nvinfo : EIATTR_PARAM_CBANK
	.align		4
        /*0294*/ 	.byte	0x04, 0x0a
        /*0296*/ 	.short	(.L_130 - .L_129)
	.align		4
.L_129:
        /*0298*/ 	.word	index@(.nv.constant0._ZN3cub18CUB_300001_SM_10006detail6reduce28DeviceReduceSingleTileKernelINS2_10policy_hubIN4cuda3std3__44pairI6float2S9_EEy14bbox_reductionE10Policy1000EPSA_SE_iSB_SA_SA_NS7_10__identityEEEvT0_T1_T2_T3_T4_T6_)
        /*029c*/ 	.short	0x0380
        /*029e*/ 	.short	0x0029


	//----- nvinfo : EIATTR_SW_WAR
	.align		4
.L_130:
        /*02a0*/ 	.byte	0x04, 0x36
        /*02a2*/ 	.short	(.L_132 - .L_131)
.L_131:
        /*02a4*/ 	.word	0x00000008
.L_132:


//--------------------- .nv.info._ZN3cub18CUB_300001_SM_10006detail6reduce18DeviceReduceKernelINS2_10policy_hubIN4cuda3std3__44pairI6float2S9_EEy14bbox_reductionE10Policy1000EN6thrust24THRUST_300001_SM_1000_NS6detail15normal_iteratorINSF_10device_ptrIS9_EEEEySB_SA_19bbox_transformationEEvT0_PT3_T1_NS0_13GridEvenShareISP_EET2_T4_ --------------------------
	.section	.nv.info._ZN3cub18CUB_300001_SM_10006detail6reduce18DeviceReduceKernelINS2_10policy_hubIN4cuda3std3__44pairI6float2S9_EEy14bbox_reductionE10Policy1000EN6thrust24THRUST_300001_SM_1000_NS6detail15normal_iteratorINSF_10device_ptrIS9_EEEEySB_SA_19bbox_transformationEEvT0_PT3_T1_NS0_13GridEvenShareISP_EET2_T4_,"",@"SHT_CUDA_INFO"
	.sectionflags	@""
	.align	4


	//----- nvinfo : EIATTR_CUDA_API_VERSION
	.align		4
        /*0000*/ 	.byte	0x04, 0x37
        /*0002*/ 	.short	(.L_134 - .L_133)
.L_133:
        /*0004*/ 	.word	0x00000082


	//----- nvinfo : EIATTR_KPARAM_INFO
	.align		4
.L_134:
        /*0008*/ 	.byte	0x04, 0x17
        /*000a*/ 	.short	(.L_136 - .L_135)
.L_135:
        /*000c*/ 	.word	0x00000000
        /*0010*/ 	.short	0x0005
        /*0012*/ 	.short	0x0061
        /*0014*/ 	.byte	0x00, 0xf0, 0x05, 0x00


	//----- nvinfo : EIATTR_KPARAM_INFO
	.align		4
.L_136:
        /*0018*/ 	.byte	0x04, 0x17
        /*001a*/ 	.short	(.L_138 - .L_137)
.L_137:
        /*001c*/ 	.word	0x00000000
        /*0020*/ 	.short	0x0004
        /*0022*/ 	.short	0x0060
        /*0024*/ 	.byte	0x00, 0xf0, 0x05, 0x00


	//----- nvinfo : EIATTR_KPARAM_INFO
	.align		4
.L_138:
        /*0028*/ 	.byte	0x04, 0x17
        /*002a*/ 	.short	(.L_140 - .L_139)
.L_139:
        /*002c*/ 	.word	0x00000000
        /*0030*/ 	.short	0x0003
        /*0032*/ 	.short	0x0018
        /*0034*/ 	.byte	0x00, 0xf0, 0x21, 0x01


	//----- nvinfo : EIATTR_KPARAM_INFO
	.align		4
.L_140:
        /*0038*/ 	.byte	0x04, 0x17
        /*003a*/ 	.short	(.L_142 - .L_141)
.L_141:
        /*003c*/ 	.word	0x00000000
        /*0040*/ 	.short	0x0002
        /*0042*/ 	.short	0x0010
        /*0044*/ 	.byte	0x00, 0xf0, 0x21, 0x00


	//----- nvinfo : EIATTR_KPARAM_INFO
	.align		4
.L_142:
        /*0048*/ 	.byte	0x04, 0x17
        /*004a*/ 	.short	(.L_144 - .L_143)
.L_143:
        /*004c*/ 	.word	0x00000000
        /*0050*/ 	.short	0x0001
        /*0052*/ 	.short	0x0008
        /*0054*/ 	.byte	0x00, 0xf5, 0x21, 0x00


	//----- nvinfo : EIATTR_KPARAM_INFO
	.align		4
.L_144:
        /*0058*/ 	.byte	0x04, 0x17
        /*005a*/ 	.short	(.L_146 - .L_145)
.L_145:
        /*005c*/ 	.word	0x00000000
        /*0060*/ 	.short	0x0000
        /*0062*/ 	.short	0x0000
        /*0064*/ 	.byte	0x00, 0xf0, 0x21, 0x00


	//----- nvinfo : EIATTR_SPARSE_MMA_MASK
	.align		4
.L_146:
        /*0068*/ 	.byte	0x03, 0x50
        /*006a*/ 	.short	0x0000


	//----- nvinfo : EIATTR_MAXREG_COUNT
	.align		4
        /*006c*/ 	.byte	0x03, 0x1b
        /*006e*/ 	.short	0x00ff


	//----- nvinfo : EIATTR_NUM_BARRIERS
	.align		4
        /*0070*/ 	.byte	0x02, 0x4c
        /*0072*/ 	.byte	0x01
	.zero		1


	//----- nvinfo : EIATTR_MERCURY_ISA_VERSION
	.align		4
        /*0074*/ 	.byte	0x03, 0x5f
        /*0076*/ 	.short	0x0101


	//----- nvinfo : EIATTR_COOP_GROUP_MASK_REGIDS
	.align		4
        /*0078*/ 	.byte	0x04, 0x29
        /*007a*/ 	.short	(.L_148 - .L_147)


	//   ....[0]....
.L_147:
        /*007c*/ 	.word	0xffffffff


	//   ....[1]....
        /*0080*/ 	.word	0xffffffff


	//   ....[2]....
        /*0084*/ 	.word	0xffffffff


	//   ....[3]....
        /*0088*/ 	.word	0xffffffff


	//   ....[4]....
        /*008c*/ 	.word	0xffffffff


	//   ....[5]....
        /*0090*/ 	.word	0xffffffff


	//   ....[6]....
        /*0094*/ 	.word	0xffffffff


	//   ....[7]....
        /*0098*/ 	.word	0xffffffff


	//   ....[8]....
        /*009c*/ 	.word	0xffffffff


	//   ....[9]....
        /*00a0*/ 	.word	0xffffffff


	//   ....[10]....
        /*00a4*/ 	.word	0xffffffff


	//   ....[11]....
        /*00a8*/ 	.word	0xffffffff


	//   ....[12]....
        /*00ac*/ 	.word	0xffffffff


	//   ....[13]....
        /*00b0*/ 	.word	0xffffffff


	//   ....[14]....
        /*00b4*/ 	.word	0xffffffff


	//   ....[15]....
        /*00b8*/ 	.word	0xffffffff


	//   ....[16]....
        /*00bc*/ 	.word	0xffffffff


	//   ....[17]....
        /*00c0*/ 	.word	0xffffffff


	//   ....[18]....
        /*00c4*/ 	.word	0xffffffff


	//   ....[19]....
        /*00c8*/ 	.word	0xffffffff


	//   ....[20]....
        /*00cc*/ 	.word	0xffffffff


	//   ....[21]....
        /*00d0*/ 	.word	0xffffffff


	//   ....[22]....
        /*00d4*/ 	.word	0xffffffff


	//   ....[23]....
        /*00d8*/ 	.word	0xffffffff


	//   ....[24]....
        /*00dc*/ 	.word	0xffffffff


	//   ....[25]....
        /*00e0*/ 	.word	0xffffffff


	//   ....[26]....
        /*00e4*/ 	.word	0xffffffff


	//   ....[27]....
        /*00e8*/ 	.word	0xffffffff


	//   ....[28]....
        /*00ec*/ 	.word	0xffffffff


	//   ....[29]....
        /*00f0*/ 	.word	0xffffffff


	//   ....[30]....
        /*00f4*/ 	.word	0xffffffff


	//   ....[31]....
        /*00f8*/ 	.word	0xffffffff


	//   ....[32]....
        /*00fc*/ 	.word	0xffffffff


	//   ....[33]....
        /*0100*/ 	.word	0xffffffff


	//   ....[34]....
        /*0104*/ 	.word	0xffffffff


	//   ....[35]....
        /*0108*/ 	.word	0xffffffff


	//   ....[36]....
        /*010c*/ 	.word	0xffffffff


	//   ....[37]....
        /*0110*/ 	.word	0xffffffff


	//   ....[38]....
        /*0114*/ 	.word	0xffffffff


	//   ....[39]....
        /*0118*/ 	.word	0xffffffff


	//   ....[40]....
        /*011c*/ 	.word	0xffffffff


	//   ....[41]....
        /*0120*/ 	.word	0xffffffff


	//   ....[42]....
        /*0124*/ 	.word	0xffffffff


	//   ....[43]....
        /*0128*/ 	.word	0xffffffff


	//   ....[44]....
        /*012c*/ 	.word	0xffffffff


	//   ....[45]....
        /*0130*/ 	.word	0xffffffff


	//   ....[46]....
        /*0134*/ 	.word	0xffffffff


	//   ....[47]....
        /*0138*/ 	.word	0xffffffff


	//   ....[48]....
        /*013c*/ 	.word	0xffffffff


	//   ....[49]....
        /*0140*/ 	.word	0xffffffff


	//   ....[50]....
        /*0144*/ 	.word	0xffffffff


	//   ....[51]....
        /*0148*/ 	.word	0xffffffff


	//   ....[52]....
        /*014c*/ 	.word	0xffffffff


	//   ....[53]....
        /*0150*/ 	.word	0xffffffff


	//   ....[54]....
        /*0154*/ 	.word	0xffffffff


	//   ....[55]....
        /*0158*/ 	.word	0xffffffff


	//   ....[56]....
        /*015c*/ 	.word	0xffffffff


	//   ....[57]....
        /*0160*/ 	.word	0xffffffff


	//   ....[58]....
        /*0164*/ 	.word	0xffffffff


	//   ....[59]....
        /*0168*/ 	.word	0xffffffff


	//----- nvinfo : EIATTR_COOP_GROUP_INSTR_OFFSETS
	.align		4
.L_148:
        /*016c*/ 	.byte	0x04, 0x28
        /*016e*/ 	.short	(.L_150 - .L_149)


	//   ....[0]....
.L_149:
        /*0170*/ 	.word	0x00000c00


	//   ....[1]....
        /*0174*/ 	.word	0x00000c10


	//   ....[2]....
        /*0178*/ 	.word	0x00000c20


	//   ....[3]....
        /*017c*/ 	.word	0x00000c30


	//   ....[4]....
        /*0180*/ 	.word	0x00000c90


	//   ....[5]....
        /*0184*/ 	.word	0x00000cc0


	//   ....[6]....
        /*0188*/ 	.word	0x00000cd0


	//   ....[7]....
        /*018c*/ 	.word	0x00000ce0


	//   ....[8]....
        /*0190*/ 	.word	0x00000d10


	//   ....[9]....
        /*0194*/ 	.word	0x00000d30


	//   ....[10]....
        /*0198*/ 	.word	0x00000d50


	//   ....[11]....
        /*019c*/ 	.word	0x00000d70


	//   ....[12]....
        /*01a0*/ 	.word	0x00000da0


	//   ....[13]....
        /*01a4*/ 	.word	0x00000dc0


	//   ....[14]....
        /*01a8*/ 	.word	0x00000de0


	//   ....[15]....
        /*01ac*/ 	.word	0x00000e00


	//   ....[16]....
        /*01b0*/ 	.word	0x00000e40


	//   ....[17]....
        /*01b4*/ 	.word	0x00000e60


	//   ....[18]....
        /*01b8*/ 	.word	0x00000e70


	//   ....[19]....
        /*01bc*/ 	.word	0x00000e80


	//   ....[20]....
        /*01c0*/ 	.word	0x000011e0


	//   ....[21]....
        /*01c4*/ 	.word	0x000011f0


	//   ....[22]....
        /*01c8*/ 	.word	0x00001200


	//   ....[23]....
        /*01cc*/ 	.word	0x00001220


	//   ....[24]....
        /*01d0*/ 	.word	0x00001280


	//   ....[25]....
        /*01d4*/ 	.word	0x000012b0


	//   ....[26]....
        /*01d8*/ 	.word	0x000012e0


	//   ....[27]....
        /*01dc*/ 	.word	0x000012f0


	//   ....[28]....
        /*01e0*/ 	.word	0x00001310


	//   ....[29]....
        /*01e4*/ 	.word	0x00001340


	//   ....[30]....
        /*01e8*/ 	.word	0x00001360


	//   ....[31]....
        /*01ec*/ 	.word	0x00001390


	//   ....[32]....
        /*01f0*/ 	.word	0x000013c0


	//   ....[33]....
        /*01f4*/ 	.word	0x000013f0


	//   ....[34]....
        /*01f8*/ 	.word	0x00001410


	//   ....[35]....
        /*01fc*/ 	.word	0x00001430


	//   ....[36]....
        /*0200*/ 	.word	0x00001450


	//   ....[37]....
        /*0204*/ 	.word	0x00001480


	//   ....[38]....
        /*0208*/ 	.word	0x000014a0


	//   ....[39]....
        /*020c*/ 	.word	0x000014d0


	//   ....[40]....
        /*0210*/ 	.word	0x00002810


	//   ....[41]....
        /*0214*/ 	.word	0x00002820


	//   ....[42]....
        /*0218*/ 	.word	0x00002830


	//   ....[43]....
        /*021c*/ 	.word	0x00002840


	//   ....[44]....
        /*0220*/ 	.word	0x000028b0


	//   ....[45]....
        /*0224*/ 	.word	0x000028e0


	//   ....[46]....
        /*0228*/ 	.word	0x000028f0


	//   ....[47]....
        /*022c*/ 	.word	0x00002900


	//   ....[48]....
        /*0230*/ 	.word	0x00002930


	//   ....[49]....
        /*0234*/ 	.word	0x00002950


	//   ....[50]....
        /*0238*/ 	.word	0x00002970


	//   ....[51]....
        /*023c*/ 	.word	0x00002990


	//   ....[52]....
        /*0240*/ 	.word	0x000029c0


	//   ....[53]....
        /*0244*/ 	.word	0x000029e0


	//   ....[54]....
        /*0248*/ 	.word	0x00002a00


	//   ....[55]....
        /*024c*/ 	.word	0x00002a20


	//   ....[56]....
        /*0250*/ 	.word	0x00002a50


	//   ....[57]....
        /*0254*/ 	.word	0x00002a70


	//   ....[58]....
        /*0258*/ 	.word	0x00002a90


	//   ....[59]....
        /*025c*/ 	.word	0x00002aa0


	//----- nvinfo : EIATTR_VRC_CTA_INIT_COUNT
	.align		4
.L_150:
        /*0260*/ 	.byte	0x02, 0x4a
	.zero		1
	.zero		1


	//----- nvinfo : EIATTR_EXIT_INSTR_OFFSETS
	.align		4
        /*0264*/ 	.byte	0x04, 0x1c
        /*0266*/ 	.short	(.L_152 - .L_151)


	//   ....[0]....
.L_151:
        /*0268*/ 	.word	0x00002db0


	//   ....[1]....
        /*026c*/ 	.word	0x00002e00


	//----- nvinfo : EIATTR_MAX_THREADS
	.align		4
.L_152:
        /*0270*/ 	.byte	0x04, 0x05
        /*0272*/ 	.short	(.L_154 - .L_153)
.L_153:
        /*0274*/ 	.word	0x00000100
        /*0278*/ 	.word	0x00000001
        /*027c*/ 	.word	0x00000001


	//----- nvinfo : EIATTR_CRS_STACK_SIZE
	.align		4
.L_154:
        /*0280*/ 	.byte	0x04, 0x1e
        /*0282*/ 	.short	(.L_156 - .L_155)
.L_155:
        /*0284*/ 	.word	0x00000000


	//----- nvinfo : EIATTR_CBANK_PARAM_SIZE
	.align		4
.L_156:
        /*0288*/ 	.byte	0x03, 0x19
        /*028a*/ 	.short	0x0062


	//----- nvinfo : EIATTR_PARAM_CBANK
	.align		4
        /*028c*/ 	.byte	0x04, 0x0a
        /*028e*/ 	.short	(.L_158 - .L_157)
	.align		4
.L_157:
        /*0290*/ 	.word	index@(.nv.constant0._ZN3cub18CUB_300001_SM_10006detail6reduce18DeviceReduceKernelINS2_10policy_hubIN4cuda3std3__44pairI6float2S9_EEy14bbox_reductionE10Policy1000EN6thrust24THRUST_300001_SM_1000_NS6detail15normal_iteratorINSF_10device_ptrIS9_EEEEySB_SA_19bbox_transformationEEvT0_PT3_T1_NS0_13GridEvenShareISP_EET2_T4_)
        /*0294*/ 	.short	0x0380
        /*0296*/ 	.short	0x0062


	//----- nvinfo : EIATTR_SW_WAR
	.align		4
.L_158:
        /*0298*/ 	.byte	0x04, 0x36
        /*029a*/ 	.short	(.L_160 - .L_159)
.L_159:
        /*029c*/ 	.word	0x00000008
.L_160:


//--------------------- .nv.info._ZN3cub18CUB_300001_SM_10006detail6reduce28DeviceReduceSingleTileKernelINS2_10policy_hubIN4cuda3std3__44pairI6float2S9_EEy14bbox_reductionE10Policy1000EN6thrust24THRUST_300001_SM_1000_NS6detail15normal_iteratorINSF_10device_ptrIS9_EEEEPSA_ySB_SA_SA_19bbox_transformationEEvT0_T1_T2_T3_T4_T6_ --------------------------
	.section	.nv.info._ZN3cub18CUB_300001_SM_10006detail6reduce28DeviceReduceSingleTileKernelINS2_10policy_hubIN4cuda3std3__44pairI6float2S9_EEy14bbox_reductionE10Policy1000EN6thrust24THRUST_300001_SM_1000_NS6detail15normal_iteratorINSF_10device_ptrIS9_EEEEPSA_ySB_SA_SA_19bbox_transformationEEvT0_T1_T2_T3_T4_T6_,"",@"SHT_CUDA_INFO"
	.sectionflags	@""
	.align	4


	//----- nvinfo : EIATTR_CUDA_API_VERSION
	.align		4
        /*0000*/ 	.byte	0x04, 0x37
        /*0002*/ 	.short	(.L_162 - .L_161)
.L_161:
        /*0004*/ 	.word	0x00000082


	//----- nvinfo : EIATTR_KPARAM_INFO
	.align		4
.L_162:
        /*0008*/ 	.byte	0x04, 0x17
        /*000a*/ 	.short	(.L_164 - .L_163)
.L_163:
        /*000c*/ 	.word	0x00000000
        /*0010*/ 	.short	0x0005
        /*0012*/ 	.short	0x0030
        /*0014*/ 	.byte	0x00, 0xf0, 0x05, 0x00


	//----- nvinfo : EIATTR_KPARAM_INFO
	.align		4
.L_164:
        /*0018*/ 	.byte	0x04, 0x17
        /*001a*/ 	.short	(.L_166 - .L_165)
.L_165:
        /*001c*/ 	.word	0x00000000
        /*0020*/ 	.short	0x0004
        /*0022*/ 	.short	0x0020
        /*0024*/ 	.byte	0x00, 0xf0, 0x41, 0x00


	//----- nvinfo : EIATTR_KPARAM_INFO
	.align		4
.L_166:
        /*0028*/ 	.byte	0x04, 0x17
        /*002a*/ 	.short	(.L_168 - .L_167)
.L_167:
        /*002c*/ 	.word	0x00000000
        /*0030*/ 	.short	0x0003
        /*0032*/ 	.short	0x0018
        /*0034*/ 	.byte	0x00, 0xf0, 0x05, 0x00


	//----- nvinfo : EIATTR_KPARAM_INFO
	.align		4
.L_168:
        /*0038*/ 	.byte	0x04, 0x17
        /*003a*/ 	.short	(.L_170 - .L_169)
.L_169:
        /*003c*/ 	.word	0x00000000
        /*0040*/ 	.short	0x0002
        /*0042*/ 	.short	0x0010
        /*0044*/ 	.byte	0x00, 0xf0, 0x21, 0x00


	//----- nvinfo : EIATTR_KPARAM_INFO
	.align		4
.L_170:
        /*0048*/ 	.byte	0x04, 0x17
        /*004a*/ 	.short	(.L_172 - .L_171)
.L_171:
        /*004c*/ 	.word	0x00000000
        /*0050*/ 	.short	0x0001
        /*0052*/ 	.short	0x0008
        /*0054*/ 	.byte	0x00, 0xf5, 0x21, 0x00


	//----- nvinfo : EIATTR_KPARAM_INFO
	.align		4
.L_172:
        /*0058*/ 	.byte	0x04, 0x17
        /*005a*/ 	.short	(.L_174 - .L_173)
.L_173:
        /*005c*/ 	.word	0x00000000
        /*0060*/ 	.short	0x0000
        /*0062*/ 	.short	0x0000
        /*0064*/ 	.byte	0x00, 0xf0, 0x21, 0x00


	//----- nvinfo : EIATTR_SPARSE_MMA_MASK
	.align		4
.L_174:
        /*0068*/ 	.byte	0x03, 0x50
        /*006a*/ 	.short	0x0000


	//----- nvinfo : EIATTR_MAXREG_COUNT
	.align		4
        /*006c*/ 	.byte	0x03, 0x1b
        /*006e*/ 	.short	0x00ff


	//----- nvinfo : EIATTR_NUM_BARRIERS
	.align		4
        /*0070*/ 	.byte	0x02, 0x4c
        /*0072*/ 	.byte	0x01
	.zero		1


	//----- nvinfo : EIATTR_MERCURY_ISA_VERSION
	.align		4
        /*0074*/ 	.byte	0x03, 0x5f
        /*0076*/ 	.short	0x0101


	//----- nvinfo : EIATTR_COOP_GROUP_MASK_REGIDS
	.align		4
        /*0078*/ 	.byte	0x04, 0x29
        /*007a*/ 	.short	(.L_176 - .L_175)


	//   ....[0]....
.L_175:
        /*007c*/ 	.word	0xffffffff


	//   ....[1]....
        /*0080*/ 	.word	0xffffffff


	//   ....[2]....
        /*0084*/ 	.word	0xffffffff


	//   ....[3]....
        /*0088*/ 	.word	0xffffffff


	//   ....[4]....
        /*008c*/ 	.word	0xffffffff


	//   ....[5]....
        /*0090*/ 	.word	0xffffffff


	//   ....[6]....
        /*0094*/ 	.word	0xffffffff


	//   ....[7]....
        /*0098*/ 	.word	0xffffffff


	//   ....[8]....
        /*009c*/ 	.word	0xffffffff


	//   ....[9]....
        /*00a0*/ 	.word	0xffffffff


	//   ....[10]....
        /*00a4*/ 	.word	0xffffffff


	//   ....[11]....
        /*00a8*/ 	.word	0xffffffff


	//   ....[12]....
        /*00ac*/ 	.word	0xffffffff


	//   ....[13]....
        /*00b0*/ 	.word	0xffffffff


	//   ....[14]....
        /*00b4*/ 	.word	0xffffffff


	//   ....[15]....
        /*00b8*/ 	.word	0xffffffff


	//   ....[16]....
        /*00bc*/ 	.word	0xffffffff


	//   ....[17]....
        /*00c0*/ 	.word	0xffffffff


	//   ....[18]....
        /*00c4*/ 	.word	0xffffffff


	//   ....[19]....
        /*00c8*/ 	.word	0xffffffff


	//   ....[20]....
        /*00cc*/ 	.word	0xffffffff


	//   ....[21]....
        /*00d0*/ 	.word	0xffffffff


	//   ....[22]....
        /*00d4*/ 	.word	0xffffffff


	//   ....[23]....
        /*00d8*/ 	.word	0xffffffff


	//   ....[24]....
        /*00dc*/ 	.word	0xffffffff


	//   ....[25]....
        /*00e0*/ 	.word	0xffffffff


	//   ....[26]....
        /*00e4*/ 	.word	0xffffffff


	//   ....[27]....
        /*00e8*/ 	.word	0xffffffff


	//   ....[28]....
        /*00ec*/ 	.word	0xffffffff


	//   ....[29]....
        /*00f0*/ 	.word	0xffffffff


	//   ....[30]....
        /*00f4*/ 	.word	0xffffffff


	//   ....[31]....
        /*00f8*/ 	.word	0xffffffff


	//   ....[32]....
        /*00fc*/ 	.word	0xffffffff


	//   ....[33]....
        /*0100*/ 	.word	0xffffffff


	//   ....[34]....
        /*0104*/ 	.word	0xffffffff


	//   ....[35]....
        /*0108*/ 	.word	0xffffffff


	//   ....[36]....
        /*010c*/ 	.word	0xffffffff


	//   ....[37]....
        /*0110*/ 	.word	0xffffffff


	//   ....[38]....
        /*0114*/ 	.word	0xffffffff


	//   ....[39]....
        /*0118*/ 	.word	0xffffffff


	//   ....[40]....
        /*011c*/ 	.word	0xffffffff


	//   ....[41]....
        /*0120*/ 	.word	0xffffffff


	//   ....[42]....
        /*0124*/ 	.word	0xffffffff


	//   ....[43]....
        /*0128*/ 	.word	0xffffffff


	//   ....[44]....
        /*012c*/ 	.word	0xffffffff


	//   ....[45]....
        /*0130*/ 	.word	0xffffffff


	//   ....[46]....
        /*0134*/ 	.word	0xffffffff


	//   ....[47]....
        /*0138*/ 	.word	0xffffffff


	//   ....[48]....
        /*013c*/ 	.word	0xffffffff


	//   ....[49]....
        /*0140*/ 	.word	0xffffffff


	//   ....[50]....
        /*0144*/ 	.word	0xffffffff


	//   ....[51]....
        /*0148*/ 	.word	0xffffffff


	//   ....[52]....
        /*014c*/ 	.word	0xffffffff


	//   ....[53]....
        /*0150*/ 	.word	0xffffffff


	//   ....[54]....
        /*0154*/ 	.word	0xffffffff


	//   ....[55]....
        /*0158*/ 	.word	0xffffffff


	//   ....[56]....
        /*015c*/ 	.word	0xffffffff


	//   ....[57]....
        /*0160*/ 	.word	0xffffffff


	//   ....[58]....
        /*0164*/ 	.word	0xffffffff


	//   ....[59]....
        /*0168*/ 	.word	0xffffffff


	//----- nvinfo : EIATTR_COOP_GROUP_INSTR_OFFSETS
	.align		4
.L_176:
        /*016c*/ 	.byte	0x04, 0x28
        /*016e*/ 	.short	(.L_178 - .L_177)


	//   ....[0]....
.L_177:
        /*0170*/ 	.word	0x00000c00


	//   ....[1]....
        /*0174*/ 	.word	0x00000c10


	//   ....[2]....
        /*0178*/ 	.word	0x00000c20


	//   ....[3]....
        /*017c*/ 	.word	0x00000c30


	//   ....[4]....
        /*0180*/ 	.word	0x00000c90


	//   ....[5]....
        /*0184*/ 	.word	0x00000cc0


	//   ....[6]....
        /*0188*/ 	.word	0x00000cd0


	//   ....[7]....
        /*018c*/ 	.word	0x00000ce0


	//   ....[8]....
        /*0190*/ 	.word	0x00000d10


	//   ....[9]....
        /*0194*/ 	.word	0x00000d30


	//   ....[10]....
        /*0198*/ 	.word	0x00000d50


	//   ....[11]....
        /*019c*/ 	.word	0x00000d70


	//   ....[12]....
        /*01a0*/ 	.word	0x00000da0


	//   ....[13]....
        /*01a4*/ 	.word	0x00000dc0


	//   ....[14]....
        /*01a8*/ 	.word	0x00000de0


	//   ....[15]....
        /*01ac*/ 	.word	0x00000e00


	//   ....[16]....
        /*01b0*/ 	.word	0x00000e40


	//   ....[17]....
        /*01b4*/ 	.word	0x00000e60


	//   ....[18]....
        /*01b8*/ 	.word	0x00000e70


	//   ....[19]....
        /*01bc*/ 	.word	0x00000e80


	//   ....[20]....
        /*01c0*/ 	.word	0x000011e0


	//   ....[21]....
        /*01c4*/ 	.word	0x000011f0


	//   ....[22]....
        /*01c8*/ 	.word	0x00001200


	//   ....[23]....
        /*01cc*/ 	.word	0x00001210


	//   ....[24]....
        /*01d0*/ 	.word	0x00001290


	//   ....[25]....
        /*01d4*/ 	.word	0x000012b0


	//   ....[26]....
        /*01d8*/ 	.word	0x000012e0


	//   ....[27]....
        /*01dc*/ 	.word	0x000012f0


	//   ....[28]....
        /*01e0*/ 	.word	0x00001320


	//   ....[29]....
        /*01e4*/ 	.word	0x00001340


	//   ....[30]....
        /*01e8*/ 	.word	0x00001360


	//   ....[31]....
        /*01ec*/ 	.word	0x00001390


	//   ....[32]....
        /*01f0*/ 	.word	0x000013c0


	//   ....[33]....
        /*01f4*/ 	.word	0x000013e0


	//   ....[34]....
        /*01f8*/ 	.word	0x00001400


	//   ....[35]....
        /*01fc*/ 	.word	0x00001440


	//   ....[36]....
        /*0200*/ 	.word	0x00001480


	//   ....[37]....
        /*0204*/ 	.word	0x000014a0


	//   ....[38]....
        /*0208*/ 	.word	0x000014c0


	//   ....[39]....
        /*020c*/ 	.word	0x000014f0


	//   ....[40]....
        /*0210*/ 	.word	0x000026e0


	//   ....[41]....
        /*0214*/ 	.word	0x000026f0


	//   ....[42]....
        /*0218*/ 	.word	0x00002700


	//   ....[43]....
        /*021c*/ 	.word	0x00002710


	//   ....[44]....
        /*0220*/ 	.word	0x00002770


	//   ....[45]....
        /*0224*/ 	.word	0x000027a0


	//   ....[46]....
        /*0228*/ 	.word	0x000027b0


	//   ....[47]....
        /*022c*/ 	.word	0x000027c0


	//   ....[48]....
        /*0230*/ 	.word	0x000027f0


	//   ....[49]....
        /*0234*/ 	.word	0x00002810


	//   ....[50]....
        /*0238*/ 	.word	0x00002830


	//   ....[51]....
        /*023c*/ 	.word	0x00002850


	//   ....[52]....
        /*0240*/ 	.word	0x00002880


	//   ....[53]....
        /*0244*/ 	.word	0x000028a0


	//   ....[54]....
        /*0248*/ 	.word	0x000028c0


	//   ....[55]....
        /*024c*/ 	.word	0x000028e0


	//   ....[56]....
        /*0250*/ 	.word	0x00002910


	//   ....[57]....
        /*0254*/ 	.word	0x00002930


	//   ....[58]....
        /*0258*/ 	.word	0x00002950


	//   ....[59]....
        /*025c*/ 	.word	0x00002960


	//----- nvinfo : EIATTR_VRC_CTA_INIT_COUNT
	.align		4
.L_178:
        /*0260*/ 	.byte	0x02, 0x4a
	.zero		1
	.zero		1


	//----- nvinfo : EIATTR_EXIT_INSTR_OFFSETS
	.align		4
        /*0264*/ 	.byte	0x04, 0x1c
        /*0266*/ 	.short	(.L_180 - .L_179)


	//   ....[0]....
.L_179:
        /*0268*/ 	.word	0x000000a0


	//   ....[1]....
        /*026c*/ 	.word	0x00000100


	//   ....[2]....
        /*0270*/ 	.word	0x00002c70


	//   ....[3]....
        /*0274*/ 	.word	0x00002d00


	//----- nvinfo : EIATTR_MAX_THREADS
	.align		4
.L_180:
        /*0278*/ 	.byte	0x04, 0x05
        /*027a*/ 	.short	(.L_182 - .L_181)
.L_181:
        /*027c*/ 	.word	0x00000100
        /*0280*/ 	.word	0x00000001
        /*0284*/ 	.word	0x00000001


	//----- nvinfo : EIATTR_CRS_STACK_SIZE
	.align		4
.L_182:
        /*0288*/ 	.byte	0x04, 0x1e
        /*028a*/ 	.short	(.L_184 - .L_183)
.L_183:
        /*028c*/ 	.word	0x00000000


	//----- nvinfo : EIATTR_CBANK_PARAM_SIZE
	.align		4
.L_184:
        /*0290*/ 	.byte	0x03, 0x19
        /*0292*/ 	.short	0x0031


	//----- nvinfo : EIATTR_PARAM_CBANK
	.align		4
        /*0294*/ 	.byte	0x04, 0x0a
        /*0296*/ 	.short	(.L_186 - .L_185)
	.align		4
.L_185:
        /*0298*/ 	.word	index@(.nv.constant0._ZN3cub18CUB_300001_SM_10006detail6reduce28DeviceReduceSingleTileKernelINS2_10policy_hubIN4cuda3std3__44pairI6float2S9_EEy14bbox_reductionE10Policy1000EN6thrust24THRUST_300001_SM_1000_NS6detail15normal_iteratorINSF_10device_ptrIS9_EEEEPSA_ySB_SA_SA_19bbox_transformationEEvT0_T1_T2_T3_T4_T6_)
        /*029c*/ 	.short	0x0380
        /*029e*/ 	.short	0x0031


	//----- nvinfo : EIATTR_SW_WAR
	.align		4
.L_186:
        /*02a0*/ 	.byte	0x04, 0x36
        /*02a2*/ 	.short	(.L_188 - .L_187)
.L_187:
        /*02a4*/ 	.word	0x00000008
.L_188:


//--------------------- .nv.info._ZN3cub18CUB_300001_SM_10006detail6reduce28DeviceReduceSingleTileKernelINS2_10policy_hubIN4cuda3std3__44pairI6float2S9_EEj14bbox_reductionE10Policy1000EPSA_SE_iSB_SA_SA_NS7_10__identityEEEvT0_T1_T2_T3_T4_T6_ --------------------------
	.section	.nv.info._ZN3cub18CUB_300001_SM_10006detail6reduce28DeviceReduceSingleTileKernelINS2_10policy_hubIN4cuda3std3__44pairI6float2S9_EEj14bbox_reductionE10Policy1000EPSA_SE_iSB_SA_SA_NS7_10__identityEEEvT0_T1_T2_T3_T4_T6_,"",@"SHT_CUDA_INFO"
	.sectionflags	@""
	.align	4


	//----- nvinfo : EIATTR_CUDA_API_VERSION
	.align		4
        /*0000*/ 	.byte	0x04, 0x37
        /*0002*/ 	.short	(.L_190 - .L_189)
.L_189:
        /*0004*/ 	.word	0x00000082


	//----- nvinfo : EIATTR_KPARAM_INFO
	.align		4
.L_190:
        /*0008*/ 	.byte	0x04, 0x17
        /*000a*/ 	.short	(.L_192 - .L_191)
.L_191:
        /*000c*/ 	.word	0x00000000
        /*0010*/ 	.short	0x0005
        /*0012*/ 	.short	0x0028
        /*0014*/ 	.byte	0x00, 0xf0, 0x05, 0x00


	//----- nvinfo : EIATTR_KPARAM_INFO
	.align		4
.L_192:
        /*0018*/ 	.byte	0x04, 0x17
        /*001a*/ 	.short	(.L_194 - .L_193)
.L_193:
        /*001c*/ 	.word	0x00000000
        /*0020*/ 	.short	0x0004
        /*0022*/ 	.short	0x0018
        /*0024*/ 	.byte	0x00, 0xf0, 0x41, 0x00


	//----- nvinfo : EIATTR_KPARAM_INFO
	.align		4
.L_194:
        /*0028*/ 	.byte	0x04, 0x17
        /*002a*/ 	.short	(.L_196 - .L_195)
.L_195:
        /*002c*/ 	.word	0x00000000
        /*0030*/ 	.short	0x0003
        /*0032*/ 	.short	0x0014
        /*0034*/ 	.byte	0x00, 0xf0, 0x05, 0x00


	//----- nvinfo : EIATTR_KPARAM_INFO
	.align		4
.L_196:
        /*0038*/ 	.byte	0x04, 0x17
        /*003a*/ 	.short	(.L_198 - .L_197)
.L_197:
        /*003c*/ 	.word	0x00000000
        /*0040*/ 	.short	0x0002
        /*0042*/ 	.short	0x0010
        /*0044*/ 	.byte	0x00, 0xf0, 0x11, 0x00


	//----- nvinfo : EIATTR_KPARAM_INFO
	.align		4
.L_198:
        /*0048*/ 	.byte	0x04, 0x17
        /*004a*/ 	.short	(.L_200 - .L_199)
.L_199:
        /*004c*/ 	.word	0x00000000
        /*0050*/ 	.short	0x0001
        /*0052*/ 	.short	0x0008
        /*0054*/ 	.byte	0x00, 0xf5, 0x21, 0x00


	//----- nvinfo : EIATTR_KPARAM_INFO
	.align		4
.L_200:
        /*0058*/ 	.byte	0x04, 0x17
        /*005a*/ 	.short	(.L_202 - .L_201)
.L_201:
        /*005c*/ 	.word	0x00000000
        /*0060*/ 	.short	0x0000
        /*0062*/ 	.short	0x0000
        /*0064*/ 	.byte	0x00, 0xf5, 0x21, 0x00


	//----- nvinfo : EIATTR_SPARSE_MMA_MASK
	.align		4
.L_202:
        /*0068*/ 	.byte	0x03, 0x50
        /*006a*/ 	.short	0x0000


	//----- nvinfo : EIATTR_MAXREG_COUNT
	.align		4
        /*006c*/ 	.byte	0x03, 0x1b
        /*006e*/ 	.short	0x00ff


	//----- nvinfo : EIATTR_NUM_BARRIERS
	.align		4
        /*0070*/ 	.byte	0x02, 0x4c
        /*0072*/ 	.byte	0x01
	.zero		1


	//----- nvinfo : EIATTR_MERCURY_ISA_VERSION
	.align		4
        /*0074*/ 	.byte	0x03, 0x5f
        /*0076*/ 	.short	0x0101


	//----- nvinfo : EIATTR_COOP_GROUP_MASK_REGIDS
	.align		4
        /*0078*/ 	.byte	0x04, 0x29
        /*007a*/ 	.short	(.L_204 - .L_203)


	//   ....[0]....
.L_203:
        /*007c*/ 	.word	0xffffffff


	//   ....[1]....
        /*0080*/ 	.word	0xffffffff


	//   ....[2]....
        /*0084*/ 	.word	0xffffffff


	//   ....[3]....
        /*0088*/ 	.word	0xffffffff


	//   ....[4]....
        /*008c*/ 	.word	0xffffffff


	//   ....[5]....
        /*0090*/ 	.word	0xffffffff


	//   ....[6]....
        /*0094*/ 	.word	0xffffffff


	//   ....[7]....
        /*0098*/ 	.word	0xffffffff


	//   ....[8]....
        /*009c*/ 	.word	0xffffffff


	//   ....[9]....
        /*00a0*/ 	.word	0xffffffff


	//   ....[10]....
        /*00a4*/ 	.word	0xffffffff


	//   ....[11]....
        /*00a8*/ 	.word	0xffffffff


	//   ....[12]....
        /*00ac*/ 	.word	0xffffffff


	//   ....[13]....
        /*00b0*/ 	.word	0xffffffff


	//   ....[14]....
        /*00b4*/ 	.word	0xffffffff


	//   ....[15]....
        /*00b8*/ 	.word	0xffffffff


	//   ....[16]....
        /*00bc*/ 	.word	0xffffffff


	//   ....[17]....
        /*00c0*/ 	.word	0xffffffff


	//   ....[18]....
        /*00c4*/ 	.word	0xffffffff


	//   ....[19]....
        /*00c8*/ 	.word	0xffffffff


	//   ....[20]....
        /*00cc*/ 	.word	0xffffffff


	//   ....[21]....
        /*00d0*/ 	.word	0xffffffff


	//   ....[22]....
        /*00d4*/ 	.word	0xffffffff


	//   ....[23]....
        /*00d8*/ 	.word	0xffffffff


	//   ....[24]....
        /*00dc*/ 	.word	0xffffffff


	//   ....[25]....
        /*00e0*/ 	.word	0xffffffff


	//   ....[26]....
        /*00e4*/ 	.word	0xffffffff


	//   ....[27]....
        /*00e8*/ 	.word	0xffffffff


	//   ....[28]....
        /*00ec*/ 	.word	0xffffffff


	//   ....[29]....
        /*00f0*/ 	.word	0xffffffff


	//   ....[30]....
        /*00f4*/ 	.word	0xffffffff


	//   ....[31]....
        /*00f8*/ 	.word	0xffffffff


	//   ....[32]....
        /*00fc*/ 	.word	0xffffffff


	//   ....[33]....
        /*0100*/ 	.word	0xffffffff


	//   ....[34]....
        /*0104*/ 	.word	0xffffffff


	//   ....[35]....
        /*0108*/ 	.word	0xffffffff


	//   ....[36]....
        /*010c*/ 	.word	0xffffffff


	//   ....[37]....
        /*0110*/ 	.word	0xffffffff


	//   ....[38]....
        /*0114*/ 	.word	0xffffffff


	//   ....[39]....
        /*0118*/ 	.word	0xffffffff


	//   ....[40]....
        /*011c*/ 	.word	0xffffffff


	//   ....[41]....
        /*0120*/ 	.word	0xffffffff


	//   ....[42]....
        /*0124*/ 	.word	0xffffffff


	//   ....[43]....
        /*0128*/ 	.word	0xffffffff


	//   ....[44]....
        /*012c*/ 	.word	0xffffffff


	//   ....[45]....
        /*0130*/ 	.word	0xffffffff


	//   ....[46]....
        /*0134*/ 	.word	0xffffffff


	//   ....[47]....
        /*0138*/ 	.word	0xffffffff


	//   ....[48]....
        /*013c*/ 	.word	0xffffffff


	//   ....[49]....
        /*0140*/ 	.word	0xffffffff


	//   ....[50]....
        /*0144*/ 	.word	0xffffffff


	//   ....[51]....
        /*0148*/ 	.word	0xffffffff


	//   ....[52]....
        /*014c*/ 	.word	0xffffffff


	//   ....[53]....
        /*0150*/ 	.word	0xffffffff


	//   ....[54]....
        /*0154*/ 	.word	0xffffffff


	//   ....[55]....
        /*0158*/ 	.word	0xffffffff


	//   ....[56]....
        /*015c*/ 	.word	0xffffffff


	//   ....[57]....
        /*0160*/ 	.word	0xffffffff


	//   ....[58]....
        /*0164*/ 	.word	0xffffffff


	//   ....[59]....
        /*0168*/ 	.word	0xffffffff


	//----- nvinfo : EIATTR_COOP_GROUP_INSTR_OFFSETS
	.align		4
.L_204:
        /*016c*/ 	.byte	0x04, 0x28
        /*016e*/ 	.short	(.L_206 - .L_205)


	//   ....[0]....
.L_205:
        /*0170*/ 	.word	0x00000570


	//   ....[1]....
        /*0174*/ 	.word	0x00000580


	//   ....[2]....
        /*0178*/ 	.word	0x00000590


	//   ....[3]....
        /*017c*/ 	.word	0x000005a0


	//   ....[4]....
        /*0180*/ 	.word	0x00000600


	//   ....[5]....
        /*0184*/ 	.word	0x00000630


	//   ....[6]....
        /*0188*/ 	.word	0x00000640


	//   ....[7]....
        /*018c*/ 	.word	0x00000650


	//   ....[8]....
        /*0190*/ 	.word	0x00000680


	//   ....[9]....
        /*0194*/ 	.word	0x000006a0


	//   ....[10]....
        /*0198*/ 	.word	0x000006c0


	//   ....[11]....
        /*019c*/ 	.word	0x000006e0


	//   ....[12]....
        /*01a0*/ 	.word	0x00000710


	//   ....[13]....
        /*01a4*/ 	.word	0x00000730


	//   ....[14]....
        /*01a8*/ 	.word	0x00000750


	//   ....[15]....
        /*01ac*/ 	.word	0x00000770


	//   ....[16]....
        /*01b0*/ 	.word	0x000007b0


	//   ....[17]....
        /*01b4*/ 	.word	0x000007d0


	//   ....[18]....
        /*01b8*/ 	.word	0x000007e0


	//   ....[19]....
        /*01bc*/ 	.word	0x000007f0


	//   ....[20]....
        /*01c0*/ 	.word	0x00000b50


	//   ....[21]....
        /*01c4*/ 	.word	0x00000b60


	//   ....[22]....
        /*01c8*/ 	.word	0x00000b70


	//   ....[23]....
        /*01cc*/ 	.word	0x00000b80


	//   ....[24]....
        /*01d0*/ 	.word	0x00000c00


	//   ....[25]....
        /*01d4*/ 	.word	0x00000c20


	//   ....[26]....
        /*01d8*/ 	.word	0x00000c50


	//   ....[27]....
        /*01dc*/ 	.word	0x00000c60


	//   ....[28]....
        /*01e0*/ 	.word	0x00000c90


	//   ....[29]....
        /*01e4*/ 	.word	0x00000cb0


	//   ....[30]....
        /*01e8*/ 	.word	0x00000cd0


	//   ....[31]....
        /*01ec*/ 	.word	0x00000d00


	//   ....[32]....
        /*01f0*/ 	.word	0x00000d30


	//   ....[33]....
        /*01f4*/ 	.word	0x00000d50


	//   ....[34]....
        /*01f8*/ 	.word	0x00000d70


	//   ....[35]....
        /*01fc*/ 	.word	0x00000db0


	//   ....[36]....
        /*0200*/ 	.word	0x00000df0


	//   ....[37]....
        /*0204*/ 	.word	0x00000e10


	//   ....[38]....
        /*0208*/ 	.word	0x00000e30


	//   ....[39]....
        /*020c*/ 	.word	0x00000e60


	//   ....[40]....
        /*0210*/ 	.word	0x000019f0


	//   ....[41]....
        /*0214*/ 	.word	0x00001a00


	//   ....[42]....
        /*0218*/ 	.word	0x00001a10


	//   ....[43]....
        /*021c*/ 	.word	0x00001a20


	//   ....[44]....
        /*0220*/ 	.word	0x00001a80


	//   ....[45]....
        /*0224*/ 	.word	0x00001ab0


	//   ....[46]....
        /*0228*/ 	.word	0x00001ac0


	//   ....[47]....
        /*022c*/ 	.word	0x00001ad0


	//   ....[48]....
        /*0230*/ 	.word	0x00001b00


	//   ....[49]....
        /*0234*/ 	.word	0x00001b20


	//   ....[50]....
        /*0238*/ 	.word	0x00001b40


	//   ....[51]....
        /*023c*/ 	.word	0x00001b60


	//   ....[52]....
        /*0240*/ 	.word	0x00001b90


	//   ....[53]....
        /*0244*/ 	.word	0x00001bb0


	//   ....[54]....
        /*0248*/ 	.word	0x00001bd0


	//   ....[55]....
        /*024c*/ 	.word	0x00001bf0


	//   ....[56]....
        /*0250*/ 	.word	0x00001c20


	//   ....[57]....
        /*0254*/ 	.word	0x00001c40


	//   ....[58]....
        /*0258*/ 	.word	0x00001c60


	//   ....[59]....
        /*025c*/ 	.word	0x00001c70


	//----- nvinfo : EIATTR_VRC_CTA_INIT_COUNT
	.align		4
.L_206:
        /*0260*/ 	.byte	0x02, 0x4a
	.zero		1
	.zero		1


	//----- nvinfo : EIATTR_EXIT_INSTR_OFFSETS
	.align		4
        /*0264*/ 	.byte	0x04, 0x1c
        /*0266*/ 	.short	(.L_208 - .L_207)


	//   ....[0]....
.L_207:
        /*0268*/ 	.word	0x00000080


	//   ....[1]....
        /*026c*/ 	.word	0x000000e0


	//   ....[2]....
        /*0270*/ 	.word	0x00001f80


	//   ....[3]....
        /*0274*/ 	.word	0x00002020


	//----- nvinfo : EIATTR_MAX_THREADS
	.align		4
.L_208:
        /*0278*/ 	.byte	0x04, 0x05
        /*027a*/ 	.short	(.L_210 - .L_209)
.L_209:
        /*027c*/ 	.word	0x00000100
        /*0280*/ 	.word	0x00000001
        /*0284*/ 	.word	0x00000001


	//----- nvinfo : EIATTR_CRS_STACK_SIZE
	.align		4
.L_210:
        /*0288*/ 	.byte	0x04, 0x1e
        /*028a*/ 	.short	(.L_212 - .L_211)
.L_211:
        /*028c*/ 	.word	0x00000000


	//----- nvinfo : EIATTR_CBANK_PARAM_SIZE
	.align		4
.L_212:
        /*0290*/ 	.byte	0x03, 0x19
        /*0292*/ 	.short	0x0029


	//----- nvinfo : EIATTR_PARAM_CBANK
	.align		4
        /*0294*/ 	.byte	0x04, 0x0a
        /*0296*/ 	.short	(.L_214 - .L_213)
	.align		4
.L_213:
        /*0298*/ 	.word	index@(.nv.constant0._ZN3cub18CUB_300001_SM_10006detail6reduce28DeviceReduceSingleTileKernelINS2_10policy_hubIN4cuda3std3__44pairI6float2S9_EEj14bbox_reductionE10Policy1000EPSA_SE_iSB_SA_SA_NS7_10__identityEEEvT0_T1_T2_T3_T4_T6_)
        /*029c*/ 	.short	0x0380
        /*029e*/ 	.short	0x0029


	//----- nvinfo : EIATTR_SW_WAR
	.align		4
.L_214:
        /*02a0*/ 	.byte	0x04, 0x36
        /*02a2*/ 	.short	(.L_216 - .L_215)
.L_215:
        /*02a4*/ 	.word	0x00000008
.L_216:


//--------------------- .nv.info._ZN3cub18CUB_300001_SM_10006detail6reduce18DeviceReduceKernelINS2_10policy_hubIN4cuda3std3__44pairI6float2S9_EEj14bbox_reductionE10Policy1000EN6thrust24THRUST_300001_SM_1000_NS6detail15normal_iteratorINSF_10device_ptrIS9_EEEEjSB_SA_19bbox_transformationEEvT0_PT3_T1_NS0_13GridEvenShareISP_EET2_T4_ --------------------------
	.section	.nv.info._ZN3cub18CUB_300001_SM_10006detail6reduce18DeviceReduceKernelINS2_10policy_hubIN4cuda3std3__44pairI6float2S9_EEj14bbox_reductionE10Policy1000EN6thrust24THRUST_300001_SM_1000_NS6detail15normal_iteratorINSF_10device_ptrIS9_EEEEjSB_SA_19bbox_transformationEEvT0_PT3_T1_NS0_13GridEvenShareISP_EET2_T4_,"",@"SHT_CUDA_INFO"
	.sectionflags	@""
	.align	4


	//----- nvinfo : EIATTR_CUDA_API_VERSION
	.align		4
        /*0000*/ 	.byte	0x04, 0x37
        /*0002*/ 	.short	(.L_218 - .L_217)
.L_217:
        /*0004*/ 	.word	0x00000082


	//----- nvinfo : EIATTR_KPARAM_INFO
	.align		4
.L_218:
        /*0008*/ 	.byte	0x04, 0x17
        /*000a*/ 	.short	(.L_220 - .L_219)
.L_219:
        /*000c*/ 	.word	0x00000000
        /*0010*/ 	.short	0x0005
        /*0012*/ 	.short	0x003d
        /*0014*/ 	.byte	0x00, 0xf0, 0x05, 0x00


	//----- nvinfo : EIATTR_KPARAM_INFO
	.align		4
.L_220:
        /*0018*/ 	.byte	0x04, 0x17
        /*001a*/ 	.short	(.L_222 - .L_221)
.L_221:
        /*001c*/ 	.word	0x00000000
        /*0020*/ 	.short	0x0004
        /*0022*/ 	.short	0x003c
        /*0024*/ 	.byte	0x00, 0xf0, 0x05, 0x00


	//----- nvinfo : EIATTR_KPARAM_INFO
	.align		4
.L_222:
        /*0028*/ 	.byte	0x04, 0x17
        /*002a*/ 	.short	(.L_224 - .L_223)
.L_223:
        /*002c*/ 	.word	0x00000000
        /*0030*/ 	.short	0x0003
        /*0032*/ 	.short	0x0014
        /*0034*/ 	.byte	0x00, 0xf0, 0xa1, 0x00


	//----- nvinfo : EIATTR_KPARAM_INFO
	.align		4
.L_224:
        /*0038*/ 	.byte	0x04, 0x17
        /*003a*/ 	.short	(.L_226 - .L_225)
.L_225:
        /*003c*/ 	.word	0x00000000
        /*0040*/ 	.short	0x0002
        /*0042*/ 	.short	0x0010
        /*0044*/ 	.byte	0x00, 0xf0, 0x11, 0x00


	//----- nvinfo : EIATTR_KPARAM_INFO
	.align		4
.L_226:
        /*0048*/ 	.byte	0x04, 0x17
        /*004a*/ 	.short	(.L_228 - .L_227)
.L_227:
        /*004c*/ 	.word	0x00000000
        /*0050*/ 	.short	0x0001
        /*0052*/ 	.short	0x0008
        /*0054*/ 	.byte	0x00, 0xf5, 0x21, 0x00


	//----- nvinfo : EIATTR_KPARAM_INFO
	.align		4
.L_228:
        /*0058*/ 	.byte	0x04, 0x17
        /*005a*/ 	.short	(.L_230 - .L_229)
.L_229:
        /*005c*/ 	.word	0x00000000
        /*0060*/ 	.short	0x0000
        /*0062*/ 	.short	0x0000
        /*0064*/ 	.byte	0x00, 0xf0, 0x21, 0x00


	//----- nvinfo : EIATTR_SPARSE_MMA_MASK
	.align		4
.L_230:
        /*0068*/ 	.byte	0x03, 0x50
        /*006a*/ 	.short	0x0000


	//----- nvinfo : EIATTR_MAXREG_COUNT
	.align		4
        /*006c*/ 	.byte	0x03, 0x1b
        /*006e*/ 	.short	0x00ff


	//----- nvinfo : EIATTR_NUM_BARRIERS
	.align		4
        /*0070*/ 	.byte	0x02, 0x4c
        /*0072*/ 	.byte	0x01
	.zero		1


	//----- nvinfo : EIATTR_MERCURY_ISA_VERSION
	.align		4
        /*0074*/ 	.byte	0x03, 0x5f
        /*0076*/ 	.short	0x0101


	//----- nvinfo : EIATTR_COOP_GROUP_MASK_REGIDS
	.align		4
        /*0078*/ 	.byte	0x04, 0x29
        /*007a*/ 	.short	(.L_232 - .L_231)


	//   ....[0]....
.L_231:
        /*007c*/ 	.word	0xffffffff


	//   ....[1]....
        /*0080*/ 	.word	0xffffffff


	//   ....[2]....
        /*0084*/ 	.word	0xffffffff


	//   ....[3]....
        /*0088*/ 	.word	0xffffffff


	//   ....[4]....
        /*008c*/ 	.word	0xffffffff


	//   ....[5]....
        /*0090*/ 	.word	0xffffffff


	//   ....[6]....
        /*0094*/ 	.word	0xffffffff


	//   ....[7]....
        /*0098*/ 	.word	0xffffffff


	//   ....[8]....
        /*009c*/ 	.word	0xffffffff


	//   ....[9]....
        /*00a0*/ 	.word	0xffffffff


	//   ....[10]....
        /*00a4*/ 	.word	0xffffffff


	//   ....[11]....
        /*00a8*/ 	.word	0xffffffff


	//   ....[12]....
        /*00ac*/ 	.word	0xffffffff


	//   ....[13]....
        /*00b0*/ 	.word	0xffffffff


	//   ....[14]....
        /*00b4*/ 	.word	0xffffffff


	//   ....[15]....
        /*00b8*/ 	.word	0xffffffff


	//   ....[16]....
        /*00bc*/ 	.word	0xffffffff


	//   ....[17]....
        /*00c0*/ 	.word	0xffffffff


	//   ....[18]....
        /*00c4*/ 	.word	0xffffffff


	//   ....[19]....
        /*00c8*/ 	.word	0xffffffff


	//   ....[20]....
        /*00cc*/ 	.word	0xffffffff


	//   ....[21]....
        /*00d0*/ 	.word	0xffffffff


	//   ....[22]....
        /*00d4*/ 	.word	0xffffffff


	//   ....[23]....
        /*00d8*/ 	.word	0xffffffff


	//   ....[24]....
        /*00dc*/ 	.word	0xffffffff


	//   ....[25]....
        /*00e0*/ 	.word	0xffffffff


	//   ....[26]....
        /*00e4*/ 	.word	0xffffffff


	//   ....[27]....
        /*00e8*/ 	.word	0xffffffff


	//   ....[28]....
        /*00ec*/ 	.word	0xffffffff


	//   ....[29]....
        /*00f0*/ 	.word	0xffffffff


	//   ....[30]....
        /*00f4*/ 	.word	0xffffffff


	//   ....[31]....
        /*00f8*/ 	.word	0xffffffff


	//   ....[32]....
        /*00fc*/ 	.word	0xffffffff


	//   ....[33]....
        /*0100*/ 	.word	0xffffffff


	//   ....[34]....
        /*0104*/ 	.word	0xffffffff


	//   ....[35]....
        /*0108*/ 	.word	0xffffffff


	//   ....[36]....
        /*010c*/ 	.word	0xffffffff


	//   ....[37]....
        /*0110*/ 	.word	0xffffffff


	//   ....[38]....
        /*0114*/ 	.word	0xffffffff


	//   ....[39]....
        /*0118*/ 	.word	0xffffffff


	//   ....[40]....
        /*011c*/ 	.word	0xffffffff


	//   ....[41]....
        /*0120*/ 	.word	0xffffffff


	//   ....[42]....
        /*0124*/ 	.word	0xffffffff


	//   ....[43]....
        /*0128*/ 	.word	0xffffffff


	//   ....[44]....
        /*012c*/ 	.word	0xffffffff


	//   ....[45]....
        /*0130*/ 	.word	0xffffffff


	//   ....[46]....
        /*0134*/ 	.word	0xffffffff


	//   ....[47]....
        /*0138*/ 	.word	0xffffffff


	//   ....[48]....
        /*013c*/ 	.word	0xffffffff


	//   ....[49]....
        /*0140*/ 	.word	0xffffffff


	//   ....[50]....
        /*0144*/ 	.word	0xffffffff


	//   ....[51]....
        /*0148*/ 	.word	0xffffffff


	//   ....[52]....
        /*014c*/ 	.word	0xffffffff


	//   ....[53]....
        /*0150*/ 	.word	0xffffffff


	//   ....[54]....
        /*0154*/ 	.word	0xffffffff


	//   ....[55]....
        /*0158*/ 	.word	0xffffffff


	//   ....[56]....
        /*015c*/ 	.word	0xffffffff


	//   ....[57]....
        /*0160*/ 	.word	0xffffffff


	//   ....[58]....
        /*0164*/ 	.word	0xffffffff


	//   ....[59]....
        /*0168*/ 	.word	0xffffffff


	//----- nvinfo : EIATTR_COOP_GROUP_INSTR_OFFSETS
	.align		4
.L_232:
        /*016c*/ 	.byte	0x04, 0x28
        /*016e*/ 	.short	(.L_234 - .L_233)


	//   ....[0]....
.L_233:
        /*0170*/ 	.word	0x00000e50


	//   ....[1]....
        /*0174*/ 	.word	0x00000e60


	//   ....[2]....
        /*0178*/ 	.word	0x00000e70


	//   ....[3]....
        /*017c*/ 	.word	0x00000e80


	//   ....[4]....
        /*0180*/ 	.word	0x00000ee0


	//   ....[5]....
        /*0184*/ 	.word	0x00000f10


	//   ....[6]....
        /*0188*/ 	.word	0x00000f20


	//   ....[7]....
        /*018c*/ 	.word	0x00000f30


	//   ....[8]....
        /*0190*/ 	.word	0x00000f60


	//   ....[9]....
        /*0194*/ 	.word	0x00000f80


	//   ....[10]....
        /*0198*/ 	.word	0x00000fa0


	//   ....[11]....
        /*019c*/ 	.word	0x00000fc0


	//   ....[12]....
        /*01a0*/ 	.word	0x00000ff0


	//   ....[13]....
        /*01a4*/ 	.word	0x00001010


	//   ....[14]....
        /*01a8*/ 	.word	0x00001030


	//   ....[15]....
        /*01ac*/ 	.word	0x00001050


	//   ....[16]....
        /*01b0*/ 	.word	0x00001090


	//   ....[17]....
        /*01b4*/ 	.word	0x000010b0


	//   ....[18]....
        /*01b8*/ 	.word	0x000010c0


	//   ....[19]....
        /*01bc*/ 	.word	0x000010d0


	//   ....[20]....
        /*01c0*/ 	.word	0x00001430


	//   ....[21]....
        /*01c4*/ 	.word	0x00001440


	//   ....[22]....
        /*01c8*/ 	.word	0x00001450


	//   ....[23]....
        /*01cc*/ 	.word	0x00001460


	//   ....[24]....
        /*01d0*/ 	.word	0x000014c0


	//   ....[25]....
        /*01d4*/ 	.word	0x000014e0


	//   ....[26]....
        /*01d8*/ 	.word	0x00001510


	//   ....[27]....
        /*01dc*/ 	.word	0x00001520


	//   ....[28]....
        /*01e0*/ 	.word	0x00001550


	//   ....[29]....
        /*01e4*/ 	.word	0x00001570


	//   ....[30]....
        /*01e8*/ 	.word	0x00001590


	//   ....[31]....
        /*01ec*/ 	.word	0x000015c0


	//   ....[32]....
        /*01f0*/ 	.word	0x00001600


	//   ....[33]....
        /*01f4*/ 	.word	0x00001620


	//   ....[34]....
        /*01f8*/ 	.word	0x00001640


	//   ....[35]....
        /*01fc*/ 	.word	0x00001670


	//   ....[36]....
        /*0200*/ 	.word	0x000016b0


	//   ....[37]....
        /*0204*/ 	.word	0x000016d0


	//   ....[38]....
        /*0208*/ 	.word	0x00001700


	//   ....[39]....
        /*020c*/ 	.word	0x00001730


	//   ....[40]....
        /*0210*/ 	.word	0x00002b90


	//   ....[41]....
        /*0214*/ 	.word	0x00002ba0


	//   ....[42]....
        /*0218*/ 	.word	0x00002bb0


	//   ....[43]....
        /*021c*/ 	.word	0x00002bc0


	//   ....[44]....
        /*0220*/ 	.word	0x00002c20


	//   ....[45]....
        /*0224*/ 	.word	0x00002c50


	//   ....[46]....
        /*0228*/ 	.word	0x00002c60


	//   ....[47]....
        /*022c*/ 	.word	0x00002c70


	//   ....[48]....
        /*0230*/ 	.word	0x00002ca0


	//   ....[49]....
        /*0234*/ 	.word	0x00002cc0


	//   ....[50]....
        /*0238*/ 	.word	0x00002ce0


	//   ....[51]....
        /*023c*/ 	.word	0x00002d00


	//   ....[52]....
        /*0240*/ 	.word	0x00002d30


	//   ....[53]....
        /*0244*/ 	.word	0x00002d50


	//   ....[54]....
        /*0248*/ 	.word	0x00002d70


	//   ....[55]....
        /*024c*/ 	.word	0x00002d90


	//   ....[56]....
        /*0250*/ 	.word	0x00002dc0


	//   ....[57]....
        /*0254*/ 	.word	0x00002de0


	//   ....[58]....
        /*0258*/ 	.word	0x00002e00


	//   ....[59]....
        /*025c*/ 	.word	0x00002e10


	//----- nvinfo : EIATTR_VRC_CTA_INIT_COUNT
	.align		4
.L_234:
        /*0260*/ 	.byte	0x02, 0x4a
	.zero		1
	.zero		1


	//----- nvinfo : EIATTR_EXIT_INSTR_OFFSETS
	.align		4
        /*0264*/ 	.byte	0x04, 0x1c
        /*0266*/ 	.short	(.L_236 - .L_235)


	//   ....[0]....
.L_235:
        /*0268*/ 	.word	0x00003120


	//   ....[1]....
        /*026c*/ 	.word	0x00003170


	//----- nvinfo : EIATTR_MAX_THREADS
	.align		4
.L_236:
        /*0270*/ 	.byte	0x04, 0x05
        /*0272*/ 	.short	(.L_238 - .L_237)
.L_237:
        /*0274*/ 	.word	0x00000100
        /*0278*/ 	.word	0x00000001
        /*027c*/ 	.word	0x00000001


	//----- nvinfo : EIATTR_CRS_STACK_SIZE
	.align		4
.L_238:
        /*0280*/ 	.byte	0x04, 0x1e
        /*0282*/ 	.short	(.L_240 - .L_239)
.L_239:
        /*0284*/ 	.word	0x00000000


	//----- nvinfo : EIATTR_CBANK_PARAM_SIZE
	.align		4
.L_240:
        /*0288*/ 	.byte	0x03, 0x19
        /*028a*/ 	.short	0x003e


	//----- nvinfo : EIATTR_PARAM_CBANK
	.align		4
        /*028c*/ 	.byte	0x04, 0x0a
        /*028e*/ 	.short	(.L_242 - .L_241)
	.align		4
.L_241:
        /*0290*/ 	.word	index@(.nv.constant0._ZN3cub18CUB_300001_SM_10006detail6reduce18DeviceReduceKernelINS2_10policy_hubIN4cuda3std3__44pairI6float2S9_EEj14bbox_reductionE10Policy1000EN6thrust24THRUST_300001_SM_1000_NS6detail15normal_iteratorINSF_10device_ptrIS9_EEEEjSB_SA_19bbox_transformationEEvT0_PT3_T1_NS0_13GridEvenShareISP_EET2_T4_)
        /*0294*/ 	.short	0x0380
        /*0296*/ 	.short	0x003e


	//----- nvinfo : EIATTR_SW_WAR
	.align		4
.L_242:
        /*0298*/ 	.byte	0x04, 0x36
        /*029a*/ 	.short	(.L_244 - .L_243)
.L_243:
        /*029c*/ 	.word	0x00000008
.L_244:


//--------------------- .nv.info._ZN3cub18CUB_300001_SM_10006detail6reduce28DeviceReduceSingleTileKernelINS2_10policy_hubIN4cuda3std3__44pairI6float2S9_EEj14bbox_reductionE10Policy1000EN6thrust24THRUST_300001_SM_1000_NS6detail15normal_iteratorINSF_10device_ptrIS9_EEEEPSA_jSB_SA_SA_19bbox_transformationEEvT0_T1_T2_T3_T4_T6_ --------------------------
	.section	.nv.info._ZN3cub18CUB_300001_SM_10006detail6reduce28DeviceReduceSingleTileKernelINS2_10policy_hubIN4cuda3std3__44pairI6float2S9_EEj14bbox_reductionE10Policy1000EN6thrust24THRUST_300001_SM_1000_NS6detail15normal_iteratorINSF_10device_ptrIS9_EEEEPSA_jSB_SA_SA_19bbox_transformationEEvT0_T1_T2_T3_T4_T6_,"",@"SHT_CUDA_INFO"
	.sectionflags	@""
	.align	4


	//----- nvinfo : EIATTR_CUDA_API_VERSION
	.align		4
        /*0000*/ 	.byte	0x04, 0x37
        /*0002*/ 	.short	(.L_246 - .L_245)
.L_245:
        /*0004*/ 	.word	0x00000082


	//----- nvinfo : EIATTR_KPARAM_INFO
	.align		4
.L_246:
        /*0008*/ 	.byte	0x04, 0x17
        /*000a*/ 	.short	(.L_248 - .L_247)
.L_247:
        /*000c*/ 	.word	0x00000000
        /*0010*/ 	.short	0x0005
        /*0012*/ 	.short	0x0028
        /*0014*/ 	.byte	0x00, 0xf0, 0x05, 0x00


	//----- nvinfo : EIATTR_KPARAM_INFO
	.align		4
.L_248:
        /*0018*/ 	.byte	0x04, 0x17
        /*001a*/ 	.short	(.L_250 - .L_249)
.L_249:
        /*001c*/ 	.word	0x00000000
        /*0020*/ 	.short	0x0004
        /*0022*/ 	.short	0x0018
        /*0024*/ 	.byte	0x00, 0xf0, 0x41, 0x00


	//----- nvinfo : EIATTR_KPARAM_INFO
	.align		4
.L_250:
        /*0028*/ 	.byte	0x04, 0x17
        /*002a*/ 	.short	(.L_252 - .L_251)
.L_251:
        /*002c*/ 	.word	0x00000000
        /*0030*/ 	.short	0x0003
        /*0032*/ 	.short	0x0014
        /*0034*/ 	.byte	0x00, 0xf0, 0x05, 0x00


	//----- nvinfo : EIATTR_KPARAM_INFO
	.align		4
.L_252:
        /*0038*/ 	.byte	0x04, 0x17
        /*003a*/ 	.short	(.L_254 - .L_253)
.L_253:
        /*003c*/ 	.word	0x00000000
        /*0040*/ 	.short	0x0002
        /*0042*/ 	.short	0x0010
        /*0044*/ 	.byte	0x00, 0xf0, 0x11, 0x00


	//----- nvinfo : EIATTR_KPARAM_INFO
	.align		4
.L_254:
        /*0048*/ 	.byte	0x04, 0x17
        /*004a*/ 	.short	(.L_256 - .L_255)
.L_255:
        /*004c*/ 	.word	0x00000000
        /*0050*/ 	.short	0x0001
        /*0052*/ 	.short	0x0008
        /*0054*/ 	.byte	0x00, 0xf5, 0x21, 0x00


	//----- nvinfo : EIATTR_KPARAM_INFO
	.align		4
.L_256:
        /*0058*/ 	.byte	0x04, 0x17
        /*005a*/ 	.short	(.L_258 - .L_257)
.L_257:
        /*005c*/ 	.word	0x00000000
        /*0060*/ 	.short	0x0000
        /*0062*/ 	.short	0x0000
        /*0064*/ 	.byte	0x00, 0xf0, 0x21, 0x00


	//----- nvinfo : EIATTR_SPARSE_MMA_MASK
	.align		4
.L_258:
        /*0068*/ 	.byte	0x03, 0x50
        /*006a*/ 	.short	0x0000


	//----- nvinfo : EIATTR_MAXREG_COUNT
	.align		4
        /*006c*/ 	.byte	0x03, 0x1b
        /*006e*/ 	.short	0x00ff


	//----- nvinfo : EIATTR_NUM_BARRIERS
	.align		4
        /*0070*/ 	.byte	0x02, 0x4c
        /*0072*/ 	.byte	0x01
	.zero		1


	//----- nvinfo : EIATTR_MERCURY_ISA_VERSION
	.align		4
        /*0074*/ 	.byte	0x03, 0x5f
        /*0076*/ 	.short	0x0101


	//----- nvinfo : EIATTR_COOP_GROUP_MASK_REGIDS
	.align		4
        /*0078*/ 	.byte	0x04, 0x29
        /*007a*/ 	.short	(.L_260 - .L_259)


	//   ....[0]....
.L_259:
        /*007c*/ 	.word	0xffffffff


	//   ....[1]....
        /*0080*/ 	.word	0xffffffff


	//   ....[2]....
        /*0084*/ 	.word	0xffffffff


	//   ....[3]....
        /*0088*/ 	.word	0xffffffff


	//   ....[4]....
        /*008c*/ 	.word	0xffffffff


	//   ....[5]....
        /*0090*/ 	.word	0xffffffff


	//   ....[6]....
        /*0094*/ 	.word	0xffffffff


	//   ....[7]....
        /*0098*/ 	.word	0xffffffff


	//   ....[8]....
        /*009c*/ 	.word	0xffffffff


	//   ....[9]....
        /*00a0*/ 	.word	0xffffffff


	//   ....[10]....
        /*00a4*/ 	.word	0xffffffff


	//   ....[11]....
        /*00a8*/ 	.word	0xffffffff


	//   ....[12]....
        /*00ac*/ 	.word	0xffffffff


	//   ....[13]....
        /*00b0*/ 	.word	0xffffffff


	//   ....[14]....
        /*00b4*/ 	.word	0xffffffff


	//   ....[15]....
        /*00b8*/ 	.word	0xffffffff


	//   ....[16]....
        /*00bc*/ 	.word	0xffffffff


	//   ....[17]....
        /*00c0*/ 	.word	0xffffffff


	//   ....[18]....
        /*00c4*/ 	.word	0xffffffff


	//   ....[19]....
        /*00c8*/ 	.word	0xffffffff


	//   ....[20]....
        /*00cc*/ 	.word	0xffffffff


	//   ....[21]....
        /*00d0*/ 	.word	0xffffffff


	//   ....[22]....
        /*00d4*/ 	.word	0xffffffff


	//   ....[23]....
        /*00d8*/ 	.word	0xffffffff


	//   ....[24]....
        /*00dc*/ 	.word	0xffffffff


	//   ....[25]....
        /*00e0*/ 	.word	0xffffffff


	//   ....[26]....
        /*00e4*/ 	.word	0xffffffff


	//   ....[27]....
        /*00e8*/ 	.word	0xffffffff


	//   ....[28]....
        /*00ec*/ 	.word	0xffffffff


	//   ....[29]....
        /*00f0*/ 	.word	0xffffffff


	//   ....[30]....
        /*00f4*/ 	.word	0xffffffff


	//   ....[31]....
        /*00f8*/ 	.word	0xffffffff


	//   ....[32]....
        /*00fc*/ 	.word	0xffffffff


	//   ....[33]....
        /*0100*/ 	.word	0xffffffff


	//   ....[34]....
        /*0104*/ 	.word	0xffffffff


	//   ....[35]....
        /*0108*/ 	.word	0xffffffff


	//   ....[36]....
        /*010c*/ 	.word	0xffffffff


	//   ....[37]....
        /*0110*/ 	.word	0xffffffff


	//   ....[38]....
        /*0114*/ 	.word	0xffffffff


	//   ....[39]....
        /*0118*/ 	.word	0xffffffff


	//   ....[40]....
        /*011c*/ 	.word	0xffffffff


	//   ....[41]....
        /*0120*/ 	.word	0xffffffff


	//   ....[42]....
        /*0124*/ 	.word	0xffffffff


	//   ....[43]....
        /*0128*/ 	.word	0xffffffff


	//   ....[44]....
        /*012c*/ 	.word	0xffffffff


	//   ....[45]....
        /*0130*/ 	.word	0xffffffff


	//   ....[46]....
        /*0134*/ 	.word	0xffffffff


	//   ....[47]....
        /*0138*/ 	.word	0xffffffff


	//   ....[48]....
        /*013c*/ 	.word	0xffffffff


	//   ....[49]....
        /*0140*/ 	.word	0xffffffff


	//   ....[50]....
        /*0144*/ 	.word	0xffffffff


	//   ....[51]....
        /*0148*/ 	.word	0xffffffff


	//   ....[52]....
        /*014c*/ 	.word	0xffffffff


	//   ....[53]....
        /*0150*/ 	.word	0xffffffff


	//   ....[54]....
        /*0154*/ 	.word	0xffffffff


	//   ....[55]....
        /*0158*/ 	.word	0xffffffff


	//   ....[56]....
        /*015c*/ 	.word	0xffffffff


	//   ....[57]....
        /*0160*/ 	.word	0xffffffff


	//   ....[58]....
        /*0164*/ 	.word	0xffffffff


	//   ....[59]....
        /*0168*/ 	.word	0xffffffff


	//----- nvinfo : EIATTR_COOP_GROUP_INSTR_OFFSETS
	.align		4
.L_260:
        /*016c*/ 	.byte	0x04, 0x28
        /*016e*/ 	.short	(.L_262 - .L_261)


	//   ....[0]....
.L_261:
        /*0170*/ 	.word	0x00000bb0


	//   ....[1]....
        /*0174*/ 	.word	0x00000bc0


	//   ....[2]....
        /*0178*/ 	.word	0x00000bd0


	//   ....[3]....
        /*017c*/ 	.word	0x00000be0


	//   ....[4]....
        /*0180*/ 	.word	0x00000c40


	//   ....[5]....
        /*0184*/ 	.word	0x00000c70


	//   ....[6]....
        /*0188*/ 	.word	0x00000c80


	//   ....[7]....
        /*018c*/ 	.word	0x00000c90


	//   ....[8]....
        /*0190*/ 	.word	0x00000cc0


	//   ....[9]....
        /*0194*/ 	.word	0x00000ce0


	//   ....[10]....
        /*0198*/ 	.word	0x00000d00


	//   ....[11]....
        /*019c*/ 	.word	0x00000d20


	//   ....[12]....
        /*01a0*/ 	.word	0x00000d50


	//   ....[13]....
        /*01a4*/ 	.word	0x00000d70


	//   ....[14]....
        /*01a8*/ 	.word	0x00000d90


	//   ....[15]....
        /*01ac*/ 	.word	0x00000db0


	//   ....[16]....
        /*01b0*/ 	.word	0x00000df0


	//   ....[17]....
        /*01b4*/ 	.word	0x00000e10


	//   ....[18]....
        /*01b8*/ 	.word	0x00000e20


	//   ....[19]....
        /*01bc*/ 	.word	0x00000e30


	//   ....[20]....
        /*01c0*/ 	.word	0x00001190


	//   ....[21]....
        /*01c4*/ 	.word	0x000011a0


	//   ....[22]....
        /*01c8*/ 	.word	0x000011b0


	//   ....[23]....
        /*01cc*/ 	.word	0x000011c0


	//   ....[24]....
        /*01d0*/ 	.word	0x00001210


	//   ....[25]....
        /*01d4*/ 	.word	0x00001240


	//   ....[26]....
        /*01d8*/ 	.word	0x00001270


	//   ....[27]....
        /*01dc*/ 	.word	0x00001280


	//   ....[28]....
        /*01e0*/ 	.word	0x000012a0


	//   ....[29]....
        /*01e4*/ 	.word	0x000012d0


	//   ....[30]....
        /*01e8*/ 	.word	0x000012f0


	//   ....[31]....
        /*01ec*/ 	.word	0x00001320


	//   ....[32]....
        /*01f0*/ 	.word	0x00001360


	//   ....[33]....
        /*01f4*/ 	.word	0x00001390


	//   ....[34]....
        /*01f8*/ 	.word	0x000013b0


	//   ....[35]....
        /*01fc*/ 	.word	0x000013d0


	//   ....[36]....
        /*0200*/ 	.word	0x00001420


	//   ....[37]....
        /*0204*/ 	.word	0x00001440


	//   ....[38]....
        /*0208*/ 	.word	0x00001460


	//   ....[39]....
        /*020c*/ 	.word	0x00001490


	//   ....[40]....
        /*0210*/ 	.word	0x000027d0


	//   ....[41]....
        /*0214*/ 	.word	0x000027e0


	//   ....[42]....
        /*0218*/ 	.word	0x000027f0


	//   ....[43]....
        /*021c*/ 	.word	0x00002800


	//   ....[44]....
        /*0220*/ 	.word	0x00002860


	//   ....[45]....
        /*0224*/ 	.word	0x00002890


	//   ....[46]....
        /*0228*/ 	.word	0x000028a0


	//   ....[47]....
        /*022c*/ 	.word	0x000028b0


	//   ....[48]....
        /*0230*/ 	.word	0x000028e0


	//   ....[49]....
        /*0234*/ 	.word	0x00002900


	//   ....[50]....
        /*0238*/ 	.word	0x00002920


	//   ....[51]....
        /*023c*/ 	.word	0x00002940


	//   ....[52]....
        /*0240*/ 	.word	0x00002970


	//   ....[53]....
        /*0244*/ 	.word	0x00002990


	//   ....[54]....
        /*0248*/ 	.word	0x000029b0


	//   ....[55]....
        /*024c*/ 	.word	0x000029d0


	//   ....[56]....
        /*0250*/ 	.word	0x00002a00


	//   ....[57]....
        /*0254*/ 	.word	0x00002a20


	//   ....[58]....
        /*0258*/ 	.word	0x00002a40


	//   ....[59]....
        /*025c*/ 	.word	0x00002a50


	//----- nvinfo : EIATTR_VRC_CTA_INIT_COUNT
	.align		4
.L_262:
        /*0260*/ 	.byte	0x02, 0x4a
	.zero		1
	.zero		1


	//----- nvinfo : EIATTR_EXIT_INSTR_OFFSETS
	.align		4
        /*0264*/ 	.byte	0x04, 0x1c
        /*0266*/ 	.short	(.L_264 - .L_263)


	//   ....[0]....
.L_263:
        /*0268*/ 	.word	0x00000080


	//   ....[1]....
        /*026c*/ 	.word	0x000000e0


	//   ....[2]....
        /*0270*/ 	.word	0x00002d60


	//   ....[3]....
        /*0274*/ 	.word	0x00002e00


	//----- nvinfo : EIATTR_MAX_THREADS
	.align		4
.L_264:
        /*0278*/ 	.byte	0x04, 0x05
        /*027a*/ 	.short	(.L_266 - .L_265)
.L_265:
        /*027c*/ 	.word	0x00000100
        /*0280*/ 	.word	0x00000001
        /*0284*/ 	.word	0x00000001


	//----- nvinfo : EIATTR_CRS_STACK_SIZE
	.align		4
.L_266:
        /*0288*/ 	.byte	0x04, 0x1e
        /*028a*/ 	.short	(.L_268 - .L_267)
.L_267:
        /*028c*/ 	.word	0x00000000


	//----- nvinfo : EIATTR_CBANK_PARAM_SIZE
	.align		4
.L_268:
        /*0290*/ 	.byte	0x03, 0x19
        /*0292*/ 	.short	0x0029


	//----- nvinfo : EIATTR_PARAM_CBANK
	.align		4
        /*0294*/ 	.byte	0x04, 0x0a
        /*0296*/ 	.short	(.L_270 - .L_269)
	.align		4
.L_269:
        /*0298*/ 	.word	index@(.nv.constant0._ZN3cub18CUB_300001_SM_10006detail6reduce28DeviceReduceSingleTileKernelINS2_10policy_hubIN4cuda3std3__44pairI6float2S9_EEj14bbox_reductionE10Policy1000EN6thrust24THRUST_300001_SM_1000_NS6detail15normal_iteratorINSF_10device_ptrIS9_EEEEPSA_jSB_SA_SA_19bbox_transformationEEvT0_T1_T2_T3_T4_T6_)
        /*029c*/ 	.short	0x0380
        /*029e*/ 	.short	0x0029


	//----- nvinfo : EIATTR_SW_WAR
	.align		4
.L_270:
        /*02a0*/ 	.byte	0x04, 0x36
        /*02a2*/ 	.short	(.L_272 - .L_271)
.L_271:
        /*02a4*/ 	.word	0x00000008
.L_272:


//--------------------- .nv.info._ZN3cub18CUB_300001_SM_10006detail11EmptyKernelIvEEvv --------------------------
	.section	.nv.info._ZN3cub18CUB_300001_SM_10006detail11EmptyKernelIvEEvv,"",@"SHT_CUDA_INFO"
	.sectionflags	@""
	.align	4


	//----- nvinfo : EIATTR_CUDA_API_VERSION
	.align		4
        /*0000*/ 	.byte	0x04, 0x37
        /*0002*/ 	.short	(.L_274 - .L_273)
.L_273:
        /*0004*/ 	.word	0x00000082


	//----- nvinfo : EIATTR_SPARSE_MMA_MASK
	.align		4
.L_274:
        /*0008*/ 	.byte	0x03, 0x50
        /*000a*/ 	.short	0x0000


	//----- nvinfo : EIATTR_MAXREG_COUNT
	.align		4
        /*000c*/ 	.byte	0x03, 0x1b
        /*000e*/ 	.short	0x00ff


	//----- nvinfo : EIATTR_MERCURY_ISA_VERSION
	.align		4
        /*0010*/ 	.byte	0x03, 0x5f
        /*0012*/ 	.short	0x0101


	//----- nvinfo : EIATTR_VRC_CTA_INIT_COUNT
	.align		4
        /*0014*/ 	.byte	0x02, 0x4a
	.zero		1
	.zero		1


	//----- nvinfo : EIATTR_EXIT_INSTR_OFFSETS
	.align		4
        /*0018*/ 	.byte	0x04, 0x1c
        /*001a*/ 	.short	(.L_276 - .L_275)


	//   ....[0]....
.L_275:
        /*001c*/ 	.word	0x00000010


	//----- nvinfo : EIATTR_SW_WAR
	.align		4
.L_276:
        /*0020*/ 	.byte	0x04, 0x36
        /*0022*/ 	.short	(.L_278 - .L_277)
.L_277:
        /*0024*/ 	.word	0x00000008
.L_278:


//--------------------- .nv.callgraph             --------------------------
	.section	.nv.callgraph,"",@"SHT_CUDA_CALLGRAPH"
	.align	4
	.sectionentsize	8
	.align		4
        /*0000*/ 	.word	0x00000000
	.align		4
        /*0004*/ 	.word	0xffffffff
	.align		4
        /*0008*/ 	.word	0x00000000
	.align		4
        /*000c*/ 	.word	0xfffffffe
	.align		4
        /*0010*/ 	.word	0x00000000
	.align		4
        /*0014*/ 	.word	0xfffffffd
	.align		4
        /*0018*/ 	.word	0x00000000
	.align		4
        /*001c*/ 	.word	0xfffffffc


//--------------------- .nv.constant4             --------------------------
	.section	.nv.constant4,"a",@progbits
	.align	8
	.align		8
.nv.constant4:
        /*0000*/ 	.dword	_ZN30_INTERNAL_4fd194ba_4_k_cu_main4cuda3std3__45__cpo5beginE
	.align		8
        /*0008*/ 	.dword	_ZN30_INTERNAL_4fd194ba_4_k_cu_main4cuda3std3__45__cpo3endE
	.align		8
        /*0010*/ 	.dword	_ZN30_INTERNAL_4fd194ba_4_k_cu_main4cuda3std3__45__cpo6cbeginE
	.align		8
        /*0018*/ 	.dword	_ZN30_INTERNAL_4fd194ba_4_k_cu_main4cuda3std3__45__cpo4cendE
	.align		8
        /*0020*/ 	.dword	_ZN30_INTERNAL_4fd194ba_4_k_cu_main4cuda3std3__45__cpo6rbeginE
	.align		8
        /*0028*/ 	.dword	_ZN30_INTERNAL_4fd194ba_4_k_cu_main4cuda3std3__45__cpo4rendE
	.align		8
        /*0030*/ 	.dword	_ZN30_INTERNAL_4fd194ba_4_k_cu_main4cuda3std3__45__cpo7crbeginE
	.align		8
        /*0038*/ 	.dword	_ZN30_INTERNAL_4fd194ba_4_k_cu_main4cuda3std3__45__cpo5crendE
	.align		8
        /*0040*/ 	.dword	_ZN30_INTERNAL_4fd194ba_4_k_cu_main4cuda3std3__432_GLOBAL__N__4fd194ba_4_k_cu_main6ignoreE
	.align		8
        /*0048*/ 	.dword	_ZN30_INTERNAL_4fd194ba_4_k_cu_main4cuda3std3__419piecewise_constructE
	.align		8
        /*0050*/ 	.dword	_ZN30_INTERNAL_4fd194ba_4_k_cu_main4cuda3std3__48in_placeE
	.align		8
        /*0058*/ 	.dword	_ZN30_INTERNAL_4fd194ba_4_k_cu_main4cuda3std3__420unreachable_sentinelE
	.align		8
        /*0060*/ 	.dword	_ZN30_INTERNAL_4fd194ba_4_k_cu_main4cuda3std3__47nulloptE
	.align		8
        /*0068*/ 	.dword	_ZN30_INTERNAL_4fd194ba_4_k_cu_main4cuda3std3__48unexpectE
	.align		8
        /*0070*/ 	.dword	_ZN30_INTERNAL_4fd194ba_4_k_cu_main4cuda3std6ranges3__45__cpo4swapE
	.align		8
        /*0078*/ 	.dword	_ZN30_INTERNAL_4fd194ba_4_k_cu_main4cuda3std6ranges3__45__cpo9iter_moveE
	.align		8
        /*0080*/ 	.dword	_ZN30_INTERNAL_4fd194ba_4_k_cu_main4cuda3std6ranges3__45__cpo5beginE
	.align		8
        /*0088*/ 	.dword	_ZN30_INTERNAL_4fd194ba_4_k_cu_main4cuda3std6ranges3__45__cpo3endE
	.align		8
        /*0090*/ 	.dword	_ZN30_INTERNAL_4fd194ba_4_k_cu_main4cuda3std6ranges3__45__cpo6cbeginE
	.align		8
        /*0098*/ 	.dword	_ZN30_INTERNAL_4fd194ba_4_k_cu_main4cuda3std6ranges3__45__cpo4cendE
	.align		8
        /*00a0*/ 	.dword	_ZN30_INTERNAL_4fd194ba_4_k_cu_main4cuda3std6ranges3__45__cpo7advanceE
	.align		8
        /*00a8*/ 	.dword	_ZN30_INTERNAL_4fd194ba_4_k_cu_main4cuda3std6ranges3__45__cpo9iter_swapE
	.align		8
        /*00b0*/ 	.dword	_ZN30_INTERNAL_4fd194ba_4_k_cu_main4cuda3std6ranges3__45__cpo4nextE
	.align		8
        /*00b8*/ 	.dword	_ZN30_INTERNAL_4fd194ba_4_k_cu_main4cuda3std6ranges3__45__cpo4prevE
	.align		8
        /*00c0*/ 	.dword	_ZN30_INTERNAL_4fd194ba_4_k_cu_main4cuda3std6ranges3__45__cpo4dataE
	.align		8
        /*00c8*/ 	.dword	_ZN30_INTERNAL_4fd194ba_4_k_cu_main4cuda3std6ranges3__45__cpo5cdataE
	.align		8
        /*00d0*/ 	.dword	_ZN30_INTERNAL_4fd194ba_4_k_cu_main4cuda3std6ranges3__45__cpo4sizeE
	.align		8
        /*00d8*/ 	.dword	_ZN30_INTERNAL_4fd194ba_4_k_cu_main4cuda3std6ranges3__45__cpo5ssizeE
	.align		8
        /*00e0*/ 	.dword	_ZN30_INTERNAL_4fd194ba_4_k_cu_main4cuda3std6ranges3__45__cpo8distanceE
	.align		8
        /*00e8*/ 	.dword	_ZN30_INTERNAL_4fd194ba_4_k_cu_main6thrust24THRUST_300001_SM_1000_NS8cuda_cub3parE
	.align		8
        /*00f0*/ 	.dword	_ZN30_INTERNAL_4fd194ba_4_k_cu_main6thrust24THRUST_300001_SM_1000_NS8cuda_cub10par_nosyncE
	.align		8
        /*00f8*/ 	.dword	_ZN30_INTERNAL_4fd194ba_4_k_cu_main6thrust24THRUST_300001_SM_1000_NS6system6detail10sequential3seqE
	.align		8
        /*0100*/ 	.dword	_ZN30_INTERNAL_4fd194ba_4_k_cu_main6thrust24THRUST_300001_SM_1000_NS12placeholders2_1E
	.align		8
        /*0108*/ 	.dword	_ZN30_INTERNAL_4fd194ba_4_k_cu_main6thrust24THRUST_300001_SM_1000_NS12placeholders2_2E
	.align		8
        /*0110*/ 	.dword	_ZN30_INTERNAL_4fd194ba_4_k_cu_main6thrust24THRUST_300001_SM_1000_NS12placeholders2_3E
	.align		8
        /*0118*/ 	.dword	_ZN30_INTERNAL_4fd194ba_4_k_cu_main6thrust24THRUST_300001_SM_1000_NS12placeholders2_4E
	.align		8
        /*0120*/ 	.dword	_ZN30_INTERNAL_4fd194ba_4_k_cu_main6thrust24THRUST_300001_SM_1000_NS12placeholders2_5E
	.align		8
        /*0128*/ 	.dword	_ZN30_INTERNAL_4fd194ba_4_k_cu_main6thrust24THRUST_300001_SM_1000_NS12placeholders2_6E
	.align		8
        /*0130*/ 	.dword	_ZN30_INTERNAL_4fd194ba_4_k_cu_main6thrust24THRUST_300001_SM_1000_NS12placeholders2_7E
	.align		8
        /*0138*/ 	.dword	_ZN30_INTERNAL_4fd194ba_4_k_cu_main6thrust24THRUST_300001_SM_1000_NS12placeholders2_8E
	.align		8
        /*0140*/ 	.dword	_ZN30_INTERNAL_4fd194ba_4_k_cu_main6thrust24THRUST_300001_SM_1000_NS12placeholders2_9E
	.align		8
        /*0148*/ 	.dword	_ZN30_INTERNAL_4fd194ba_4_k_cu_main6thrust24THRUST_300001_SM_1000_NS12placeholders3_10E
	.align		8
        /*0150*/ 	.dword	_ZN30_INTERNAL_4fd194ba_4_k_cu_main6thrust24THRUST_300001_SM_1000_NS3seqE


//--------------------- .text._ZN3cub18CUB_300001_SM_10006detail8for_each13static_kernelINS2_12policy_hub_t12policy_500_tEmN6thrust24THRUST_300001_SM_1000_NS8cuda_cub20__uninitialized_fill7functorINS7_10device_ptrI6float2EESC_EEEEvT0_T1_ --------------------------
	.section	.text._ZN3cub18CUB_300001_SM_10006detail8for_each13static_kernelINS2_12policy_hub_t12policy_500_tEmN6thrust24THRUST_300001_SM_1000_NS8cuda_cub20__uninitialized_fill7functorINS7_10device_ptrI6float2EESC_EEEEvT0_T1_,"ax",@progbits
	.align	128
        .global         _ZN3cub18CUB_300001_SM_10006detail8for_each13static_kernelINS2_12policy_hub_t12policy_500_tEmN6thrust24THRUST_300001_SM_1000_NS8cuda_cub20__uninitialized_fill7functorINS7_10device_ptrI6float2EESC_EEEEvT0_T1_
        .type           _ZN3cub18CUB_300001_SM_10006detail8for_each13static_kernelINS2_12policy_hub_t12policy_500_tEmN6thrust24THRUST_300001_SM_1000_NS8cuda_cub20__uninitialized_fill7functorINS7_10device_ptrI6float2EESC_EEEEvT0_T1_,@function
        .size           _ZN3cub18CUB_300001_SM_10006detail8for_each13static_kernelINS2_12policy_hub_t12policy_500_tEmN6thrust24THRUST_300001_SM_1000_NS8cuda_cub20__uninitialized_fill7functorINS7_10device_ptrI6float2EESC_EEEEvT0_T1_,(.L_x_188 - _ZN3cub18CUB_300001_SM_10006detail8for_each13static_kernelINS2_12policy_hub_t12policy_500_tEmN6thrust24THRUST_300001_SM_1000_NS8cuda_cub20__uninitialized_fill7functorINS7_10device_ptrI6float2EESC_EEEEvT0_T1_)
        .other          _ZN3cub18CUB_300001_SM_10006detail8for_each13static_kernelINS2_12policy_hub_t12policy_500_tEmN6thrust24THRUST_300001_SM_1000_NS8cuda_cub20__uninitialized_fill7functorINS7_10device_ptrI6float2EESC_EEEEvT0_T1_,@"STO_CUDA_ENTRY STV_DEFAULT"
_ZN3cub18CUB_300001_SM_10006detail8for_each13static_kernelINS2_12policy_hub_t12policy_500_tEmN6thrust24THRUST_300001_SM_1000_NS8cuda_cub20__uninitialized_fill7functorINS7_10device_ptrI6float2EESC_EEEEvT0_T1_:
.text._ZN3cub18CUB_300001_SM_10006detail8for_each13static_kernelINS2_12policy_hub_t12policy_500_tEmN6thrust24THRUST_300001_SM_1000_NS8cuda_cub20__uninitialized_fill7functorINS7_10device_ptrI6float2EESC_EEEEvT0_T1_:
[----:B------:R-:W-:Y:S08]  /*0000*/  LDC R1, c[0x0][0x37c] ;  /* 0x0000df00ff017b82 */ /* 0x000ff00000000800 */
[----:B------:R-:W0:Y:S01]  /*0010*/  S2UR UR4, SR_CTAID.X ;  /* 0x00000000000479c3 */ /* 0x000e220000002500 */
[----:B------:R-:W1:Y:S01]  /*0020*/  LDCU.64 UR6, c[0x0][0x380] ;  /* 0x00007000ff0677ac */ /* 0x000e620008000a00 */
[----:B------:R-:W2:Y:S01]  /*0030*/  LDCU.64 UR8, c[0x0][0x358] ;  /* 0x00006b00ff0877ac */ /* 0x000ea20008000a00 */
[----:B0-----:R-:W-:-:S04]  /*0040*/  UIMAD.WIDE.U32 UR4, UR4, 0x200, URZ ;  /* 0x00000200040478a5 */ /* 0x001fc8000f8e00ff */
[----:B-1----:R-:W-:-:S04]  /*0050*/  UIADD3 UR6, UP0, UPT, -UR4, UR6, URZ ;  /* 0x0000000604067290 */ /* 0x002fc8000ff1e1ff */
[----:B------:R-:W-:Y:S02]  /*0060*/  UIADD3.X UR7, UPT, UPT, ~UR5, UR7, URZ, UP0, !UPT ;  /* 0x0000000705077290 */ /* 0x000fe400087fe5ff */
[----:B------:R-:W-:-:S04]  /*0070*/  UISETP.GE.U32.AND UP0, UPT, UR6, 0x200, UPT ;  /* 0x000002000600788c */ /* 0x000fc8000bf06070 */
[----:B------:R-:W-:-:S09]  /*0080*/  UISETP.GE.U32.AND.EX UP0, UPT, UR7, URZ, UPT, UP0 ;  /* 0x000000ff0700728c */ /* 0x000fd2000bf06100 */
[----:B--2---:R-:W-:Y:S05]  /*0090*/  BRA.U !UP0, `(.L_x_0) ;  /* 0x0000000108287547 */ /* 0x004fea000b800000 */
[----:B------:R-:W0:Y:S01]  /*00a0*/  S2R R0, SR_TID.X ;  /* 0x0000000000007919 */ /* 0x000e220000002100 */
[----:B------:R-:W1:Y:S01]  /*00b0*/  LDCU.64 UR6, c[0x0][0x388] ;  /* 0x00007100ff0677ac */ /* 0x000e620008000a00 */
[----:B------:R-:W2:Y:S01]  /*00c0*/  LDC.64 R4, c[0x0][0x390] ;  /* 0x0000e400ff047b82 */ /* 0x000ea20000000a00 */
[----:B0-----:R-:W-:-:S05]  /*00d0*/  IADD3 R0, P0, PT, R0, UR4, RZ ;  /* 0x0000000400007c10 */ /* 0x001fca000ff1e0ff */
[----:B------:R-:W-:Y:S01]  /*00e0*/  IMAD.X R3, RZ, RZ, UR5, P0 ;  /* 0x00000005ff037e24 */ /* 0x000fe200080e06ff */
[----:B-1----:R-:W-:-:S04]  /*00f0*/  LEA R2, P0, R0, UR6, 0x3 ;  /* 0x0000000600027c11 */ /* 0x002fc8000f8018ff */
[----:B------:R-:W-:-:S05]  /*0100*/  LEA.HI.X R3, R0, UR7, R3, 0x3, P0 ;  /* 0x0000000700037c11 */ /* 0x000fca00080f1c03 */
[----:B--2---:R-:W-:Y:S04]  /*0110*/  STG.E.64 desc[UR8][R2.64], R4 ;  /* 0x0000000402007986 */ /* 0x004fe8000c101b08 */
[----:B------:R-:W-:Y:S01]  /*0120*/  STG.E.64 desc[UR8][R2.64+0x800], R4 ;  /* 0x0008000402007986 */ /* 0x000fe2000c101b08 */
[----:B------:R-:W-:Y:S05]  /*0130*/  EXIT ;  /* 0x000000000000794d */ /* 0x000fea0003800000 */
.L_x_0:
[----:B------:R-:W0:Y:S01]  /*0140*/  S2R R0, SR_TID.X ;  /* 0x0000000000007919 */ /* 0x000e220000002100 */
[----:B------:R-:W-:Y:S01]  /*0150*/  IMAD.U32 R2, RZ, RZ, UR7 ;  /* 0x00000007ff027e24 */ /* 0x000fe2000f8e00ff */
[----:B------:R-:W1:Y:S01]  /*0160*/  LDCU.64 UR10, c[0x0][0x388] ;  /* 0x00007100ff0a77ac */ /* 0x000e620008000a00 */
[----:B------:R-:W-:Y:S01]  /*0170*/  IMAD.U32 R6, RZ, RZ, UR7 ;  /* 0x00000007ff067e24 */ /* 0x000fe2000f8e00ff */
[----:B0-----:R-:W-:-:S04]  /*0180*/  ISETP.LT.U32.AND P0, PT, R0, UR6, PT ;  /* 0x0000000600007c0c */ /* 0x001fc8000bf01070 */
[----:B------:R-:W-:Y:S01]  /*0190*/  ISETP.GT.U32.AND.EX P0, PT, R2, RZ, PT, P0 ;  /* 0x000000ff0200720c */ /* 0x000fe20003f04100 */
[C---:B------:R-:W-:Y:S01]  /*01a0*/  VIADD R2, R0.reuse, 0x100 ;  /* 0x0000010000027836 */ /* 0x040fe20000000000 */
[----:B------:R-:W-:-:S04]  /*01b0*/  IADD3 R0, P2, PT, R0, UR4, RZ ;  /* 0x0000000400007c10 */ /* 0x000fc8000ff5e0ff */
[----:B------:R-:W-:Y:S01]  /*01c0*/  ISETP.LT.U32.AND P1, PT, R2, UR6, PT ;  /* 0x0000000602007c0c */ /* 0x000fe2000bf21070 */
[----:B------:R-:W-:Y:S01]  /*01d0*/  IMAD.X R3, RZ, RZ, UR5, P2 ;  /* 0x00000005ff037e24 */ /* 0x000fe200090e06ff */
[----:B-1----:R-:W-:Y:S02]  /*01e0*/  LEA R2, P2, R0, UR10, 0x3 ;  /* 0x0000000a00027c11 */ /* 0x002fe4000f8418ff */
[----:B------:R-:W-:Y:S02]  /*01f0*/  ISETP.GT.U32.AND.EX P1, PT, R6, RZ, PT, P1 ;  /* 0x000000ff0600720c */ /* 0x000fe40003f24110 */
[----:B------:R-:W-:Y:S01]  /*0200*/  LEA.HI.X R3, R0, UR11, R3, 0x3, P2 ;  /* 0x0000000b00037c11 */ /* 0x000fe200090f1c03 */
[----:B------:R-:W0:Y:S04]  /*0210*/  @P0 LDC.64 R4, c[0x0][0x390] ;  /* 0x0000e400ff040b82 */ /* 0x000e280000000a00 */
[----:B0-----:R0:W-:Y:S06]  /*0220*/  @P0 STG.E.64 desc[UR8][R2.64], R4 ;  /* 0x0000000402000986 */ /* 0x0011ec000c101b08 */
[----:B------:R-:W-:Y:S05]  /*0230*/  @!P1 EXIT ;  /* 0x000000000000994d */ /* 0x000fea0003800000 */
[----:B0-----:R-:W0:Y:S02]  /*0240*/  LDC.64 R4, c[0x0][0x390] ;  /* 0x0000e400ff047b82 */ /* 0x001e240000000a00 */
[----:B0-----:R-:W-:Y:S01]  /*0250*/  STG.E.64 desc[UR8][R2.64+0x800], R4 ;  /* 0x0008000402007986 */ /* 0x001fe2000c101b08 */
[----:B------:R-:W-:Y:S05]  /*0260*/  EXIT ;  /* 0x000000000000794d */ /* 0x000fea0003800000 */
.L_x_1:
[----:B------:R-:W-:-:S00]  /*0270*/  BRA `(.L_x_1) ;  /* 0xfffffffc00fc7947 */ /* 0x000fc0000383ffff */
[----:B------:R-:W-:-:S00]  /*0280*/  NOP ;  /* 0x0000000000007918 */ /* 0x000fc00000000000 */
[----:B------:R-:W-:-:S00]  /*0290*/  NOP ;  /* 0x0000000000007918 */ /* 0x000fc00000000000 */
[----:B------:R-:W-:-:S00]  /*02a0*/  NOP ;  /* 0x0000000000007918 */ /* 0x000fc00000000000 */
[----:B------:R-:W-:-:S00]  /*02b0*/  NOP ;  /* 0x0000000000007918 */ /* 0x000fc00000000000 */
[----:B------:R-:W-:-:S00]  /*02c0*/  NOP ;  /* 0x0000000000007918 */ /* 0x000fc00000000000 */
[----:B------:R-:W-:-:S00]  /*02d0*/  NOP ;  /* 0x0000000000007918 */ /* 0x000fc00000000000 */
[----:B------:R-:W-:-:S00]  /*02e0*/  NOP ;  /* 0x0000000000007918 */ /* 0x000fc00000000000 */
[----:B------:R-:W-:-:S00]  /*02f0*/  NOP ;  /* 0x0000000000007918 */ /* 0x000fc00000000000 */
.L_x_188:


//--------------------- .text._ZN3cub18CUB_300001_SM_10006detail6reduce28DeviceReduceSingleTileKernelINS2_10policy_hubIN4cuda3std3__44pairI6float2S9_EEy14bbox_reductionE10Policy1000EPSA_SE_iSB_SA_SA_NS7_10__identityEEEvT0_T1_T2_T3_T4_T6_ --------------------------
	.section	.text._ZN3cub18CUB_300001_SM_10006detail6reduce28DeviceReduceSingleTileKernelINS2_10policy_hubIN4cuda3std3__44pairI6float2S9_EEy14bbox_reductionE10Policy1000EPSA_SE_iSB_SA_SA_NS7_10__identityEEEvT0_T1_T2_T3_T4_T6_,"ax",@progbits
	.align	128
        .global         _ZN3cub18CUB_300001_SM_10006detail6reduce28DeviceReduceSingleTileKernelINS2_10policy_hubIN4cuda3std3__44pairI6float2S9_EEy14bbox_reductionE10Policy1000EPSA_SE_iSB_SA_SA_NS7_10__identityEEEvT0_T1_T2_T3_T4_T6_
        .type           _ZN3cub18CUB_300001_SM_10006detail6reduce28DeviceReduceSingleTileKernelINS2_10policy_hubIN4cuda3std3__44pairI6float2S9_EEy14bbox_reductionE10Policy1000EPSA_SE_iSB_SA_SA_NS7_10__identityEEEvT0_T1_T2_T3_T4_T6_,@function
        .size           _ZN3cub18CUB_300001_SM_10006detail6reduce28DeviceReduceSingleTileKernelINS2_10policy_hubIN4cuda3std3__44pairI6float2S9_EEy14bbox_reductionE10Policy1000EPSA_SE_iSB_SA_SA_NS7_10__identityEEEvT0_T1_T2_T3_T4_T6_,(.L_x_189 - _ZN3cub18CUB_300001_SM_10006detail6reduce28DeviceReduceSingleTileKernelINS2_10policy_hubIN4cuda3std3__44pairI6float2S9_EEy14bbox_reductionE10Policy1000EPSA_SE_iSB_SA_SA_NS7_10__identityEEEvT0_T1_T2_T3_T4_T6_)
        .other          _ZN3cub18CUB_300001_SM_10006detail6reduce28DeviceReduceSingleTileKernelINS2_10policy_hubIN4cuda3std3__44pairI6float2S9_EEy14bbox_reductionE10Policy1000EPSA_SE_iSB_SA_SA_NS7_10__identityEEEvT0_T1_T2_T3_T4_T6_,@"STO_CUDA_ENTRY STV_DEFAULT"
_ZN3cub18CUB_300001_SM_10006detail6reduce28DeviceReduceSingleTileKernelINS2_10policy_hubIN4cuda3std3__44pairI6float2S9_EEy14bbox_reductionE10Policy1000EPSA_SE_iSB_SA_SA_NS7_10__identityEEEvT0_T1_T2_T3_T4_T6_:
.text._ZN3cub18CUB_300001_SM_10006detail6reduce28DeviceReduceSingleTileKernelINS2_10policy_hubIN4cuda3std3__44pairI6float2S9_EEy14bbox_reductionE10Policy1000EPSA_SE_iSB_SA_SA_NS7_10__identityEEEvT0_T1_T2_T3_T4_T6_:
[----:B------:R-:W-:Y:S01]  /*0000*/  LDC R1, c[0x0][0x37c] ;  /* 0x0000df00ff017b82 */ /* 0x000fe20000000800 */
[----:B------:R-:W0:Y:S01]  /*0010*/  LDCU UR4, c[0x0][0x390] ;  /* 0x00007200ff0477ac */ /* 0x000e220008000800 */
[----:B------:R-:W1:Y:S01]  /*0020*/  LDCU.64 UR6, c[0x0][0x358] ;  /* 0x00006b00ff0677ac */ /* 0x000e620008000a00 */
[----:B0-----:R-:W-:-:S05]  /*0030*/  IMAD.U32 R6, RZ, RZ, UR4 ;  /* 0x00000004ff067e24 */ /* 0x001fca000f8e00ff */
[----:B------:R-:W-:-:S13]  /*0040*/  ISETP.NE.AND P0, PT, R6, RZ, PT ;  /* 0x000000ff0600720c */ /* 0x000fda0003f05270 */
[----:B-1----:R-:W-:Y:S05]  /*0050*/  @P0 BRA `(.L_x_2) ;  /* 0x0000000000240947 */ /* 0x002fea0003800000 */
[----:B------:R-:W0:Y:S02]  /*0060*/  S2R R0, SR_TID.X ;  /* 0x0000000000007919 */ /* 0x000e240000002100 */
[----:B0-----:R-:W-:-:S13]  /*0070*/  ISETP.NE.AND P0, PT, R0, RZ, PT ;  /* 0x000000ff0000720c */ /* 0x001fda0003f05270 */
[----:B------:R-:W-:Y:S05]  /*0080*/  @P0 EXIT ;  /* 0x000000000000094d */ /* 0x000fea0003800000 */
[----:B------:R-:W0:Y:S08]  /*0090*/  LDC.64 R2, c[0x0][0x388] ;  /* 0x0000e200ff027b82 */ /* 0x000e300000000a00 */
[----:B------:R-:W0:Y:S08]  /*00a0*/  LDC.64 R4, c[0x0][0x398] ;  /* 0x0000e600ff047b82 */ /* 0x000e300000000a00 */
[----:B------:R-:W1:Y:S01]  /*00b0*/  LDC.64 R6, c[0x0][0x3a0] ;  /* 0x0000e800ff067b82 */ /* 0x000e620000000a00 */
[----:B0-----:R-:W-:Y:S04]  /*00c0*/  STG.E.64 desc[UR6][R2.64], R4 ;  /* 0x0000000402007986 */ /* 0x001fe8000c101b06 */
[----:B-1----:R-:W-:Y:S01]  /*00d0*/  STG.E.64 desc[UR6][R2.64+0x8], R6 ;  /* 0x0000080602007986 */ /* 0x002fe2000c101b06 */
[----:B------:R-:W-:Y:S05]  /*00e0*/  EXIT ;  /* 0x000000000000794d */ /* 0x000fea0003800000 */
.L_x_2:
[----:B------:R-:W-:Y:S01]  /*00f0*/  ISETP.GT.AND P0, PT, R6, 0x3ff, PT ;  /* 0x000003ff0600780c */ /* 0x000fe20003f04270 */
[----:B------:R-:W-:-:S12]  /*0100*/  BSSY.RECONVERGENT B0, `(.L_x_3) ;  /* 0x00001e5000007945 */ /* 0x000fd80003800200 */
[----:B------:R-:W-:Y:S05]  /*0110*/  @P0 BRA `(.L_x_4) ;  /* 0x0000001000540947 */ /* 0x000fea0003800000 */
[----:B------:R-:W0:Y:S01]  /*0120*/  S2R R7, SR_TID.X ;  /* 0x0000000000077919 */ /* 0x000e220000002100 */
[----:B------:R-:W-:Y:S02]  /*0130*/  CS2R R2, SRZ ;  /* 0x0000000000027805 */ /* 0x000fe4000001ff00 */
[----:B------:R-:W-:Y:S02]  /*0140*/  CS2R R4, SRZ ;  /* 0x0000000000047805 */ /* 0x000fe4000001ff00 */
[----:B0-----:R-:W-:-:S13]  /*0150*/  ISETP.GE.AND P0, PT, R7, R6, PT ;  /* 0x000000060700720c */ /* 0x001fda0003f06270 */
[----:B------:R-:W0:Y:S01]  /*0160*/  @!P0 LDC.64 R10, c[0x0][0x380] ;  /* 0x0000e000ff0a8b82 */ /* 0x000e220000000a00 */
[----:B------:R-:W-:Y:S02]  /*0170*/  IMAD.MOV.U32 R9, RZ, RZ, R7 ;  /* 0x000000ffff097224 */ /* 0x000fe400078e0007 */
[C---:B------:R-:W-:Y:S01]  /*0180*/  @!P0 VIADD R9, R7.reuse, 0x100 ;  /* 0x0000010007098836 */ /* 0x040fe20000000000 */
[----:B------:R-:W-:Y:S01]  /*0190*/  BSSY.RECONVERGENT B1, `(.L_x_5) ;  /* 0x0000039000017945 */ /* 0x000fe20003800200 */
[----:B0-----:R-:W-:-:S05]  /*01a0*/  @!P0 IMAD.WIDE.U32 R10, R7, 0x10, R10 ;  /* 0x00000010070a8825 */ /* 0x001fca00078e000a */
[----:B------:R0:W5:Y:S04]  /*01b0*/  @!P0 LDG.E.64.CONSTANT R2, desc[UR6][R10.64] ;  /* 0x000000060a028981 */ /* 0x000168000c1e9b00 */
[----:B------:R0:W5:Y:S01]  /*01c0*/  @!P0 LDG.E.64.CONSTANT R4, desc[UR6][R10.64+0x8] ;  /* 0x000008060a048981 */ /* 0x000162000c1e9b00 */
[----:B------:R-:W-:-:S13]  /*01d0*/  ISETP.GE.AND P0, PT, R9, R6, PT ;  /* 0x000000060900720c */ /* 0x000fda0003f06270 */
[----:B0-----:R-:W-:Y:S05]  /*01e0*/  @P0 BRA `(.L_x_6) ;  /* 0x0000000000cc0947 */ /* 0x001fea0003800000 */
[----:B------:R-:W-:Y:S01]  /*01f0*/  LOP3.LUT R11, RZ, R9, RZ, 0x33, !PT ;  /* 0x00000009ff0b7212 */ /* 0x000fe200078e33ff */
[----:B------:R-:W-:Y:S04]  /*0200*/  BSSY.RECONVERGENT B2, `(.L_x_7) ;  /* 0x000001b000027945 */ /* 0x000fe80003800200 */
[----:B------:R-:W-:-:S05]  /*0210*/  IMAD.IADD R0, R11, 0x1, R6 ;  /* 0x000000010b007824 */ /* 0x000fca00078e0206 */
[C---:B------:R-:W-:Y:S02]  /*0220*/  LOP3.LUT R8, R0.reuse, 0x300, RZ, 0xc0, !PT ;  /* 0x0000030000087812 */ /* 0x040fe400078ec0ff */
[----:B------:R-:W-:Y:S02]  /*0230*/  ISETP.GE.U32.AND P0, PT, R0, 0x300, PT ;  /* 0x000003000000780c */ /* 0x000fe40003f06070 */
[----:B------:R-:W-:-:S13]  /*0240*/  ISETP.NE.AND P1, PT, R8, 0x300, PT ;  /* 0x000003000800780c */ /* 0x000fda0003f25270 */
[----:B------:R-:W-:Y:S05]  /*0250*/  @!P1 BRA `(.L_x_8) ;  /* 0x0000000000549947 */ /* 0x000fea0003800000 */
[----:B------:R-:W0:Y:S01]  /*0260*/  LDC.64 R10, c[0x0][0x380] ;  /* 0x0000e000ff0a7b82 */ /* 0x000e220000000a00 */
[----:B------:R-:W-:-:S04]  /*0270*/  LEA.HI R0, R0, 0x1, RZ, 0x18 ;  /* 0x0000000100007811 */ /* 0x000fc800078fc0ff */
[----:B------:R-:W-:-:S05]  /*0280*/  LOP3.LUT R0, R0, 0x3, RZ, 0xc0, !PT ;  /* 0x0000000300007812 */ /* 0x000fca00078ec0ff */
[----:B------:R-:W-:Y:S02]  /*0290*/  IMAD.MOV R0, RZ, RZ, -R0 ;  /* 0x000000ffff007224 */ /* 0x000fe400078e0a00 */
[----:B0-----:R-:W-:-:S04]  /*02a0*/  IMAD.WIDE.U32 R10, R9, 0x10, R10 ;  /* 0x00000010090a7825 */ /* 0x001fc800078e000a */
[----:B------:R-:W-:Y:S02]  /*02b0*/  IMAD.MOV.U32 R8, RZ, RZ, R10 ;  /* 0x000000ffff087224 */ /* 0x000fe400078e000a */
[----:B------:R-:W-:-:S07]  /*02c0*/  IMAD.MOV.U32 R17, RZ, RZ, R11 ;  /* 0x000000ffff117224 */ /* 0x000fce00078e000b */
.L_x_9:
[----:B------:R-:W-:Y:S02]  /*02d0*/  IMAD.MOV.U32 R14, RZ, RZ, R8 ;  /* 0x000000ffff0e7224 */ /* 0x000fe400078e0008 */
[----:B------:R-:W-:-:S05]  /*02e0*/  IMAD.MOV.U32 R15, RZ, RZ, R17 ;  /* 0x000000ffff0f7224 */ /* 0x000fca00078e0011 */
[----:B------:R-:W2:Y:S04]  /*02f0*/  LDG.E.64.CONSTANT R10, desc[UR6][R14.64] ;  /* 0x000000060e0a7981 */ /* 0x000ea8000c1e9b00 */
[----:B------:R-:W3:Y:S01]  /*0300*/  LDG.E.64.CONSTANT R12, desc[UR6][R14.64+0x8] ;  /* 0x000008060e0c7981 */ /* 0x000ee2000c1e9b00 */
[----:B------:R-:W-:Y:S01]  /*0310*/  VIADD R0, R0, 0x1 ;  /* 0x0000000100007836 */ /* 0x000fe20000000000 */
[----:B------:R-:W-:Y:S01]  /*0320*/  IADD3 R8, P2, PT, R14, 0x1000, RZ ;  /* 0x000010000e087810 */ /* 0x000fe20007f5e0ff */
[----:B------:R-:W-:-:S03]  /*0330*/  VIADD R9, R9, 0x100 ;  /* 0x0000010009097836 */ /* 0x000fc60000000000 */
[----:B------:R-:W-:Y:S01]  /*0340*/  ISETP.NE.AND P1, PT, R0, RZ, PT ;  /* 0x000000ff0000720c */ /* 0x000fe20003f25270 */
[----:B------:R-:W-:Y:S01]  /*0350*/  IMAD.X R17, RZ, RZ, R15, P2 ;  /* 0x000000ffff117224 */ /* 0x000fe200010e060f */
[----:B--2--5:R-:W-:Y:S02]  /*0360*/  FMNMX R2, R10, R2, PT ;  /* 0x000000020a027209 */ /* 0x024fe40003800000 */
[----:B------:R-:W-:Y:S02]  /*0370*/  FMNMX R3, R11, R3, PT ;  /* 0x000000030b037209 */ /* 0x000fe40003800000 */
[----:B---3--:R-:W-:Y:S02]  /*0380*/  FMNMX R4, R12, R4, !PT ;  /* 0x000000040c047209 */ /* 0x008fe40007800000 */
[----:B------:R-:W-:-:S05]  /*0390*/  FMNMX R5, R13, R5, !PT ;  /* 0x000000050d057209 */ /* 0x000fca0007800000 */
[----:B------:R-:W-:Y:S05]  /*03a0*/  @P1 BRA `(.L_x_9) ;  /* 0xfffffffc00c81947 */ /* 0x000fea000383ffff */
.L_x_8:
[----:B------:R-:W-:Y:S05]  /*03b0*/  BSYNC.RECONVERGENT B2 ;  /* 0x0000000000027941 */ /* 0x000fea0003800200 */
.L_x_7:
[----:B------:R-:W-:Y:S05]  /*03c0*/  @!P0 BRA `(.L_x_6) ;  /* 0x0000000000548947 */ /* 0x000fea0003800000 */
.L_x_10:
[----:B------:R-:W0:Y:S02]  /*03d0*/  LDC.64 R10, c[0x0][0x380] ;  /* 0x0000e000ff0a7b82 */ /* 0x000e240000000a00 */
[----:B0-----:R-:W-:-:S05]  /*03e0*/  IMAD.WIDE R10, R9, 0x10, R10 ;  /* 0x00000010090a7825 */ /* 0x001fca00078e020a */
[----:B------:R-:W2:Y:S04]  /*03f0*/  LDG.E.64.CONSTANT R12, desc[UR6][R10.64] ;  /* 0x000000060a0c7981 */ /* 0x000ea8000c1e9b00 */
[----:B------:R-:W2:Y:S04]  /*0400*/  LDG.E.64.CONSTANT R16, desc[UR6][R10.64+0x1000] ;  /* 0x001000060a107981 */ /* 0x000ea8000c1e9b00 */
[----:B------:R-:W3:Y:S04]  /*0410*/  LDG.E.64.CONSTANT R14, desc[UR6][R10.64+0x8] ;  /* 0x000008060a0e7981 */ /* 0x000ee8000c1e9b00 */
[----:B------:R-:W3:Y:S04]  /*0420*/  LDG.E.64.CONSTANT R18, desc[UR6][R10.64+0x1008] ;  /* 0x001008060a127981 */ /* 0x000ee8000c1e9b00 */
[----:B------:R-:W4:Y:S04]  /*0430*/  LDG.E.64.CONSTANT R20, desc[UR6][R10.64+0x2000] ;  /* 0x002000060a147981 */ /* 0x000f28000c1e9b00 */
[----:B------:R-:W4:Y:S04]  /*0440*/  LDG.E.64.CONSTANT R24, desc[UR6][R10.64+0x3000] ;  /* 0x003000060a187981 */ /* 0x000f28000c1e9b00 */
[----:B------:R-:W4:Y:S04]  /*0450*/  LDG.E.64.CONSTANT R22, desc[UR6][R10.64+0x2008] ;  /* 0x002008060a167981 */ /* 0x000f28000c1e9b00 */
[----:B------:R-:W4:Y:S01]  /*0460*/  LDG.E.64.CONSTANT R26, desc[UR6][R10.64+0x3008] ;  /* 0x003008060a1a7981 */ /* 0x000f22000c1e9b00 */
[----:B------:R-:W-:-:S05]  /*0470*/  VIADD R9, R9, 0x400 ;  /* 0x0000040009097836 */ /* 0x000fca0000000000 */
[----:B------:R-:W-:Y:S02]  /*0480*/  ISETP.GE.AND P0, PT, R9, R6, PT ;  /* 0x000000060900720c */ /* 0x000fe40003f06270 */
[----:B--2--5:R-:W-:Y:S02]  /*0490*/  FMNMX3 R3, R3, R13, R17, PT ;  /* 0x0000000d03037276 */ /* 0x024fe40003800011 */
[----:B------:R-:W-:Y:S02]  /*04a0*/  FMNMX3 R29, R2, R12, R16, PT ;  /* 0x0000000c021d7276 */ /* 0x000fe40003800010 */
[----:B---3--:R-:W-:Y:S02]  /*04b0*/  FMNMX3 R13, R4, R14, R18, !PT ;  /* 0x0000000e040d7276 */ /* 0x008fe40007800012 */
[----:B------:R-:W-:Y:S02]  /*04c0*/  FMNMX3 R5, R5, R15, R19, !PT ;  /* 0x0000000f05057276 */ /* 0x000fe40007800013 */
[----:B----4-:R-:W-:-:S02]  /*04d0*/  FMNMX3 R2, R29, R20, R24, PT ;  /* 0x000000141d027276 */ /* 0x010fc40003800018 */
[----:B------:R-:W-:Y:S02]  /*04e0*/  FMNMX3 R3, R3, R21, R25, PT ;  /* 0x0000001503037276 */ /* 0x000fe40003800019 */
[----:B------:R-:W-:Y:S02]  /*04f0*/  FMNMX3 R4, R13, R22, R26, !PT ;  /* 0x000000160d047276 */ /* 0x000fe4000780001a */
[----:B------:R-:W-:Y:S01]  /*0500*/  FMNMX3 R5, R5, R23, R27, !PT ;  /* 0x0000001705057276 */ /* 0x000fe2000780001b */
[----:B------:R-:W-:Y:S06]  /*0510*/  @!P0 BRA `(.L_x_10) ;  /* 0xfffffffc00ac8947 */ /* 0x000fec000383ffff */
.L_x_6:
[----:B------:R-:W-:Y:S05]  /*0520*/  BSYNC.RECONVERGENT B1 ;  /* 0x0000000000017941 */ /* 0x000fea0003800200 */
.L_x_5:
[----:B------:R-:W-:-:S13]  /*0530*/  ISETP.GE.AND P0, PT, R6, 0x100, PT ;  /* 0x000001000600780c */ /* 0x000fda0003f06270 */
[----:B------:R-:W-:Y:S05]  /*0540*/  @!P0 BRA `(.L_x_11) ;  /* 0x0000000400648947 */ /* 0x000fea0003800000 */
[----:B------:R-:W0:Y:S01]  /*0550*/  S2R R12, SR_LANEID ;  /* 0x00000000000c7919 */ /* 0x000e220000000000 */
[----:B------:R-:W-:Y:S01]  /*0560*/  BSSY.RECONVERGENT B1, `(.L_x_12) ;  /* 0x0000038000017945 */ /* 0x000fe20003800200 */
[----:B-----5:R-:W1:Y:S04]  /*0570*/  SHFL.DOWN PT, R9, R2, 0x1, 0x1f ;  /* 0x08201f0002097f89 */ /* 0x020e6800000e0000 */
[----:B------:R-:W2:Y:S04]  /*0580*/  SHFL.DOWN PT, R0, R3, 0x1, 0x1f ;  /* 0x08201f0003007f89 */ /* 0x000ea800000e0000 */
[----:B------:R-:W3:Y:S04]  /*0590*/  SHFL.DOWN PT, R11, R4, 0x1, 0x1f ;  /* 0x08201f00040b7f89 */ /* 0x000ee800000e0000 */
[----:B------:R-:W4:Y:S01]  /*05a0*/  SHFL.DOWN PT, R6, R5, 0x1, 0x1f ;  /* 0x08201f0005067f89 */ /* 0x000f2200000e0000 */
[----:B0-----:R-:W-:-:S02]  /*05b0*/  ISETP.GT.AND P0, PT, R12, 0x1e, PT ;  /* 0x0000001e0c00780c */ /* 0x001fc40003f04270 */
[----:B------:R-:W-:-:S11]  /*05c0*/  ISETP.GT.AND P1, PT, R12, 0xf, PT ;  /* 0x0000000f0c00780c */ /* 0x000fd60003f24270 */
[----:B-1----:R-:W-:Y:S02]  /*05d0*/  @!P0 FMNMX R2, R2, R9, PT ;  /* 0x0000000902028209 */ /* 0x002fe40003800000 */
[----:B--2---:R-:W-:Y:S02]  /*05e0*/  @!P0 FMNMX R3, R3, R0, PT ;  /* 0x0000000003038209 */ /* 0x004fe40003800000 */
[----:B---3--:R-:W-:Y:S01]  /*05f0*/  @!P0 FMNMX R4, R4, R11, !PT ;  /* 0x0000000b04048209 */ /* 0x008fe20007800000 */
[----:B------:R-:W0:Y:S01]  /*0600*/  SHFL.DOWN PT, R9, R2, 0x2, 0x1f ;  /* 0x08401f0002097f89 */ /* 0x000e2200000e0000 */
[----:B----4-:R-:W-:Y:S02]  /*0610*/  @!P0 FMNMX R5, R5, R6, !PT ;  /* 0x0000000605058209 */ /* 0x010fe40007800000 */
[----:B------:R-:W-:Y:S01]  /*0620*/  ISETP.GT.AND P0, PT, R12, 0x1d, PT ;  /* 0x0000001d0c00780c */ /* 0x000fe20003f04270 */
[----:B------:R-:W1:Y:S04]  /*0630*/  SHFL.DOWN PT, R0, R3, 0x2, 0x1f ;  /* 0x08401f0003007f89 */ /* 0x000e6800000e0000 */
[----:B------:R-:W2:Y:S04]  /*0640*/  SHFL.DOWN PT, R11, R4, 0x2, 0x1f ;  /* 0x08401f00040b7f89 */ /* 0x000ea800000e0000 */
[----:B------:R-:W3:Y:S04]  /*0650*/  SHFL.DOWN PT, R6, R5, 0x2, 0x1f ;  /* 0x08401f0005067f89 */ /* 0x000ee800000e0000 */
[----:B0-----:R-:W-:-:S02]  /*0660*/  @!P0 FMNMX R2, R2, R9, PT ;  /* 0x0000000902028209 */ /* 0x001fc40003800000 */
[----:B-1----:R-:W-:-:S03]  /*0670*/  @!P0 FMNMX R3, R3, R0, PT ;  /* 0x0000000003038209 */ /* 0x002fc60003800000 */
[----:B------:R-:W0:Y:S01]  /*0680*/  SHFL.DOWN PT, R9, R2, 0x4, 0x1f ;  /* 0x08801f0002097f89 */ /* 0x000e2200000e0000 */
[----:B--2---:R-:W-:-:S03]  /*0690*/  @!P0 FMNMX R4, R4, R11, !PT ;  /* 0x0000000b04048209 */ /* 0x004fc60007800000 */
[----:B------:R-:W1:Y:S01]  /*06a0*/  SHFL.DOWN PT, R0, R3, 0x4, 0x1f ;  /* 0x08801f0003007f89 */ /* 0x000e6200000e0000 */
[----:B---3--:R-:W-:-:S03]  /*06b0*/  @!P0 FMNMX R5, R5, R6, !PT ;  /* 0x0000000605058209 */ /* 0x008fc60007800000 */
[----:B------:R-:W2:Y:S01]  /*06c0*/  SHFL.DOWN PT, R11, R4, 0x4, 0x1f ;  /* 0x08801f00040b7f89 */ /* 0x000ea200000e0000 */
[----:B------:R-:W-:-:S03]  /*06d0*/  ISETP.GT.AND P0, PT, R12, 0x1b, PT ;  /* 0x0000001b0c00780c */ /* 0x000fc60003f04270 */
[----:B------:R-:W3:Y:S10]  /*06e0*/  SHFL.DOWN PT, R6, R5, 0x4, 0x1f ;  /* 0x08801f0005067f89 */ /* 0x000ef400000e0000 */
        /* <DEDUP_REMOVED lines=10> */
[----:B-1----:R-:W-:Y:S02]  /*0790*/  @!P0 FMNMX R3, R3, R0, PT ;  /* 0x0000000003038209 */ /* 0x002fe40003800000 */
[----:B--2---:R-:W-:-:S03]  /*07a0*/  @!P0 FMNMX R4, R4, R11, !PT ;  /* 0x0000000b04048209 */ /* 0x004fc60007800000 */
[----:B------:R0:W1:Y:S01]  /*07b0*/  SHFL.DOWN PT, R8, R3, 0x10, 0x1f ;  /* 0x0a001f0003087f89 */ /* 0x00006200000e0000 */
[----:B---3--:R-:W-:-:S03]  /*07c0*/  @!P0 FMNMX R5, R5, R6, !PT ;  /* 0x0000000605058209 */ /* 0x008fc60007800000 */
[----:B------:R0:W2:Y:S04]  /*07d0*/  SHFL.DOWN PT, R11, R2, 0x10, 0x1f ;  /* 0x0a001f00020b7f89 */ /* 0x0000a800000e0000 */
[----:B------:R0:W3:Y:S04]  /*07e0*/  SHFL.DOWN PT, R13, R4, 0x10, 0x1f ;  /* 0x0a001f00040d7f89 */ /* 0x0000e800000e0000 */
[----:B------:R0:W4:Y:S01]  /*07f0*/  SHFL.DOWN PT, R10, R5, 0x10, 0x1f ;  /* 0x0a001f00050a7f89 */ /* 0x00012200000e0000 */
[----:B------:R-:W-:Y:S05]  /*0800*/  @P1 BRA `(.L_x_13) ;  /* 0x0000000000341947 */ /* 0x000fea0003800000 */
[----:B------:R-:W-:Y:S02]  /*0810*/  ISETP.NE.AND P0, PT, R12, RZ, PT ;  /* 0x000000ff0c00720c */ /* 0x000fe40003f05270 */
[----:B0-2---:R-:W-:Y:S02]  /*0820*/  FMNMX R2, R2, R11, PT ;  /* 0x0000000b02027209 */ /* 0x005fe40003800000 */
[----:B-1----:R-:W-:Y:S02]  /*0830*/  FMNMX R3, R3, R8, PT ;  /* 0x0000000803037209 */ /* 0x002fe40003800000 */
[----:B---3--:R-:W-:Y:S02]  /*0840*/  FMNMX R4, R4, R13, !PT ;  /* 0x0000000d04047209 */ /* 0x008fe40007800000 */
[----:B----4-:R-:W-:-:S05]  /*0850*/  FMNMX R5, R5, R10, !PT ;  /* 0x0000000a05057209 */ /* 0x010fca0007800000 */
[----:B------:R-:W0:Y:S01]  /*0860*/  @!P0 S2R R9, SR_CgaCtaId ;  /* 0x0000000000098919 */ /* 0x000e220000008800 */
[----:B------:R-:W-:Y:S02]  /*0870*/  @!P0 MOV R6, 0x400 ;  /* 0x0000040000068802 */ /* 0x000fe40000000f00 */
[----:B------:R-:W-:-:S04]  /*0880*/  @!P0 SHF.R.U32.HI R0, RZ, 0x1, R7 ;  /* 0x00000001ff008819 */ /* 0x000fc80000011607 */
[----:B------:R-:W-:Y:S02]  /*0890*/  @!P0 LOP3.LUT R0, R0, 0x1f0, RZ, 0xc0, !PT ;  /* 0x000001f000008812 */ /* 0x000fe400078ec0ff */
[----:B0-----:R-:W-:-:S05]  /*08a0*/  @!P0 LEA R9, R9, R6, 0x18 ;  /* 0x0000000609098211 */ /* 0x001fca00078ec0ff */
[----:B------:R-:W-:-:S05]  /*08b0*/  @!P0 IMAD.IADD R0, R0, 0x1, R9 ;  /* 0x0000000100008824 */ /* 0x000fca00078e0209 */
[----:B------:R0:W-:Y:S04]  /*08c0*/  @!P0 STS.64 [R0+0x8], R2 ;  /* 0x0000080200008388 */ /* 0x0001e80000000a00 */
[----:B------:R0:W-:Y:S02]  /*08d0*/  @!P0 STS.64 [R0+0x10], R4 ;  /* 0x0000100400008388 */ /* 0x0001e40000000a00 */
.L_x_13:
[----:B------:R-:W-:Y:S05]  /*08e0*/  BSYNC.RECONVERGENT B1 ;  /* 0x0000000000017941 */ /* 0x000fea0003800200 */
.L_x_12:
[----:B------:R-:W-:Y:S01]  /*08f0*/  BAR.SYNC.DEFER_BLOCKING 0x0 ;  /* 0x0000000000007b1d */ /* 0x000fe20000010000 */
[----:B------:R-:W-:-:S13]  /*0900*/  ISETP.NE.AND P0, PT, R7, RZ, PT ;  /* 0x000000ff0700720c */ /* 0x000fda0003f05270 */
[----:B------:R-:W-:Y:S05]  /*0910*/  @P0 BRA `(.L_x_14) ;  /* 0x00000014008c0947 */ /* 0x000fea0003800000 */
[----:B------:R-:W5:Y:S01]  /*0920*/  S2UR UR5, SR_CgaCtaId ;  /* 0x00000000000579c3 */ /* 0x000f620000008800 */
[----:B------:R-:W-:Y:S02]  /*0930*/  UMOV UR4, 0x400 ;  /* 0x0000040000047882 */ /* 0x000fe40000000000 */
[----:B-----5:R-:W-:-:S09]  /*0940*/  ULEA UR4, UR5, UR4, 0x18 ;  /* 0x0000000405047291 */ /* 0x020fd2000f8ec0ff */
[----:B------:R-:W-:Y:S04]  /*0950*/  LDS.64 R32, [UR4+0x18] ;  /* 0x00001804ff207984 */ /* 0x000fe80008000a00 */
[----:B------:R-:W0:Y:S04]  /*0960*/  LDS.128 R28, [UR4+0x20] ;  /* 0x00002004ff1c7984 */ /* 0x000e280008000c00 */
[----:B------:R-:W5:Y:S04]  /*0970*/  LDS.128 R24, [UR4+0x30] ;  /* 0x00003004ff187984 */ /* 0x000f680008000c00 */
[----:B------:R-:W5:Y:S04]  /*0980*/  LDS.128 R20, [UR4+0x40] ;  /* 0x00004004ff147984 */ /* 0x000f680008000c00 */
[----:B------:R-:W5:Y:S04]  /*0990*/  LDS.128 R16, [UR4+0x50] ;  /* 0x00005004ff107984 */ /* 0x000f680008000c00 */
[----:B---3--:R-:W3:Y:S04]  /*09a0*/  LDS.128 R12, [UR4+0x60] ;  /* 0x00006004ff0c7984 */ /* 0x008ee80008000c00 */
[----:B-12-4-:R-:W1:Y:S04]  /*09b0*/  LDS.128 R8, [UR4+0x70] ;  /* 0x00007004ff087984 */ /* 0x016e680008000c00 */
[----:B------:R-:W2:Y:S01]  /*09c0*/  LDS.64 R6, [UR4+0x80] ;  /* 0x00008004ff067984 */ /* 0x000ea20008000a00 */
[----:B0-----:R-:W-:-:S02]  /*09d0*/  FMNMX3 R0, R3, R33, R31, PT ;  /* 0x0000002103007276 */ /* 0x001fc4000380001f */
[----:B------:R-:W-:Y:S02]  /*09e0*/  FMNMX3 R35, R2, R32, R30, PT ;  /* 0x0000002002237276 */ /* 0x000fe4000380001e */
[----:B-----5:R-:W-:Y:S02]  /*09f0*/  FMNMX3 R3, R4, R28, R24, !PT ;  /* 0x0000001c04037276 */ /* 0x020fe40007800018 */
[----:B------:R-:W-:Y:S02]  /*0a00*/  FMNMX3 R2, R5, R29, R25, !PT ;  /* 0x0000001d05027276 */ /* 0x000fe40007800019 */
[----:B------:R-:W-:Y:S02]  /*0a10*/  FMNMX3 R35, R35, R26, R22, PT ;  /* 0x0000001a23237276 */ /* 0x000fe40003800016 */
[----:B------:R-:W-:Y:S02]  /*0a20*/  FMNMX3 R0, R0, R27, R23, PT ;  /* 0x0000001b00007276 */ /* 0x000fe40003800017 */
[----:B------:R-:W-:-:S02]  /*0a30*/  FMNMX3 R3, R3, R20, R16, !PT ;  /* 0x0000001403037276 */ /* 0x000fc40007800010 */
[----:B------:R-:W-:Y:S02]  /*0a40*/  FMNMX3 R2, R2, R21, R17, !PT ;  /* 0x0000001502027276 */ /* 0x000fe40007800011 */
[----:B---3--:R-:W-:Y:S02]  /*0a50*/  FMNMX3 R35, R35, R18, R14, PT ;  /* 0x0000001223237276 */ /* 0x008fe4000380000e */
[----:B------:R-:W-:Y:S02]  /*0a60*/  FMNMX3 R0, R0, R19, R15, PT ;  /* 0x0000001300007276 */ /* 0x000fe4000380000f */
[----:B-1----:R-:W-:Y:S02]  /*0a70*/  FMNMX3 R5, R3, R12, R8, !PT ;  /* 0x0000000c03057276 */ /* 0x002fe40007800008 */
[----:B------:R-:W-:Y:S02]  /*0a80*/  FMNMX3 R8, R2, R13, R9, !PT ;  /* 0x0000000d02087276 */ /* 0x000fe40007800009 */
[----:B--2---:R-:W-:-:S02]  /*0a90*/  FMNMX R4, R5, R6, !PT ;  /* 0x0000000605047209 */ /* 0x004fc40007800000 */
[----:B------:R-:W-:Y:S02]  /*0aa0*/  FMNMX R2, R35, R10, PT ;  /* 0x0000000a23027209 */ /* 0x000fe40003800000 */
[----:B------:R-:W-:Y:S02]  /*0ab0*/  FMNMX R3, R0, R11, PT ;  /* 0x0000000b00037209 */ /* 0x000fe40003800000 */
[----:B------:R-:W-:Y:S01]  /*0ac0*/  FMNMX R5, R8, R7, !PT ;  /* 0x0000000708057209 */ /* 0x000fe20007800000 */
[----:B------:R-:W-:Y:S06]  /*0ad0*/  BRA `(.L_x_14) ;  /* 0x00000014001c7947 */ /* 0x000fec0003800000 */
.L_x_11:
[----:B------:R-:W0:Y:S01]  /*0ae0*/  S2R R12, SR_LANEID ;  /* 0x00000000000c7919 */ /* 0x000e220000000000 */
[----:B------:R-:W-:-:S04]  /*0af0*/  LOP3.LUT R0, R7, 0x3e0, RZ, 0xc0, !PT ;  /* 0x000003e007007812 */ /* 0x000fc800078ec0ff */
[----:B------:R-:W-:Y:S01]  /*0b00*/  LOP3.LUT R11, RZ, R0, RZ, 0x33, !PT ;  /* 0x00000000ff0b7212 */ /* 0x000fe200078e33ff */
[----:B------:R-:W-:-:S04]  /*0b10*/  VIADD R9, R0, 0x20 ;  /* 0x0000002000097836 */ /* 0x000fc80000000000 */
[----:B------:R-:W-:Y:S01]  /*0b20*/  IMAD.IADD R11, R11, 0x1, R6 ;  /* 0x000000010b0b7824 */ /* 0x000fe200078e0206 */
[----:B------:R-:W-:-:S04]  /*0b30*/  ISETP.GT.AND P0, PT, R9, R6, PT ;  /* 0x000000060900720c */ /* 0x000fc80003f04270 */
[----:B------:R-:W-:-:S05]  /*0b40*/  SEL R11, R11, 0x1f, P0 ;  /* 0x0000001f0b0b7807 */ /* 0x000fca0000000000 */
[----:B-----5:R-:W1:Y:S04]  /*0b50*/  SHFL.DOWN PT, R9, R2, 0x1, R11 ;  /* 0x0820000002097989 */ /* 0x020e6800000e000b */
[----:B------:R-:W2:Y:S04]  /*0b60*/  SHFL.DOWN PT, R0, R3, 0x1, R11 ;  /* 0x0820000003007989 */ /* 0x000ea800000e000b */
[----:B------:R-:W3:Y:S04]  /*0b70*/  SHFL.DOWN PT, R13, R4, 0x1, R11 ;  /* 0x08200000040d7989 */ /* 0x000ee800000e000b */
[----:B------:R-:W4:Y:S01]  /*0b80*/  SHFL.DOWN PT, R8, R5, 0x1, R11 ;  /* 0x0820000005087989 */ /* 0x000f2200000e000b */
[----:B0-----:R-:W-:-:S02]  /*0b90*/  ISETP.GE.AND P0, PT, R12, R11, PT ;  /* 0x0000000b0c00720c */ /* 0x001fc40003f06270 */
[----:B------:R-:W-:-:S11]  /*0ba0*/  ISETP.NE.AND P1, PT, R12, RZ, PT ;  /* 0x000000ff0c00720c */ /* 0x000fd60003f25270 */
[----:B-1----:R-:W-:Y:S02]  /*0bb0*/  @!P0 FMNMX R2, R2, R9, PT ;  /* 0x0000000902028209 */ /* 0x002fe40003800000 */
[----:B--2---:R-:W-:Y:S01]  /*0bc0*/  @!P0 FMNMX R3, R3, R0, PT ;  /* 0x0000000003038209 */ /* 0x004fe20003800000 */
[----:B------:R-:W-:Y:S01]  /*0bd0*/  VIADD R0, R12, 0x2 ;  /* 0x000000020c007836 */ /* 0x000fe20000000000 */
[----:B------:R-:W0:Y:S01]  /*0be0*/  @!P1 S2R R15, SR_CgaCtaId ;  /* 0x00000000000f9919 */ /* 0x000e220000008800 */
[----:B---3--:R-:W-:Y:S01]  /*0bf0*/  @!P0 FMNMX R4, R4, R13, !PT ;  /* 0x0000000d04048209 */ /* 0x008fe20007800000 */
[----:B------:R-:W1:Y:S01]  /*0c00*/  SHFL.DOWN PT, R9, R2, 0x2, R11 ;  /* 0x0840000002097989 */ /* 0x000e6200000e000b */
[----:B----4-:R-:W-:-:S03]  /*0c10*/  @!P0 FMNMX R5, R5, R8, !PT ;  /* 0x0000000805058209 */ /* 0x010fc60007800000 */
[----:B------:R-:W2:Y:S01]  /*0c20*/  SHFL.DOWN PT, R8, R3, 0x2, R11 ;  /* 0x0840000003087989 */ /* 0x000ea200000e000b */
[----:B------:R-:W-:Y:S01]  /*0c30*/  ISETP.GT.AND P0, PT, R0, R11, PT ;  /* 0x0000000b0000720c */ /* 0x000fe20003f04270 */
[----:B------:R-:W-:Y:S02]  /*0c40*/  VIADD R0, R12, 0x4 ;  /* 0x000000040c007836 */ /* 0x000fe40000000000 */
[----:B------:R-:W3:Y:S04]  /*0c50*/  SHFL.DOWN PT, R13, R4, 0x2, R11 ;  /* 0x08400000040d7989 */ /* 0x000ee800000e000b */
[----:B------:R-:W4:Y:S06]  /*0c60*/  SHFL.DOWN PT, R10, R5, 0x2, R11 ;  /* 0x08400000050a7989 */ /* 0x000f2c00000e000b */
[----:B-1----:R-:W-:-:S02]  /*0c70*/  @!P0 FMNMX R2, R2, R9, PT ;  /* 0x0000000902028209 */ /* 0x002fc40003800000 */
[----:B--2---:R-:W-:-:S03]  /*0c80*/  @!P0 FMNMX R3, R3, R8, PT ;  /* 0x0000000803038209 */ /* 0x004fc60003800000 */
[----:B------:R-:W1:Y:S01]  /*0c90*/  SHFL.DOWN PT, R9, R2, 0x4, R11 ;  /* 0x0880000002097989 */ /* 0x000e6200000e000b */
[----:B---3--:R-:W-:-:S03]  /*0ca0*/  @!P0 FMNMX R4, R4, R13, !PT ;  /* 0x0000000d04048209 */ /* 0x008fc60007800000 */
[----:B------:R-:W2:Y:S01]  /*0cb0*/  SHFL.DOWN PT, R8, R3, 0x4, R11 ;  /* 0x0880000003087989 */ /* 0x000ea200000e000b */
[----:B----4-:R-:W-:-:S03]  /*0cc0*/  @!P0 FMNMX R5, R5, R10, !PT ;  /* 0x0000000a05058209 */ /* 0x010fc60007800000 */
[----:B------:R-:W3:Y:S01]  /*0cd0*/  SHFL.DOWN PT, R13, R4, 0x4, R11 ;  /* 0x08800000040d7989 */ /* 0x000ee200000e000b */
[----:B------:R-:W-:Y:S01]  /*0ce0*/  ISETP.GT.AND P0, PT, R0, R11, PT ;  /* 0x0000000b0000720c */ /* 0x000fe20003f04270 */
[----:B------:R-:W-:Y:S02]  /*0cf0*/  VIADD R0, R12, 0x8 ;  /* 0x000000080c007836 */ /* 0x000fe40000000000 */
[----:B------:R-:W4:Y:S10]  /*0d00*/  SHFL.DOWN PT, R10, R5, 0x4, R11 ;  /* 0x08800000050a7989 */ /* 0x000f3400000e000b */
        /* <DEDUP_REMOVED lines=8> */
[----:B------:R-:W-:Y:S01]  /*0d90*/  VIADD R0, R12, 0x10 ;  /* 0x000000100c007836 */ /* 0x000fe20000000000 */
[----:B------:R-:W-:Y:S01]  /*0da0*/  @!P1 MOV R12, 0x400 ;  /* 0x00000400000c9802 */ /* 0x000fe20000000f00 */
[----:B------:R-:W4:Y:S03]  /*0db0*/  SHFL.DOWN PT, R10, R5, 0x8, R11 ;  /* 0x09000000050a7989 */ /* 0x000f2600000e000b */
[----:B0-----:R-:W-:-:S07]  /*0dc0*/  @!P1 LEA R15, R15, R12, 0x18 ;  /* 0x0000000c0f0f9211 */ /* 0x001fce00078ec0ff */
[----:B-1----:R-:W-:Y:S02]  /*0dd0*/  @!P0 FMNMX R2, R2, R9, PT ;  /* 0x0000000902028209 */ /* 0x002fe40003800000 */
[----:B--2---:R-:W-:-:S03]  /*0de0*/  @!P0 FMNMX R3, R3, R8, PT ;  /* 0x0000000803038209 */ /* 0x004fc60003800000 */
[----:B------:R-:W0:Y:S01]  /*0df0*/  SHFL.DOWN PT, R9, R2, 0x10, R11 ;  /* 0x0a00000002097989 */ /* 0x000e2200000e000b */
[----:B---3--:R-:W-:-:S03]  /*0e00*/  @!P0 FMNMX R4, R4, R13, !PT ;  /* 0x0000000d04048209 */ /* 0x008fc60007800000 */
[----:B------:R-:W1:Y:S01]  /*0e10*/  SHFL.DOWN PT, R8, R3, 0x10, R11 ;  /* 0x0a00000003087989 */ /* 0x000e6200000e000b */
[----:B----4-:R-:W-:-:S03]  /*0e20*/  @!P0 FMNMX R5, R5, R10, !PT ;  /* 0x0000000a05058209 */ /* 0x010fc60007800000 */
[----:B------:R-:W2:Y:S01]  /*0e30*/  SHFL.DOWN PT, R13, R4, 0x10, R11 ;  /* 0x0a000000040d7989 */ /* 0x000ea200000e000b */
[----:B------:R-:W-:Y:S02]  /*0e40*/  ISETP.GT.AND P0, PT, R0, R11, PT ;  /* 0x0000000b0000720c */ /* 0x000fe40003f04270 */
[----:B------:R-:W-:Y:S01]  /*0e50*/  @!P1 SHF.R.U32.HI R0, RZ, 0x1, R7 ;  /* 0x00000001ff009819 */ /* 0x000fe20000011607 */
[----:B------:R-:W3:Y:S03]  /*0e60*/  SHFL.DOWN PT, R10, R5, 0x10, R11 ;  /* 0x0a000000050a7989 */ /* 0x000ee600000e000b */
[----:B------:R-:W-:-:S05]  /*0e70*/  @!P1 LOP3.LUT R0, R0, 0x1f0, RZ, 0xc0, !PT ;  /* 0x000001f000009812 */ /* 0x000fca00078ec0ff */
[----:B------:R-:W-:Y:S02]  /*0e80*/  @!P1 IMAD.IADD R0, R0, 0x1, R15 ;  /* 0x0000000100009824 */ /* 0x000fe400078e020f */
[----:B0-----:R-:W-:Y:S02]  /*0e90*/  @!P0 FMNMX R2, R2, R9, PT ;  /* 0x0000000902028209 */ /* 0x001fe40003800000 */
[----:B-1----:R-:W-:Y:S02]  /*0ea0*/  @!P0 FMNMX R3, R3, R8, PT ;  /* 0x0000000803038209 */ /* 0x002fe40003800000 */
[----:B--2---:R-:W-:-:S03]  /*0eb0*/  @!P0 FMNMX R4, R4, R13, !PT ;  /* 0x0000000d04048209 */ /* 0x004fc60007800000 */
[----:B------:R0:W-:Y:S01]  /*0ec0*/  @!P1 STS.64 [R0+0x8], R2 ;  /* 0x0000080200009388 */ /* 0x0001e20000000a00 */
[----:B---3--:R-:W-:Y:S02]  /*0ed0*/  @!P0 FMNMX R5, R5, R10, !PT ;  /* 0x0000000a05058209 */ /* 0x008fe40007800000 */
[----:B------:R-:W-:-:S03]  /*0ee0*/  ISETP.GE.AND P0, PT, R6, 0x21, PT ;  /* 0x000000210600780c */ /* 0x000fc60003f06270 */
[----:B------:R0:W-:Y:S01]  /*0ef0*/  @!P1 STS.64 [R0+0x10], R4 ;  /* 0x0000100400009388 */ /* 0x0001e20000000a00 */
[----:B------:R-:W-:Y:S01]  /*0f00*/  BAR.SYNC.DEFER_BLOCKING 0x0 ;  /* 0x0000000000007b1d */ /* 0x000fe20000010000 */
[----:B------:R-:W-:-:S13]  /*0f10*/  ISETP.NE.OR P0, PT, R7, RZ, !P0 ;  /* 0x000000ff0700720c */ /* 0x000fda0004705670 */
[----:B0-----:R-:W-:Y:S05]  /*0f20*/  @P0 BRA `(.L_x_14) ;  /* 0x0000001000080947 */ /* 0x001fea0003800000 */
[----:B------:R-:W0:Y:S01]  /*0f30*/  S2UR UR5, SR_CgaCtaId ;  /* 0x00000000000579c3 */ /* 0x000e220000008800 */
[----:B------:R-:W-:Y:S01]  /*0f40*/  UMOV UR4, 0x400 ;  /* 0x0000040000047882 */ /* 0x000fe20000000000 */
[----:B------:R-:W-:Y:S01]  /*0f50*/  ISETP.GE.U32.AND P0, PT, R6, 0x41, PT ;  /* 0x000000410600780c */ /* 0x000fe20003f06070 */
[----:B0-----:R-:W-:-:S09]  /*0f60*/  ULEA UR4, UR5, UR4, 0x18 ;  /* 0x0000000405047291 */ /* 0x001fd2000f8ec0ff */
[----:B------:R-:W0:Y:S04]  /*0f70*/  LDS.64 R8, [UR4+0x18] ;  /* 0x00001804ff087984 */ /* 0x000e280008000a00 */
[----:B------:R-:W1:Y:S01]  /*0f80*/  LDS.128 R12, [UR4+0x20] ;  /* 0x00002004ff0c7984 */ /* 0x000e620008000c00 */
[----:B0-----:R-:W-:Y:S02]  /*0f90*/  FMNMX R2, R2, R8, PT ;  /* 0x0000000802027209 */ /* 0x001fe40003800000 */
[----:B------:R-:W-:Y:S02]  /*0fa0*/  FMNMX R3, R3, R9, PT ;  /* 0x0000000903037209 */ /* 0x000fe40003800000 */
[----:B-1----:R-:W-:Y:S02]  /*0fb0*/  FMNMX R4, R4, R12, !PT ;  /* 0x0000000c04047209 */ /* 0x002fe40007800000 */
[----:B------:R-:W-:Y:S01]  /*0fc0*/  FMNMX R5, R5, R13, !PT ;  /* 0x0000000d05057209 */ /* 0x000fe20007800000 */
[----:B------:R-:W-:Y:S06]  /*0fd0*/  @!P0 BRA `(.L_x_14) ;  /* 0x0000000c00dc8947 */ /* 0x000fec0003800000 */
[----:B------:R-:W0:Y:S01]  /*0fe0*/  LDS.128 R8, [UR4+0x30] ;  /* 0x00003004ff087984 */ /* 0x000e220008000c00 */
[----:B------:R-:W-:Y:S02]  /*0ff0*/  ISETP.GE.U32.AND P0, PT, R6, 0x61, PT ;  /* 0x000000610600780c */ /* 0x000fe40003f06070 */
[----:B------:R-:W-:Y:S02]  /*1000*/  FMNMX R2, R2, R14, PT ;  /* 0x0000000e02027209 */ /* 0x000fe40003800000 */
[----:B------:R-:W-:Y:S02]  /*1010*/  FMNMX R3, R3, R15, PT ;  /* 0x0000000f03037209 */ /* 0x000fe40003800000 */
[----:B0-----:R-:W-:Y:S02]  /*1020*/  FMNMX R4, R4, R8, !PT ;  /* 0x0000000804047209 */ /* 0x001fe40007800000 */
[----:B------:R-:W-:-:S05]  /*1030*/  FMNMX R5, R5, R9, !PT ;  /* 0x0000000905057209 */ /* 0x000fca0007800000 */
[----:B------:R-:W-:Y:S05]  /*1040*/  @!P0 BRA `(.L_x_14) ;  /* 0x0000000c00c08947 */ /* 0x000fea0003800000 */
        /* <DEDUP_REMOVED lines=28> */
[----:B------:R-:W0:Y:S01]  /*1210*/  LDS.64 R6, [UR4+0x80] ;  /* 0x00008004ff067984 */ /* 0x000e220008000a00 */
[----:B------:R-:W-:Y:S02]  /*1220*/  FMNMX R2, R2, R10, PT ;  /* 0x0000000a02027209 */ /* 0x000fe40003800000 */
[----:B------:R-:W-:Y:S02]  /*1230*/  FMNMX R3, R3, R11, PT ;  /* 0x0000000b03037209 */ /* 0x000fe40003800000 */
[----:B0-----:R-:W-:Y:S02]  /*1240*/  FMNMX R4, R4, R6, !PT ;  /* 0x0000000604047209 */ /* 0x001fe40007800000 */
[----:B------:R-:W-:Y:S01]  /*1250*/  FMNMX R5, R5, R7, !PT ;  /* 0x0000000705057209 */ /* 0x000fe20007800000 */
[----:B------:R-:W-:Y:S06]  /*1260*/  BRA `(.L_x_14) ;  /* 0x0000000c00387947 */ /* 0x000fec0003800000 */
.L_x_4:
[----:B------:R-:W0:Y:S01]  /*1270*/  S2R R0, SR_TID.X ;  /* 0x0000000000007919 */ /* 0x000e220000002100 */
[----:B------:R-:W0:Y:S02]  /*1280*/  LDC.64 R8, c[0x0][0x380] ;  /* 0x0000e000ff087b82 */ /* 0x000e240000000a00 */
[----:B0-----:R-:W-:-:S05]  /*1290*/  IMAD.WIDE.U32 R8, R0, 0x10, R8 ;  /* 0x0000001000087825 */ /* 0x001fca00078e0008 */
[----:B------:R-:W2:Y:S04]  /*12a0*/  LDG.E.64.CONSTANT R18, desc[UR6][R8.64] ;  /* 0x0000000608127981 */ /* 0x000ea8000c1e9b00 */
[----:B------:R-:W2:Y:S04]  /*12b0*/  LDG.E.64.CONSTANT R2, desc[UR6][R8.64+0x1000] ;  /* 0x0010000608027981 */ /* 0x000ea8000c1e9b00 */
[----:B------:R-:W2:Y:S04]  /*12c0*/  LDG.E.64.CONSTANT R10, desc[UR6][R8.64+0x2000] ;  /* 0x00200006080a7981 */ /* 0x000ea8000c1e9b00 */
[----:B------:R-:W3:Y:S04]  /*12d0*/  LDG.E.64.CONSTANT R20, desc[UR6][R8.64+0x8] ;  /* 0x0000080608147981 */ /* 0x000ee8000c1e9b00 */
[----:B------:R-:W3:Y:S04]  /*12e0*/  LDG.E.64.CONSTANT R4, desc[UR6][R8.64+0x1008] ;  /* 0x0010080608047981 */ /* 0x000ee8000c1e9b00 */
[----:B------:R-:W3:Y:S04]  /*12f0*/  LDG.E.64.CONSTANT R12, desc[UR6][R8.64+0x2008] ;  /* 0x00200806080c7981 */ /* 0x000ee8000c1e9b00 */
[----:B------:R-:W4:Y:S04]  /*1300*/  LDG.E.64.CONSTANT R16, desc[UR6][R8.64+0x3008] ;  /* 0x0030080608107981 */ /* 0x000f28000c1e9b00 */
[----:B------:R-:W5:Y:S01]  /*1310*/  LDG.E.64.CONSTANT R14, desc[UR6][R8.64+0x3000] ;  /* 0x00300006080e7981 */ /* 0x000f62000c1e9b00 */
[----:B------:R-:W-:-:S02]  /*1320*/  ISETP.GE.U32.AND P0, PT, R6, 0x800, PT ;  /* 0x000008000600780c */ /* 0x000fc40003f06070 */
[----:B--2---:R-:W-:Y:S02]  /*1330*/  FMNMX3 R3, R19, R3, R11, PT ;  /* 0x0000000313037276 */ /* 0x004fe4000380000b */
[----:B------:R-:W-:Y:S02]  /*1340*/  FMNMX3 R7, R18, R2, R10, PT ;  /* 0x0000000212077276 */ /* 0x000fe4000380000a */
[----:B---3--:R-:W-:Y:S02]  /*1350*/  FMNMX3 R11, R20, R4, R12, !PT ;  /* 0x00000004140b7276 */ /* 0x008fe4000780000c */
[----:B------:R-:W-:Y:S02]  /*1360*/  FMNMX3 R5, R21, R5, R13, !PT ;  /* 0x0000000515057276 */ /* 0x000fe4000780000d */
[----:B----4-:R-:W-:Y:S01]  /*1370*/  FMNMX R4, R16, R11, !PT ;  /* 0x0000000b10047209 */ /* 0x010fe20007800000 */
[----:B------:R-:W-:Y:S01]  /*1380*/  IMAD.MOV.U32 R11, RZ, RZ, 0x400 ;  /* 0x00000400ff0b7424 */ /* 0x000fe200078e00ff */
[----:B------:R-:W-:-:S02]  /*1390*/  FMNMX R5, R17, R5, !PT ;  /* 0x0000000511057209 */ /* 0x000fc40007800000 */
[----:B-----5:R-:W-:Y:S02]  /*13a0*/  FMNMX R2, R14, R7, PT ;  /* 0x000000070e027209 */ /* 0x020fe40003800000 */
[----:B------:R-:W-:Y:S01]  /*13b0*/  FMNMX R3, R15, R3, PT ;  /* 0x000000030f037209 */ /* 0x000fe20003800000 */
[----:B------:R-:W-:Y:S06]  /*13c0*/  @!P0 BRA `(.L_x_15) ;  /* 0x00000000006c8947 */ /* 0x000fec0003800000 */
[----:B------:R-:W0:Y:S01]  /*13d0*/  LDC R30, c[0x0][0x390] ;  /* 0x0000e400ff1e7b82 */ /* 0x000e220000000800 */
[----:B------:R-:W-:Y:S02]  /*13e0*/  VIADD R10, R6, 0xfffffc00 ;  /* 0xfffffc00060a7836 */ /* 0x000fe40000000000 */
[----:B------:R-:W-:-:S07]  /*13f0*/  IMAD.MOV.U32 R11, RZ, RZ, 0x400 ;  /* 0x00000400ff0b7424 */ /* 0x000fce00078e00ff */
.L_x_17:
[----:B------:R-:W-:-:S05]  /*1400*/  IMAD.WIDE R28, R11, 0x10, R8 ;  /* 0x000000100b1c7825 */ /* 0x000fca00078e0208 */
[----:B------:R-:W2:Y:S04]  /*1410*/  LDG.E.64.CONSTANT R24, desc[UR6][R28.64] ;  /* 0x000000061c187981 */ /* 0x000ea8000c1e9b00 */
[----:B------:R-:W2:Y:S04]  /*1420*/  LDG.E.64.CONSTANT R26, desc[UR6][R28.64+0x1000] ;  /* 0x001000061c1a7981 */ /* 0x000ea8000c1e9b00 */
[----:B------:R-:W3:Y:S04]  /*1430*/  LDG.E.64.CONSTANT R18, desc[UR6][R28.64+0x8] ;  /* 0x000008061c127981 */ /* 0x000ee8000c1e9b00 */
[----:B------:R-:W3:Y:S04]  /*1440*/  LDG.E.64.CONSTANT R20, desc[UR6][R28.64+0x1008] ;  /* 0x001008061c147981 */ /* 0x000ee8000c1e9b00 */
[----:B------:R-:W4:Y:S04]  /*1450*/  LDG.E.64.CONSTANT R16, desc[UR6][R28.64+0x2000] ;  /* 0x002000061c107981 */ /* 0x000f28000c1e9b00 */
[----:B------:R-:W4:Y:S04]  /*1460*/  LDG.E.64.CONSTANT R12, desc[UR6][R28.64+0x3000] ;  /* 0x003000061c0c7981 */ /* 0x000f28000c1e9b00 */
[----:B------:R-:W5:Y:S04]  /*1470*/  LDG.E.64.CONSTANT R14, desc[UR6][R28.64+0x2008] ;  /* 0x002008061c0e7981 */ /* 0x000f68000c1e9b00 */
[----:B------:R-:W5:Y:S01]  /*1480*/  LDG.E.64.CONSTANT R22, desc[UR6][R28.64+0x3008] ;  /* 0x003008061c167981 */ /* 0x000f62000c1e9b00 */
[----:B0-----:R-:W-:-:S04]  /*1490*/  IMAD.MOV.U32 R6, RZ, RZ, R30 ;  /* 0x000000ffff067224 */ /* 0x001fc800078e001e */
[----:B------:R-:W-:-:S05]  /*14a0*/  IMAD.IADD R7, R6, 0x1, -R11 ;  /* 0x0000000106077824 */ /* 0x000fca00078e0a0b */
[----:B------:R-:W-:Y:S02]  /*14b0*/  ISETP.GE.AND P0, PT, R7, 0x400, PT ;  /* 0x000004000700780c */ /* 0x000fe40003f06270 */
[----:B--2---:R-:W-:Y:S02]  /*14c0*/  FMNMX3 R3, R3, R25, R27, PT ;  /* 0x0000001903037276 */ /* 0x004fe4000380001b */
[----:B------:R-:W-:Y:S02]  /*14d0*/  FMNMX3 R7, R2, R24, R26, PT ;  /* 0x0000001802077276 */ /* 0x000fe4000380001a */
[----:B---3--:R-:W-:Y:S02]  /*14e0*/  FMNMX3 R25, R4, R18, R20, !PT ;  /* 0x0000001204197276 */ /* 0x008fe40007800014 */
[----:B------:R-:W-:Y:S02]  /*14f0*/  FMNMX3 R5, R5, R19, R21, !PT ;  /* 0x0000001305057276 */ /* 0x000fe40007800015 */
[----:B----4-:R-:W-:-:S02]  /*1500*/  FMNMX3 R2, R7, R16, R12, PT ;  /* 0x0000001007027276 */ /* 0x010fc4000380000c */
[----:B------:R-:W-:Y:S02]  /*1510*/  FMNMX3 R3, R3, R17, R13, PT ;  /* 0x0000001103037276 */ /* 0x000fe4000380000d */
[----:B-----5:R-:W-:Y:S02]  /*1520*/  FMNMX3 R4, R25, R14, R22, !PT ;  /* 0x0000000e19047276 */ /* 0x020fe40007800016 */
[----:B------:R-:W-:Y:S01]  /*1530*/  FMNMX3 R5, R5, R15, R23, !PT ;  /* 0x0000000f05057276 */ /* 0x000fe20007800017 */
[----:B------:R-:W-:Y:S06]  /*1540*/  @!P0 BRA `(.L_x_16) ;  /* 0x0000000400208947 */ /* 0x000fec0003800000 */
[----:B------:R-:W-:-:S05]  /*1550*/  VIADD R11, R11, 0x400 ;  /* 0x000004000b0b7836 */ /* 0x000fca0000000000 */
[----:B------:R-:W-:-:S13]  /*1560*/  ISETP.GT.AND P0, PT, R11, R10, PT ;  /* 0x0000000a0b00720c */ /* 0x000fda0003f04270 */
[----:B------:R-:W-:Y:S05]  /*1570*/  @!P0 BRA `(.L_x_17) ;  /* 0xfffffffc00a08947 */ /* 0x000fea000383ffff */
.L_x_15:
[----:B------:R-:W-:-:S13]  /*1580*/  ISETP.GE.AND P0, PT, R11, R6, PT ;  /* 0x000000060b00720c */ /* 0x000fda0003f06270 */
[----:B------:R-:W-:Y:S05]  /*1590*/  @P0 BRA `(.L_x_16) ;  /* 0x00000004000c0947 */ /* 0x000fea0003800000 */
[----:B------:R-:W-:Y:S01]  /*15a0*/  IMAD.IADD R7, R6, 0x1, -R11 ;  /* 0x0000000106077824 */ /* 0x000fe200078e0a0b */
[----:B------:R-:W-:Y:S04]  /*15b0*/  BSSY.RECONVERGENT B1, `(.L_x_16) ;  /* 0x0000041000017945 */ /* 0x000fe80003800200 */
[----:B------:R-:W-:-:S13]  /*15c0*/  ISETP.GE.AND P0, PT, R0, R7, PT ;  /* 0x000000070000720c */ /* 0x000fda0003f06270 */
[----:B------:R-:W-:Y:S05]  /*15d0*/  @P0 BRA `(.L_x_18) ;  /* 0x0000000000f80947 */ /* 0x000fea0003800000 */
[----:B------:R-:W-:Y:S01]  /*15e0*/  LOP3.LUT R8, RZ, R0, RZ, 0x33, !PT ;  /* 0x00000000ff087212 */ /* 0x000fe200078e33ff */
[----:B------:R-:W-:Y:S03]  /*15f0*/  BSSY.RECONVERGENT B2, `(.L_x_19) ;  /* 0x0000019000027945 */ /* 0x000fe60003800200 */
[----:B------:R-:W-:-:S04]  /*1600*/  IADD3 R8, PT, PT, -R11, R6, R8 ;  /* 0x000000060b087210 */ /* 0x000fc80007ffe108 */
[C---:B------:R-:W-:Y:S02]  /*1610*/  LOP3.LUT R6, R8.reuse, 0x300, RZ, 0xc0, !PT ;  /* 0x0000030008067812 */ /* 0x040fe400078ec0ff */
[----:B------:R-:W-:Y:S02]  /*1620*/  ISETP.GE.U32.AND P1, PT, R8, 0x300, PT ;  /* 0x000003000800780c */ /* 0x000fe40003f26070 */
[----:B------:R-:W-:Y:S01]  /*1630*/  ISETP.NE.AND P0, PT, R6, 0x300, PT ;  /* 0x000003000600780c */ /* 0x000fe20003f05270 */
[----:B------:R-:W-:-:S12]  /*1640*/  IMAD.MOV.U32 R6, RZ, RZ, R0 ;  /* 0x000000ffff067224 */ /* 0x000fd800078e0000 */
[----:B------:R-:W-:Y:S05]  /*1650*/  @!P0 BRA `(.L_x_20) ;  /* 0x0000000000488947 */ /* 0x000fea0003800000 */
[----:B------:R-:W0:Y:S01]  /*1660*/  LDC.64 R16, c[0x0][0x380] ;  /* 0x0000e000ff107b82 */ /* 0x000e220000000a00 */
[----:B------:R-:W-:Y:S01]  /*1670*/  LEA.HI R6, R8, 0x1, RZ, 0x18 ;  /* 0x0000000108067811 */ /* 0x000fe200078fc0ff */
[----:B------:R-:W-:-:S03]  /*1680*/  IMAD.IADD R19, R0, 0x1, R11 ;  /* 0x0000000100137824 */ /* 0x000fc600078e020b */
[----:B------:R-:W-:Y:S01]  /*1690*/  LOP3.LUT R8, R6, 0x3, RZ, 0xc0, !PT ;  /* 0x0000000306087812 */ /* 0x000fe200078ec0ff */
[----:B------:R-:W-:-:S04]  /*16a0*/  IMAD.MOV.U32 R6, RZ, RZ, R0 ;  /* 0x000000ffff067224 */ /* 0x000fc800078e0000 */
[----:B------:R-:W-:-:S07]  /*16b0*/  IMAD.MOV R10, RZ, RZ, -R8 ;  /* 0x000000ffff0a7224 */ /* 0x000fce00078e0a08 */
.L_x_21:
[----:B0-----:R-:W-:-:S05]  /*16c0*/  IMAD.WIDE.U32 R8, R19, 0x10, R16 ;  /* 0x0000001013087825 */ /* 0x001fca00078e0010 */
[----:B------:R-:W2:Y:S04]  /*16d0*/  LDG.E.64.CONSTANT R12, desc[UR6][R8.64] ;  /* 0x00000006080c7981 */ /* 0x000ea8000c1e9b00 */
[----:B------:R-:W3:Y:S01]  /*16e0*/  LDG.E.64.CONSTANT R14, desc[UR6][R8.64+0x8] ;  /* 0x00000806080e7981 */ /* 0x000ee2000c1e9b00 */
[----:B------:R-:W-:Y:S02]  /*16f0*/  VIADD R10, R10, 0x1 ;  /* 0x000000010a0a7836 */ /* 0x000fe40000000000 */
[----:B------:R-:W-:Y:S02]  /*1700*/  VIADD R6, R6, 0x100 ;  /* 0x0000010006067836 */ /* 0x000fe40000000000 */
[----:B------:R-:W-:Y:S01]  /*1710*/  VIADD R19, R19, 0x100 ;  /* 0x0000010013137836 */ /* 0x000fe20000000000 */
[----:B------:R-:W-:-:S02]  /*1720*/  ISETP.NE.AND P0, PT, R10, RZ, PT ;  /* 0x000000ff0a00720c */ /* 0x000fc40003f05270 */
[----:B--2---:R-:W-:Y:S02]  /*1730*/  FMNMX R2, R12, R2, PT ;  /* 0x000000020c027209 */ /* 0x004fe40003800000 */
[----:B------:R-:W-:Y:S02]  /*1740*/  FMNMX R3, R13, R3, PT ;  /* 0x000000030d037209 */ /* 0x000fe40003800000 */
[----:B---3--:R-:W-:Y:S02]  /*1750*/  FMNMX R4, R14, R4, !PT ;  /* 0x000000040e047209 */ /* 0x008fe40007800000 */
[----:B------:R-:W-:-:S05]  /*1760*/  FMNMX R5, R15, R5, !PT ;  /* 0x000000050f057209 */ /* 0x000fca0007800000 */
[----:B------:R-:W-:Y:S05]  /*1770*/  @P0 BRA `(.L_x_21) ;  /* 0xfffffffc00d00947 */ /* 0x000fea000383ffff */
.L_x_20:
[----:B------:R-:W-:Y:S05]  /*1780*/  BSYNC.RECONVERGENT B2 ;  /* 0x0000000000027941 */ /* 0x000fea0003800200 */
.L_x_19:
[----:B------:R-:W-:Y:S05]  /*1790*/  @!P1 BRA `(.L_x_18) ;  /* 0x0000000000889947 */ /* 0x000fea0003800000 */
[----:B------:R-:W0:Y:S01]  /*17a0*/  LDCU.64 UR4, c[0x0][0x380] ;  /* 0x00007000ff0477ac */ /* 0x000e220008000a00 */
[C---:B------:R-:W-:Y:S01]  /*17b0*/  IADD3 R33, P0, PT, R6.reuse, R11, RZ ;  /* 0x0000000b06217210 */ /* 0x040fe20007f1e0ff */
[----:B------:R-:W-:-:S04]  /*17c0*/  IMAD.IADD R25, R6, 0x1, R11 ;  /* 0x0000000106197824 */ /* 0x000fc800078e020b */
[----:B------:R-:W-:Y:S01]  /*17d0*/  IMAD.X R8, RZ, RZ, RZ, P0 ;  /* 0x000000ffff087224 */ /* 0x000fe200000e06ff */
[----:B0-----:R-:W-:-:S04]  /*17e0*/  LEA R24, P1, R33, UR4, 0x4 ;  /* 0x0000000421187c11 */ /* 0x001fc8000f8220ff */
[----:B------:R-:W-:Y:S02]  /*17f0*/  IADD3 R24, P0, PT, R24, 0x3008, RZ ;  /* 0x0000300818187810 */ /* 0x000fe40007f1e0ff */
[----:B------:R-:W-:-:S05]  /*1800*/  LEA.HI.X R33, R33, UR5, R8, 0x4, P1 ;  /* 0x0000000521217c11 */ /* 0x000fca00088f2408 */
[----:B------:R-:W-:-:S07]  /*1810*/  IMAD.X R33, RZ, RZ, R33, P0 ;  /* 0x000000ffff217224 */ /* 0x000fce00000e0621 */
.L_x_22:
[----:B------:R-:W0:Y:S01]  /*1820*/  LDC.64 R26, c[0x0][0x380] ;  /* 0x0000e000ff1a7b82 */ /* 0x000e220000000a00 */
[----:B------:R-:W-:Y:S02]  /*1830*/  IMAD.MOV.U32 R28, RZ, RZ, R24 ;  /* 0x000000ffff1c7224 */ /* 0x000fe400078e0018 */
[----:B------:R-:W-:-:S05]  /*1840*/  IMAD.MOV.U32 R29, RZ, RZ, R33 ;  /* 0x000000ffff1d7224 */ /* 0x000fca00078e0021 */
[----:B------:R-:W2:Y:S04]  /*1850*/  LDG.E.64.CONSTANT R20, desc[UR6][R28.64+-0x2008] ;  /* 0xffdff8061c147981 */ /* 0x000ea8000c1e9b00 */
[----:B------:R-:W3:Y:S04]  /*1860*/  LDG.E.64.CONSTANT R8, desc[UR6][R28.64+-0x2000] ;  /* 0xffe000061c087981 */ /* 0x000ee8000c1e9b00 */
[----:B------:R-:W4:Y:S04]  /*1870*/  LDG.E.64.CONSTANT R16, desc[UR6][R28.64+-0x1008] ;  /* 0xffeff8061c107981 */ /* 0x000f28000c1e9b00 */
[----:B------:R-:W4:Y:S01]  /*1880*/  LDG.E.64.CONSTANT R10, desc[UR6][R28.64+-0x8] ;  /* 0xfffff8061c0a7981 */ /* 0x000f22000c1e9b00 */
[----:B0-----:R-:W-:-:S03]  /*1890*/  IMAD.WIDE.U32 R26, R25, 0x10, R26 ;  /* 0x00000010191a7825 */ /* 0x001fc600078e001a */
[----:B------:R-:W5:Y:S04]  /*18a0*/  LDG.E.64.CONSTANT R14, desc[UR6][R28.64+-0x1000] ;  /* 0xfff000061c0e7981 */ /* 0x000f68000c1e9b00 */
[----:B------:R-:W2:Y:S04]  /*18b0*/  LDG.E.64.CONSTANT R22, desc[UR6][R26.64] ;  /* 0x000000061a167981 */ /* 0x000ea8000c1e9b00 */
[----:B------:R-:W3:Y:S04]  /*18c0*/  LDG.E.64.CONSTANT R18, desc[UR6][R26.64+0x8] ;  /* 0x000008061a127981 */ /* 0x000ee8000c1e9b00 */
[----:B------:R-:W5:Y:S01]  /*18d0*/  LDG.E.64.CONSTANT R12, desc[UR6][R28.64] ;  /* 0x000000061c0c7981 */ /* 0x000f62000c1e9b00 */
[----:B------:R-:W-:Y:S01]  /*18e0*/  IADD3 R24, P0, PT, R28, 0x4000, RZ ;  /* 0x000040001c187810 */ /* 0x000fe20007f1e0ff */
[----:B------:R-:W-:-:S04]  /*18f0*/  VIADD R6, R6, 0x400 ;  /* 0x0000040006067836 */ /* 0x000fc80000000000 */
[----:B------:R-:W-:Y:S01]  /*1900*/  IMAD.X R33, RZ, RZ, R29, P0 ;  /* 0x000000ffff217224 */ /* 0x000fe200000e061d */
[----:B------:R-:W-:Y:S01]  /*1910*/  ISETP.GE.AND P0, PT, R6, R7, PT ;  /* 0x000000070600720c */ /* 0x000fe20003f06270 */
[----:B------:R-:W-:Y:S01]  /*1920*/  VIADD R25, R25, 0x400 ;  /* 0x0000040019197836 */ /* 0x000fe20000000000 */
        /* <DEDUP_REMOVED lines=9> */
.L_x_18:
[----:B------:R-:W-:Y:S05]  /*19c0*/  BSYNC.RECONVERGENT B1 ;  /* 0x0000000000017941 */ /* 0x000fea0003800200 */
.L_x_16:
[----:B------:R-:W0:Y:S01]  /*19d0*/  S2R R10, SR_LANEID ;  /* 0x00000000000a7919 */ /* 0x000e220000000000 */
[----:B------:R-:W-:Y:S01]  /*19e0*/  BSSY.RECONVERGENT B1, `(.L_x_23) ;  /* 0x0000038000017945 */ /* 0x000fe20003800200 */
[----:B------:R-:W1:Y:S04]  /*19f0*/  SHFL.DOWN PT, R7, R2, 0x1, 0x1f ;  /* 0x08201f0002077f89 */ /* 0x000e6800000e0000 */
        /* <DEDUP_REMOVED lines=34> */
[----:B------:R0:W1:Y:S01]  /*1c20*/  SHFL.DOWN PT, R7, R2, 0x10, 0x1f ;  /* 0x0a001f0002077f89 */ /* 0x00006200000e0000 */
[----:B--2---:R-:W-:-:S03]  /*1c30*/  @!P0 FMNMX R4, R4, R9, !PT ;  /* 0x0000000904048209 */ /* 0x004fc60007800000 */
[----:B------:R0:W2:Y:S01]  /*1c40*/  SHFL.DOWN PT, R6, R3, 0x10, 0x1f ;  /* 0x0a001f0003067f89 */ /* 0x0000a200000e0000 */
[----:B---3--:R-:W-:-:S03]  /*1c50*/  @!P0 FMNMX R5, R5, R8, !PT ;  /* 0x0000000805058209 */ /* 0x008fc60007800000 */
[----:B------:R0:W3:Y:S04]  /*1c60*/  SHFL.DOWN PT, R9, R4, 0x10, 0x1f ;  /* 0x0a001f0004097f89 */ /* 0x0000e800000e0000 */
[----:B------:R0:W4:Y:S01]  /*1c70*/  SHFL.DOWN PT, R8, R5, 0x10, 0x1f ;  /* 0x0a001f0005087f89 */ /* 0x00012200000e0000 */
[----:B------:R-:W-:Y:S05]  /*1c80*/  @P1 BRA `(.L_x_24) ;  /* 0x0000000000341947 */ /* 0x000fea0003800000 */
[----:B------:R-:W-:Y:S02]  /*1c90*/  ISETP.NE.AND P0, PT, R10, RZ, PT ;  /* 0x000000ff0a00720c */ /* 0x000fe40003f05270 */
[----:B01----:R-:W-:Y:S02]  /*1ca0*/  FMNMX R2, R2, R7, PT ;  /* 0x0000000702027209 */ /* 0x003fe40003800000 */
[----:B--2---:R-:W-:Y:S02]  /*1cb0*/  FMNMX R3, R3, R6, PT ;  /* 0x0000000603037209 */ /* 0x004fe40003800000 */
        /* <DEDUP_REMOVED lines=10> */
.L_x_24:
[----:B------:R-:W-:Y:S05]  /*1d60*/  BSYNC.RECONVERGENT B1 ;  /* 0x0000000000017941 */ /* 0x000fea0003800200 */
.L_x_23:
[----:B------:R-:W-:Y:S01]  /*1d70*/  BAR.SYNC.DEFER_BLOCKING 0x0 ;  /* 0x0000000000007b1d */ /* 0x000fe20000010000 */
[----:B------:R-:W-:-:S13]  /*1d80*/  ISETP.NE.AND P0, PT, R0, RZ, PT ;  /* 0x000000ff0000720c */ /* 0x000fda0003f05270 */
[----:B------:R-:W-:Y:S05]  /*1d90*/  @P0 BRA `(.L_x_14) ;  /* 0x00000000006c0947 */ /* 0x000fea0003800000 */
[----:B------:R-:W5:Y:S01]  /*1da0*/  S2UR UR5, SR_CgaCtaId ;  /* 0x00000000000579c3 */ /* 0x000f620000008800 */
[----:B------:R-:W-:Y:S02]  /*1db0*/  UMOV UR4, 0x400 ;  /* 0x0000040000047882 */ /* 0x000fe40000000000 */
[----:B-----5:R-:W-:-:S09]  /*1dc0*/  ULEA UR4, UR5, UR4, 0x18 ;  /* 0x0000000405047291 */ /* 0x020fd2000f8ec0ff */
[----:B------:R-:W-:Y:S04]  /*1dd0*/  LDS.64 R32, [UR4+0x18] ;  /* 0x00001804ff207984 */ /* 0x000fe80008000a00 */
[----:B------:R-:W5:Y:S04]  /*1de0*/  LDS.128 R28, [UR4+0x20] ;  /* 0x00002004ff1c7984 */ /* 0x000f680008000c00 */
[----:B------:R-:W5:Y:S04]  /*1df0*/  LDS.128 R24, [UR4+0x30] ;  /* 0x00003004ff187984 */ /* 0x000f680008000c00 */
[----:B------:R-:W5:Y:S04]  /*1e00*/  LDS.128 R20, [UR4+0x40] ;  /* 0x00004004ff147984 */ /* 0x000f680008000c00 */
[----:B------:R-:W5:Y:S04]  /*1e10*/  LDS.128 R16, [UR4+0x50] ;  /* 0x00005004ff107984 */ /* 0x000f680008000c00 */
[----:B------:R-:W5:Y:S04]  /*1e20*/  LDS.128 R12, [UR4+0x60] ;  /* 0x00006004ff0c7984 */ /* 0x000f680008000c00 */
[----:B0--34-:R-:W0:Y:S04]  /*1e30*/  LDS.128 R8, [UR4+0x70] ;  /* 0x00007004ff087984 */ /* 0x019e280008000c00 */
[----:B-12---:R-:W1:Y:S01]  /*1e40*/  LDS.64 R6, [UR4+0x80] ;  /* 0x00008004ff067984 */ /* 0x006e620008000a00 */
[----:B-----5:R-:W-:-:S02]  /*1e50*/  FMNMX3 R0, R3, R33, R31, PT ;  /* 0x0000002103007276 */ /* 0x020fc4000380001f */
[----:B------:R-:W-:Y:S02]  /*1e60*/  FMNMX3 R35, R2, R32, R30, PT ;  /* 0x0000002002237276 */ /* 0x000fe4000380001e */
[----:B------:R-:W-:Y:S02]  /*1e70*/  FMNMX3 R3, R4, R28, R24, !PT ;  /* 0x0000001c04037276 */ /* 0x000fe40007800018 */
[----:B------:R-:W-:Y:S02]  /*1e80*/  FMNMX3 R2, R5, R29, R25, !PT ;  /* 0x0000001d05027276 */ /* 0x000fe40007800019 */
[----:B------:R-:W-:Y:S02]  /*1e90*/  FMNMX3 R35, R35, R26, R22, PT ;  /* 0x0000001a23237276 */ /* 0x000fe40003800016 */
[----:B------:R-:W-:Y:S02]  /*1ea0*/  FMNMX3 R0, R0, R27, R23, PT ;  /* 0x0000001b00007276 */ /* 0x000fe40003800017 */
[----:B------:R-:W-:-:S02]  /*1eb0*/  FMNMX3 R3, R3, R20, R16, !PT ;  /* 0x0000001403037276 */ /* 0x000fc40007800010 */
[----:B------:R-:W-:Y:S02]  /*1ec0*/  FMNMX3 R2, R2, R21, R17, !PT ;  /* 0x0000001502027276 */ /* 0x000fe40007800011 */
[----:B------:R-:W-:Y:S02]  /*1ed0*/  FMNMX3 R35, R35, R18, R14, PT ;  /* 0x0000001223237276 */ /* 0x000fe4000380000e */
[----:B------:R-:W-:Y:S02]  /*1ee0*/  FMNMX3 R0, R0, R19, R15, PT ;  /* 0x0000001300007276 */ /* 0x000fe4000380000f */
[----:B0-----:R-:W-:Y:S02]  /*1ef0*/  FMNMX3 R5, R3, R12, R8, !PT ;  /* 0x0000000c03057276 */ /* 0x001fe40007800008 */
[----:B------:R-:W-:Y:S02]  /*1f00*/  FMNMX3 R8, R2, R13, R9, !PT ;  /* 0x0000000d02087276 */ /* 0x000fe40007800009 */
[----:B-1----:R-:W-:-:S02]  /*1f10*/  FMNMX R4, R5, R6, !PT ;  /* 0x0000000605047209 */ /* 0x002fc40007800000 */
[----:B------:R-:W-:Y:S02]  /*1f20*/  FMNMX R2, R35, R10, PT ;  /* 0x0000000a23027209 */ /* 0x000fe40003800000 */
[----:B------:R-:W-:Y:S02]  /*1f30*/  FMNMX R3, R0, R11, PT ;  /* 0x0000000b00037209 */ /* 0x000fe40003800000 */
[----:B------:R-:W-:-:S07]  /*1f40*/  FMNMX R5, R8, R7, !PT ;  /* 0x0000000708057209 */ /* 0x000fce0007800000 */
.L_x_14:
[----:B------:R-:W-:Y:S05]  /*1f50*/  BSYNC.RECONVERGENT B0 ;  /* 0x0000000000007941 */ /* 0x000fea0003800200 */
.L_x_3:
[----:B0-----:R-:W0:Y:S02]  /*1f60*/  S2R R0, SR_TID.X ;  /* 0x0000000000007919 */ /* 0x001e240000002100 */
[----:B0-----:R-:W-:-:S13]  /*1f70*/  ISETP.NE.AND P0, PT, R0, RZ, PT ;  /* 0x000000ff0000720c */ /* 0x001fda0003f05270 */
[----:B------:R-:W-:Y:S05]  /*1f80*/  @P0 EXIT ;  /* 0x000000000000094d */ /* 0x000fea0003800000 */
[----:B-12---:R-:W0:Y:S01]  /*1f90*/  LDC.64 R6, c[0x0][0x388] ;  /* 0x0000e200ff067b82 */ /* 0x006e220000000a00 */
[----:B------:R-:W1:Y:S01]  /*1fa0*/  LDCU.64 UR4, c[0x0][0x398] ;  /* 0x00007300ff0477ac */ /* 0x000e620008000a00 */
[----:B------:R-:W2:Y:S01]  /*1fb0*/  LDCU.64 UR8, c[0x0][0x3a0] ;  /* 0x00007400ff0877ac */ /* 0x000ea20008000a00 */
[----:B-1----:R-:W-:Y:S02]  /*1fc0*/  FMNMX R2, R2, UR4, PT ;  /* 0x0000000402027c09 */ /* 0x002fe4000b800000 */
[----:B------:R-:W-:Y:S02]  /*1fd0*/  FMNMX R3, R3, UR5, PT ;  /* 0x0000000503037c09 */ /* 0x000fe4000b800000 */
[----:B--2---:R-:W-:Y:S02]  /*1fe0*/  FMNMX R4, R4, UR8, !PT ;  /* 0x0000000804047c09 */ /* 0x004fe4000f800000 */
[----:B------:R-:W-:Y:S01]  /*1ff0*/  FMNMX R5, R5, UR9, !PT ;  /* 0x0000000905057c09 */ /* 0x000fe2000f800000 */
[----:B0-----:R-:W-:Y:S04]  /*2000*/  STG.E.64 desc[UR6][R6.64], R2 ;  /* 0x0000000206007986 */ /* 0x001fe8000c101b06 */
[----:B------:R-:W-:Y:S01]  /*2010*/  STG.E.64 desc[UR6][R6.64+0x8], R4 ;  /* 0x0000080406007986 */ /* 0x000fe2000c101b06 */
[----:B------:R-:W-:Y:S05]  /*2020*/  EXIT ;  /* 0x000000000000794d */ /* 0x000fea0003800000 */
.L_x_25:
        /* <DEDUP_REMOVED lines=13> */
.L_x_189:


//--------------------- .text._ZN3cub18CUB_300001_SM_10006detail6reduce18DeviceReduceKernelINS2_10policy_hubIN4cuda3std3__44pairI6float2S9_EEy14bbox_reductionE10Policy1000EN6thrust24THRUST_300001_SM_1000_NS6detail15normal_iteratorINSF_10device_ptrIS9_EEEEySB_SA_19bbox_transformationEEvT0_PT3_T1_NS0_13GridEvenShareISP_EET2_T4_ --------------------------
	.section	.text._ZN3cub18CUB_300001_SM_10006detail6reduce18DeviceReduceKernelINS2_10policy_hubIN4cuda3std3__44pairI6float2S9_EEy14bbox_reductionE10Policy1000EN6thrust24THRUST_300001_SM_1000_NS6detail15normal_iteratorINSF_10device_ptrIS9_EEEEySB_SA_19bbox_transformationEEvT0_PT3_T1_NS0_13GridEvenShareISP_EET2_T4_,"ax",@progbits
	.align	128
        .global         _ZN3cub18CUB_300001_SM_10006detail6reduce18DeviceReduceKernelINS2_10policy_hubIN4cuda3std3__44pairI6float2S9_EEy14bbox_reductionE10Policy1000EN6thrust24THRUST_300001_SM_1000_NS6detail15normal_iteratorINSF_10device_ptrIS9_EEEEySB_SA_19bbox_transformationEEvT0_PT3_T1_NS0_13GridEvenShareISP_EET2_T4_
        .type           _ZN3cub18CUB_300001_SM_10006detail6reduce18DeviceReduceKernelINS2_10policy_hubIN4cuda3std3__44pairI6float2S9_EEy14bbox_reductionE10Policy1000EN6thrust24THRUST_300001_SM_1000_NS6detail15normal_iteratorINSF_10device_ptrIS9_EEEEySB_SA_19bbox_transformationEEvT0_PT3_T1_NS0_13GridEvenShareISP_EET2_T4_,@function
        .size           _ZN3cub18CUB_300001_SM_10006detail6reduce18DeviceReduceKernelINS2_10policy_hubIN4cuda3std3__44pairI6float2S9_EEy14bbox_reductionE10Policy1000EN6thrust24THRUST_300001_SM_1000_NS6detail15normal_iteratorINSF_10device_ptrIS9_EEEEySB_SA_19bbox_transformationEEvT0_PT3_T1_NS0_13GridEvenShareISP_EET2_T4_,(.L_x_190 - _ZN3cub18CUB_300001_SM_10006detail6reduce18DeviceReduceKernelINS2_10policy_hubIN4cuda3std3__44pairI6float2S9_EEy14bbox_reductionE10Policy1000EN6thrust24THRUST_300001_SM_1000_NS6detail15normal_iteratorINSF_10device_ptrIS9_EEEEySB_SA_19bbox_transformationEEvT0_PT3_T1_NS0_13GridEvenShareISP_EET2_T4_)
        .other          _ZN3cub18CUB_300001_SM_10006detail6reduce18DeviceReduceKernelINS2_10policy_hubIN4cuda3std3__44pairI6float2S9_EEy14bbox_reductionE10Policy1000EN6thrust24THRUST_300001_SM_1000_NS6detail15normal_iteratorINSF_10device_ptrIS9_EEEEySB_SA_19bbox_transformationEEvT0_PT3_T1_NS0_13GridEvenShareISP_EET2_T4_,@"STO_CUDA_ENTRY STV_DEFAULT"
_ZN3cub18CUB_300001_SM_10006detail6reduce18DeviceReduceKernelINS2_10policy_hubIN4cuda3std3__44pairI6float2S9_EEy14bbox_reductionE10Policy1000EN6thrust24THRUST_300001_SM_1000_NS6detail15normal_iteratorINSF_10device_ptrIS9_EEEEySB_SA_19bbox_transformationEEvT0_PT3_T1_NS0_13GridEvenShareISP_EET2_T4_:
.text._ZN3cub18CUB_300001_SM_10006detail6reduce18DeviceReduceKernelINS2_10policy_hubIN4cuda3std3__44pairI6float2S9_EEy14bbox_reductionE10Policy1000EN6thrust24THRUST_300001_SM_1000_NS6detail15normal_iteratorINSF_10device_ptrIS9_EEEEySB_SA_19bbox_transformationEEvT0_PT3_T1_NS0_13GridEvenShareISP_EET2_T4_:
[----:B------:R-:W-:Y:S01]  /*0000*/  LDC R1, c[0x0][0x37c] ;  /* 0x0000df00ff017b82 */ /* 0x000fe20000000800 */
[----:B------:R-:W0:Y:S01]  /*0010*/  S2R R0, SR_CTAID.X ;  /* 0x0000000000007919 */ /* 0x000e220000002500 */
[----:B------:R-:W1:Y:S06]  /*0020*/  LDCU.64 UR4, c[0x0][0x3b8] ;  /* 0x00007700ff0477ac */ /* 0x000e6c0008000a00 */
[----:B------:R-:W2:Y:S01]  /*0030*/  LDC R25, c[0x0][0x3c0] ;  /* 0x0000f000ff197b82 */ /* 0x000ea20000000800 */
[----:B------:R-:W-:Y:S01]  /*0040*/  BSSY.RECONVERGENT B0, `(.L_x_26) ;  /* 0x00002d4000007945 */ /* 0x000fe20003800200 */
[----:B------:R-:W3:Y:S01]  /*0050*/  LDCU.64 UR8, c[0x0][0x358] ;  /* 0x00006b00ff0877ac */ /* 0x000ee20008000a00 */
[----:B-1----:R-:W-:-:S02]  /*0060*/  IMAD.U32 R10, RZ, RZ, UR4 ;  /* 0x00000004ff0a7e24 */ /* 0x002fc4000f8e00ff */
[----:B------:R-:W-:Y:S02]  /*0070*/  IMAD.U32 R11, RZ, RZ, UR5 ;  /* 0x00000005ff0b7e24 */ /* 0x000fe4000f8e00ff */
[----:B--2---:R-:W-:-:S05]  /*0080*/  IMAD.SHL.U32 R25, R25, 0x400, RZ ;  /* 0x0000040019197824 */ /* 0x004fca00078e00ff */
[----:B------:R-:W-:Y:S01]  /*0090*/  SHF.R.S32.HI R12, RZ, 0x1f, R25 ;  /* 0x0000001fff0c7819 */ /* 0x000fe20000011419 */
[----:B0-----:R-:W-:-:S05]  /*00a0*/  IMAD.SHL.U32 R24, R0, 0x400, RZ ;  /* 0x0000040000187824 */ /* 0x001fca00078e00ff */
[----:B------:R-:W-:-:S04]  /*00b0*/  IADD3 R16, P1, PT, -R24, R10, RZ ;  /* 0x0000000a18107210 */ /* 0x000fc80007f3e1ff */
[----:B------:R-:W-:Y:S02]  /*00c0*/  ISETP.GT.U32.AND P0, PT, R16, 0x3ff, PT ;  /* 0x000003ff1000780c */ /* 0x000fe40003f04070 */
[----:B------:R-:W-:-:S04]  /*00d0*/  IADD3.X R17, PT, PT, R11, -0x1, RZ, P1, !PT ;  /* 0xffffffff0b117810 */ /* 0x000fc80000ffe4ff */
[----:B------:R-:W-:-:S13]  /*00e0*/  ISETP.GT.U32.AND.EX P0, PT, R17, RZ, PT, P0 ;  /* 0x000000ff1100720c */ /* 0x000fda0003f04100 */
[----:B---3--:R-:W-:Y:S05]  /*00f0*/  @P0 BRA `(.L_x_27) ;  /* 0x0000001800000947 */ /* 0x008fea0003800000 */
[----:B------:R-:W0:Y:S01]  /*0100*/  S2R R5, SR_TID.X ;  /* 0x0000000000057919 */ /* 0x000e220000002100 */
[----:B------:R-:W-:Y:S01]  /*0110*/  IMAD.IADD R4, R10, 0x1, -R24 ;  /* 0x000000010a047824 */ /* 0x000fe200078e0a18 */
[----:B------:R-:W-:Y:S01]  /*0120*/  BSSY.RECONVERGENT B1, `(.L_x_28) ;  /* 0x000000a000017945 */ /* 0x000fe20003800200 */
[----:B------:R-:W-:-:S03]  /*0130*/  CS2R R2, SRZ ;  /* 0x0000000000027805 */ /* 0x000fc6000001ff00 */
[----:B0-----:R-:W-:Y:S01]  /*0140*/  ISETP.GE.AND P0, PT, R5, R4, PT ;  /* 0x000000040500720c */ /* 0x001fe20003f06270 */
[----:B------:R-:W-:-:S12]  /*0150*/  IMAD.MOV.U32 R25, RZ, RZ, R5 ;  /* 0x000000ffff197224 */ /* 0x000fd800078e0005 */
[----:B------:R-:W-:Y:S05]  /*0160*/  @P0 BRA `(.L_x_29) ;  /* 0x0000000000140947 */ /* 0x000fea0003800000 */
[----:B------:R-:W0:Y:S01]  /*0170*/  LDC.64 R2, c[0x0][0x380] ;  /* 0x0000e000ff027b82 */ /* 0x000e220000000a00 */
[----:B------:R-:W-:-:S04]  /*0180*/  IMAD.IADD R7, R24, 0x1, R5 ;  /* 0x0000000118077824 */ /* 0x000fc800078e0205 */
[----:B0-----:R-:W-:-:S06]  /*0190*/  IMAD.WIDE.U32 R2, R7, 0x8, R2 ;  /* 0x0000000807027825 */ /* 0x001fcc00078e0002 */
[----:B------:R-:W5:Y:S01]  /*01a0*/  LDG.E.64 R2, desc[UR8][R2.64] ;  /* 0x0000000802027981 */ /* 0x000f62000c1e1b00 */
[----:B------:R-:W-:-:S07]  /*01b0*/  VIADD R25, R5, 0x100 ;  /* 0x0000010005197836 */ /* 0x000fce0000000000 */
.L_x_29:
[----:B------:R-:W-:Y:S05]  /*01c0*/  BSYNC.RECONVERGENT B1 ;  /* 0x0000000000017941 */ /* 0x000fea0003800200 */
.L_x_28:
[----:B------:R-:W-:Y:S01]  /*01d0*/  ISETP.GE.AND P0, PT, R25, R4, PT ;  /* 0x000000041900720c */ /* 0x000fe20003f06270 */
[----:B------:R-:W-:Y:S01]  /*01e0*/  BSSY.RECONVERGENT B1, `(.L_x_30) ;  /* 0x000009d000017945 */ /* 0x000fe20003800200 */
[----:B-----5:R-:W-:Y:S02]  /*01f0*/  IMAD.MOV.U32 R7, RZ, RZ, R3 ;  /* 0x000000ffff077224 */ /* 0x020fe400078e0003 */
[----:B------:R-:W-:-:S09]  /*0200*/  IMAD.MOV.U32 R6, RZ, RZ, R2 ;  /* 0x000000ffff067224 */ /* 0x000fd200078e0002 */
[----:B------:R-:W-:Y:S05]  /*0210*/  @P0 BRA `(.L_x_31) ;  /* 0x0000000800640947 */ /* 0x000fea0003800000 */
[----:B------:R-:W-:Y:S01]  /*0220*/  LOP3.LUT R7, RZ, R25, RZ, 0x33, !PT ;  /* 0x00000019ff077212 */ /* 0x000fe200078e33ff */
[----:B------:R-:W-:Y:S01]  /*0230*/  BSSY.RECONVERGENT B2, `(.L_x_32) ;  /* 0x000004b000027945 */ /* 0x000fe20003800200 */
[----:B------:R-:W-:Y:S02]  /*0240*/  IMAD.MOV.U32 R6, RZ, RZ, R2 ;  /* 0x000000ffff067224 */ /* 0x000fe400078e0002 */
[----:B------:R-:W-:-:S04]  /*0250*/  IADD3 R7, PT, PT, -R24, R10, R7 ;  /* 0x0000000a18077210 */ /* 0x000fc80007ffe107 */
[C---:B------:R-:W-:Y:S02]  /*0260*/  ISETP.GE.U32.AND P1, PT, R7.reuse, 0xf00, PT ;  /* 0x00000f000700780c */ /* 0x040fe40003f26070 */
[----:B------:R-:W-:Y:S01]  /*0270*/  LEA.HI R26, R7, 0x1, RZ, 0x18 ;  /* 0x00000001071a7811 */ /* 0x000fe200078fc0ff */
[----:B------:R-:W-:-:S03]  /*0280*/  IMAD.MOV.U32 R7, RZ, RZ, R3 ;  /* 0x000000ffff077224 */ /* 0x000fc600078e0003 */
[----:B------:R-:W-:-:S04]  /*0290*/  LOP3.LUT R20, R26, 0xf, RZ, 0xc0, !PT ;  /* 0x0000000f1a147812 */ /* 0x000fc800078ec0ff */
[----:B------:R-:W-:-:S03]  /*02a0*/  ISETP.NE.AND P0, PT, R20, RZ, PT ;  /* 0x000000ff1400720c */ /* 0x000fc60003f05270 */
[----:B------:R-:W-:Y:S10]  /*02b0*/  @!P1 BRA `(.L_x_33) ;  /* 0x0000000400089947 */ /* 0x000ff40003800000 */
[----:B------:R-:W0:Y:S01]  /*02c0*/  LDCU.64 UR4, c[0x0][0x380] ;  /* 0x00007000ff0477ac */ /* 0x000e220008000a00 */
[----:B------:R-:W-:Y:S01]  /*02d0*/  IMAD.WIDE.U32 R6, R25, 0x8, RZ ;  /* 0x0000000819067825 */ /* 0x000fe200078e00ff */
[----:B------:R-:W-:-:S03]  /*02e0*/  LOP3.LUT R21, R26, 0x1fffff0, RZ, 0xc0, !PT ;  /* 0x01fffff01a157812 */ /* 0x000fc600078ec0ff */
[----:B------:R-:W-:-:S04]  /*02f0*/  IMAD.WIDE.U32 R6, R0, 0x2000, R6 ;  /* 0x0000200000067825 */ /* 0x000fc800078e0006 */
[----:B------:R-:W-:Y:S01]  /*0300*/  IMAD.MOV R21, RZ, RZ, -R21 ;  /* 0x000000ffff157224 */ /* 0x000fe200078e0a15 */
[----:B0-----:R-:W-:Y:S01]  /*0310*/  IADD3 R12, P1, PT, R6, UR4, RZ ;  /* 0x00000004060c7c10 */ /* 0x001fe2000ff3e0ff */
[----:B------:R-:W-:-:S03]  /*0320*/  IMAD.MOV.U32 R6, RZ, RZ, R2 ;  /* 0x000000ffff067224 */ /* 0x000fc600078e0002 */
[----:B------:R-:W-:-:S04]  /*0330*/  IADD3 R12, P2, PT, R12, 0x4000, RZ ;  /* 0x000040000c0c7810 */ /* 0x000fc80007f5e0ff */
[----:B------:R-:W-:Y:S01]  /*0340*/  IADD3.X R17, PT, PT, RZ, UR5, R7, P2, P1 ;  /* 0x00000005ff117c10 */ /* 0x000fe200097e2407 */
[----:B------:R-:W-:-:S08]  /*0350*/  IMAD.MOV.U32 R7, RZ, RZ, R3 ;  /* 0x000000ffff077224 */ /* 0x000fd000078e0003 */
.L_x_34:
[----:B------:R-:W-:Y:S02]  /*0360*/  IMAD.MOV.U32 R22, RZ, RZ, R12 ;  /* 0x000000ffff167224 */ /* 0x000fe400078e000c */
[----:B------:R-:W-:-:S05]  /*0370*/  IMAD.MOV.U32 R23, RZ, RZ, R17 ;  /* 0x000000ffff177224 */ /* 0x000fca00078e0011 */
[----:B------:R-:W2:Y:S04]  /*0380*/  LDG.E.64 R8, desc[UR8][R22.64+-0x4000] ;  /* 0xffc0000816087981 */ /* 0x000ea8000c1e1b00 */
[----:B------:R-:W2:Y:S04]  /*0390*/  LDG.E.64 R10, desc[UR8][R22.64+-0x3800] ;  /* 0xffc80008160a7981 */ /* 0x000ea8000c1e1b00 */
[----:B------:R-:W3:Y:S04]  /*03a0*/  LDG.E.64 R12, desc[UR8][R22.64+-0x3000] ;  /* 0xffd00008160c7981 */ /* 0x000ee8000c1e1b00 */
[----:B------:R-:W3:Y:S04]  /*03b0*/  LDG.E.64 R14, desc[UR8][R22.64+-0x2800] ;  /* 0xffd80008160e7981 */ /* 0x000ee8000c1e1b00 */
[----:B------:R-:W4:Y:S04]  /*03c0*/  LDG.E.64 R16, desc[UR8][R22.64+-0x2000] ;  /* 0xffe0000816107981 */ /* 0x000f28000c1e1b00 */
[----:B------:R-:W4:Y:S01]  /*03d0*/  LDG.E.64 R18, desc[UR8][R22.64+-0x1800] ;  /* 0xffe8000816127981 */ /* 0x000f22000c1e1b00 */
[----:B--2---:R-:W-:-:S02]  /*03e0*/  FMNMX3 R27, R6, R8, R10, PT ;  /* 0x00000008061b7276 */ /* 0x004fc4000380000a */
[----:B------:R-:W-:Y:S02]  /*03f0*/  FMNMX3 R29, R2, R8, R10, !PT ;  /* 0x00000008021d7276 */ /* 0x000fe4000780000a */
[-CC-:B------:R-:W-:Y:S02]  /*0400*/  FMNMX3 R8, R7, R9.reuse, R11.reuse, PT ;  /* 0x0000000907087276 */ /* 0x180fe4000380000b */
[----:B------:R-:W-:Y:S01]  /*0410*/  FMNMX3 R10, R3, R9, R11, !PT ;  /* 0x00000009030a7276 */ /* 0x000fe2000780000b */
[----:B------:R-:W2:Y:S01]  /*0420*/  LDG.E.64 R6, desc[UR8][R22.64+-0x1000] ;  /* 0xfff0000816067981 */ /* 0x000ea2000c1e1b00 */
[----:B---3--:R-:W-:-:S03]  /*0430*/  FMNMX3 R27, R27, R12, R14, PT ;  /* 0x0000000c1b1b7276 */ /* 0x008fc6000380000e */
[----:B------:R-:W2:Y:S01]  /*0440*/  LDG.E.64 R2, desc[UR8][R22.64+-0x800] ;  /* 0xfff8000816027981 */ /* 0x000ea2000c1e1b00 */
[----:B------:R-:W-:Y:S02]  /*0450*/  FMNMX3 R29, R29, R12, R14, !PT ;  /* 0x0000000c1d1d7276 */ /* 0x000fe4000780000e */
[-CC-:B------:R-:W-:Y:S02]  /*0460*/  FMNMX3 R12, R8, R13.reuse, R15.reuse, PT ;  /* 0x0000000d080c7276 */ /* 0x180fe4000380000f */
[----:B------:R-:W-:Y:S01]  /*0470*/  FMNMX3 R14, R10, R13, R15, !PT ;  /* 0x0000000d0a0e7276 */ /* 0x000fe2000780000f */
[----:B------:R-:W3:Y:S04]  /*0480*/  LDG.E.64 R8, desc[UR8][R22.64+0x800] ;  /* 0x0008000816087981 */ /* 0x000ee8000c1e1b00 */
[----:B------:R-:W3:Y:S01]  /*0490*/  LDG.E.64 R10, desc[UR8][R22.64] ;  /* 0x00000008160a7981 */ /* 0x000ee2000c1e1b00 */
[----:B----4-:R-:W-:-:S02]  /*04a0*/  FMNMX3 R27, R27, R16, R18, PT ;  /* 0x000000101b1b7276 */ /* 0x010fc40003800012 */
[----:B------:R-:W-:Y:S02]  /*04b0*/  FMNMX3 R29, R29, R16, R18, !PT ;  /* 0x000000101d1d7276 */ /* 0x000fe40007800012 */
[-CC-:B------:R-:W-:Y:S02]  /*04c0*/  FMNMX3 R16, R12, R17.reuse, R19.reuse, PT ;  /* 0x000000110c107276 */ /* 0x180fe40003800013 */
[----:B------:R-:W-:Y:S01]  /*04d0*/  FMNMX3 R18, R14, R17, R19, !PT ;  /* 0x000000110e127276 */ /* 0x000fe20007800013 */
[----:B------:R-:W4:Y:S04]  /*04e0*/  LDG.E.64 R12, desc[UR8][R22.64+0x1000] ;  /* 0x00100008160c7981 */ /* 0x000f28000c1e1b00 */
[----:B------:R-:W4:Y:S01]  /*04f0*/  LDG.E.64 R14, desc[UR8][R22.64+0x1800] ;  /* 0x00180008160e7981 */ /* 0x000f22000c1e1b00 */
[----:B--2---:R-:W-:-:S02]  /*0500*/  FMNMX3 R17, R27, R6, R2, PT ;  /* 0x000000061b117276 */ /* 0x004fc40003800002 */
[----:B------:R-:W-:Y:S02]  /*0510*/  FMNMX3 R19, R29, R6, R2, !PT ;  /* 0x000000061d137276 */ /* 0x000fe40007800002 */
[-CC-:B------:R-:W-:Y:S02]  /*0520*/  FMNMX3 R16, R16, R7.reuse, R3.reuse, PT ;  /* 0x0000000710107276 */ /* 0x180fe40003800003 */
[----:B------:R-:W-:Y:S02]  /*0530*/  FMNMX3 R18, R18, R7, R3, !PT ;  /* 0x0000000712127276 */ /* 0x000fe40007800003 */
[----:B------:R-:W2:Y:S04]  /*0540*/  LDG.E.64 R6, desc[UR8][R22.64+0x2000] ;  /* 0x0020000816067981 */ /* 0x000ea8000c1e1b00 */
[----:B------:R-:W2:Y:S01]  /*0550*/  LDG.E.64 R2, desc[UR8][R22.64+0x2800] ;  /* 0x0028000816027981 */ /* 0x000ea2000c1e1b00 */
[----:B---3--:R-:W-:-:S02]  /*0560*/  FMNMX3 R17, R17, R10, R8, PT ;  /* 0x0000000a11117276 */ /* 0x008fc40003800008 */
[----:B------:R-:W-:Y:S02]  /*0570*/  FMNMX3 R19, R19, R10, R8, !PT ;  /* 0x0000000a13137276 */ /* 0x000fe40007800008 */
[-CC-:B------:R-:W-:Y:S02]  /*0580*/  FMNMX3 R16, R16, R11.reuse, R9.reuse, PT ;  /* 0x0000000b10107276 */ /* 0x180fe40003800009 */
[----:B------:R-:W-:Y:S02]  /*0590*/  FMNMX3 R18, R18, R11, R9, !PT ;  /* 0x0000000b12127276 */ /* 0x000fe40007800009 */
[----:B------:R-:W3:Y:S04]  /*05a0*/  LDG.E.64 R8, desc[UR8][R22.64+0x3000] ;  /* 0x0030000816087981 */ /* 0x000ee8000c1e1b00 */
[----:B------:R-:W3:Y:S01]  /*05b0*/  LDG.E.64 R10, desc[UR8][R22.64+0x3800] ;  /* 0x00380008160a7981 */ /* 0x000ee2000c1e1b00 */
[----:B----4-:R-:W-:-:S02]  /*05c0*/  FMNMX3 R27, R17, R12, R14, PT ;  /* 0x0000000c111b7276 */ /* 0x010fc4000380000e */
[----:B------:R-:W-:Y:S01]  /*05d0*/  FMNMX3 R19, R19, R12, R14, !PT ;  /* 0x0000000c13137276 */ /* 0x000fe2000780000e */
[----:B------:R-:W-:Y:S01]  /*05e0*/  VIADD R21, R21, 0x10 ;  /* 0x0000001015157836 */ /* 0x000fe20000000000 */
[----:B------:R-:W-:-:S05]  /*05f0*/  IADD3 R12, P1, PT, R22, 0x8000, RZ ;  /* 0x00008000160c7810 */ /* 0x000fca0007f3e0ff */
[----:B------:R-:W-:Y:S01]  /*0600*/  IMAD.X R17, RZ, RZ, R23, P1 ;  /* 0x000000ffff117224 */ /* 0x000fe200008e0617 */
[----:B------:R-:W-:Y:S02]  /*0610*/  ISETP.NE.AND P1, PT, R21, RZ, PT ;  /* 0x000000ff1500720c */ /* 0x000fe40003f25270 */
[-CC-:B------:R-:W-:Y:S02]  /*0620*/  FMNMX3 R16, R16, R13.reuse, R15.reuse, PT ;  /* 0x0000000d10107276 */ /* 0x180fe4000380000f */
[----:B------:R-:W-:Y:S01]  /*0630*/  FMNMX3 R18, R18, R13, R15, !PT ;  /* 0x0000000d12127276 */ /* 0x000fe2000780000f */
[----:B------:R-:W-:Y:S01]  /*0640*/  VIADD R25, R25, 0x1000 ;  /* 0x0000100019197836 */ /* 0x000fe20000000000 */
[-CC-:B--2---:R-:W-:Y:S02]  /*0650*/  FMNMX3 R27, R27, R6.reuse, R2.reuse, PT ;  /* 0x000000061b1b7276 */ /* 0x184fe40003800002 */
[----:B------:R-:W-:Y:S02]  /*0660*/  FMNMX3 R19, R19, R6, R2, !PT ;  /* 0x0000000613137276 */ /* 0x000fe40007800002 */
[----:B------:R-:W-:-:S02]  /*0670*/  FMNMX3 R16, R16, R7, R3, PT ;  /* 0x0000000710107276 */ /* 0x000fc40003800003 */
[----:B------:R-:W-:Y:S02]  /*0680*/  FMNMX3 R18, R18, R7, R3, !PT ;  /* 0x0000000712127276 */ /* 0x000fe40007800003 */
[-CC-:B---3--:R-:W-:Y:S02]  /*0690*/  FMNMX3 R6, R27, R8.reuse, R10.reuse, PT ;  /* 0x000000081b067276 */ /* 0x188fe4000380000a */
[----:B------:R-:W-:Y:S02]  /*06a0*/  FMNMX3 R2, R19, R8, R10, !PT ;  /* 0x0000000813027276 */ /* 0x000fe4000780000a */
[-CC-:B------:R-:W-:Y:S02]  /*06b0*/  FMNMX3 R7, R16, R9.reuse, R11.reuse, PT ;  /* 0x0000000910077276 */ /* 0x180fe4000380000b */
[----:B------:R-:W-:Y:S01]  /*06c0*/  FMNMX3 R3, R18, R9, R11, !PT ;  /* 0x0000000912037276 */ /* 0x000fe2000780000b */
[----:B------:R-:W-:Y:S06]  /*06d0*/  @P1 BRA `(.L_x_34) ;  /* 0xfffffffc00201947 */ /* 0x000fec000383ffff */
.L_x_33:
[----:B------:R-:W-:Y:S05]  /*06e0*/  BSYNC.RECONVERGENT B2 ;  /* 0x0000000000027941 */ /* 0x000fea0003800200 */
.L_x_32:
[----:B------:R-:W-:Y:S05]  /*06f0*/  @!P0 BRA `(.L_x_31) ;  /* 0x00000004002c8947 */ /* 0x000fea0003800000 */
[----:B------:R-:W-:Y:S01]  /*0700*/  ISETP.GE.U32.AND P1, PT, R20, 0x8, PT ;  /* 0x000000081400780c */ /* 0x000fe20003f26070 */
[----:B------:R-:W-:Y:S01]  /*0710*/  BSSY.RECONVERGENT B2, `(.L_x_35) ;  /* 0x0000022000027945 */ /* 0x000fe20003800200 */
[----:B------:R-:W-:-:S04]  /*0720*/  LOP3.LUT R27, R26, 0x7, RZ, 0xc0, !PT ;  /* 0x000000071a1b7812 */ /* 0x000fc800078ec0ff */
[----:B------:R-:W-:-:S07]  /*0730*/  ISETP.NE.AND P0, PT, R27, RZ, PT ;  /* 0x000000ff1b00720c */ /* 0x000fce0003f05270 */
[----:B------:R-:W-:Y:S06]  /*0740*/  @!P1 BRA `(.L_x_36) ;  /* 0x0000000000789947 */ /* 0x000fec0003800000 */
[----:B------:R-:W0:Y:S01]  /*0750*/  LDCU.64 UR4, c[0x0][0x380] ;  /* 0x00007000ff0477ac */ /* 0x000e220008000a00 */
[----:B------:R-:W-:-:S04]  /*0760*/  IADD3 R8, P1, PT, R24, R25, RZ ;  /* 0x0000001918087210 */ /* 0x000fc80007f3e0ff */
[----:B------:R-:W-:Y:S02]  /*0770*/  LEA.HI.X.SX32 R9, R25, RZ, 0x1, P1 ;  /* 0x000000ff19097211 */ /* 0x000fe400008f0eff */
[----:B0-----:R-:W-:-:S04]  /*0780*/  LEA R28, P1, R8, UR4, 0x3 ;  /* 0x00000004081c7c11 */ /* 0x001fc8000f8218ff */
[----:B------:R-:W-:-:S05]  /*0790*/  LEA.HI.X R29, R8, UR5, R9, 0x3, P1 ;  /* 0x00000005081d7c11 */ /* 0x000fca00088f1c09 */
[----:B------:R-:W2:Y:S04]  /*07a0*/  LDG.E.64 R8, desc[UR8][R28.64] ;  /* 0x000000081c087981 */ /* 0x000ea8000c1e1b00 */
[----:B------:R-:W2:Y:S04]  /*07b0*/  LDG.E.64 R10, desc[UR8][R28.64+0x800] ;  /* 0x000800081c0a7981 */ /* 0x000ea8000c1e1b00 */
[----:B------:R-:W3:Y:S04]  /*07c0*/  LDG.E.64 R12, desc[UR8][R28.64+0x1000] ;  /* 0x001000081c0c7981 */ /* 0x000ee8000c1e1b00 */
[----:B------:R-:W3:Y:S04]  /*07d0*/  LDG.E.64 R14, desc[UR8][R28.64+0x1800] ;  /* 0x001800081c0e7981 */ /* 0x000ee8000c1e1b00 */
[----:B------:R-:W4:Y:S04]  /*07e0*/  LDG.E.64 R16, desc[UR8][R28.64+0x2000] ;  /* 0x002000081c107981 */ /* 0x000f28000c1e1b00 */
[----:B------:R-:W4:Y:S04]  /*07f0*/  LDG.E.64 R18, desc[UR8][R28.64+0x2800] ;  /* 0x002800081c127981 */ /* 0x000f28000c1e1b00 */
[----:B------:R-:W5:Y:S04]  /*0800*/  LDG.E.64 R20, desc[UR8][R28.64+0x3000] ;  /* 0x003000081c147981 */ /* 0x000f68000c1e1b00 */
[----:B------:R-:W5:Y:S01]  /*0810*/  LDG.E.64 R22, desc[UR8][R28.64+0x3800] ;  /* 0x003800081c167981 */ /* 0x000f62000c1e1b00 */
[----:B------:R-:W-:Y:S01]  /*0820*/  VIADD R25, R25, 0x800 ;  /* 0x0000080019197836 */ /* 0x000fe20000000000 */
[----:B--2---:R-:W-:-:S02]  /*0830*/  FMNMX3 R6, R6, R8, R10, PT ;  /* 0x0000000806067276 */ /* 0x004fc4000380000a */
[----:B------:R-:W-:Y:S02]  /*0840*/  FMNMX3 R2, R2, R8, R10, !PT ;  /* 0x0000000802027276 */ /* 0x000fe4000780000a */
[-CC-:B------:R-:W-:Y:S02]  /*0850*/  FMNMX3 R8, R7, R9.reuse, R11.reuse, PT ;  /* 0x0000000907087276 */ /* 0x180fe4000380000b */
[----:B------:R-:W-:Y:S02]  /*0860*/  FMNMX3 R10, R3, R9, R11, !PT ;  /* 0x00000009030a7276 */ /* 0x000fe4000780000b */
[-CC-:B---3--:R-:W-:Y:S02]  /*0870*/  FMNMX3 R3, R6, R12.reuse, R14.reuse, PT ;  /* 0x0000000c06037276 */ /* 0x188fe4000380000e */
[----:B------:R-:W-:Y:S02]  /*0880*/  FMNMX3 R7, R2, R12, R14, !PT ;  /* 0x0000000c02077276 */ /* 0x000fe4000780000e */
[----:B------:R-:W-:-:S02]  /*0890*/  FMNMX3 R8, R8, R13, R15, PT ;  /* 0x0000000d08087276 */ /* 0x000fc4000380000f */
[----:B------:R-:W-:Y:S02]  /*08a0*/  FMNMX3 R10, R10, R13, R15, !PT ;  /* 0x0000000d0a0a7276 */ /* 0x000fe4000780000f */
[-CC-:B----4-:R-:W-:Y:S02]  /*08b0*/  FMNMX3 R3, R3, R16.reuse, R18.reuse, PT ;  /* 0x0000001003037276 */ /* 0x190fe40003800012 */
[----:B------:R-:W-:Y:S02]  /*08c0*/  FMNMX3 R7, R7, R16, R18, !PT ;  /* 0x0000001007077276 */ /* 0x000fe40007800012 */
[-CC-:B------:R-:W-:Y:S02]  /*08d0*/  FMNMX3 R8, R8, R17.reuse, R19.reuse, PT ;  /* 0x0000001108087276 */ /* 0x180fe40003800013 */
[----:B------:R-:W-:Y:S02]  /*08e0*/  FMNMX3 R10, R10, R17, R19, !PT ;  /* 0x000000110a0a7276 */ /* 0x000fe40007800013 */
[----:B-----5:R-:W-:-:S02]  /*08f0*/  FMNMX3 R6, R3, R20, R22, PT ;  /* 0x0000001403067276 */ /* 0x020fc40003800016 */
[----:B------:R-:W-:Y:S02]  /*0900*/  FMNMX3 R2, R7, R20, R22, !PT ;  /* 0x0000001407027276 */ /* 0x000fe40007800016 */
[-CC-:B------:R-:W-:Y:S02]  /*0910*/  FMNMX3 R7, R8, R21.reuse, R23.reuse, PT ;  /* 0x0000001508077276 */ /* 0x180fe40003800017 */
[----:B------:R-:W-:-:S07]  /*0920*/  FMNMX3 R3, R10, R21, R23, !PT ;  /* 0x000000150a037276 */ /* 0x000fce0007800017 */
.L_x_36:
[----:B------:R-:W-:Y:S05]  /*0930*/  BSYNC.RECONVERGENT B2 ;  /* 0x0000000000027941 */ /* 0x000fea0003800200 */
.L_x_35:
        /* <DEDUP_REMOVED lines=14> */
[----:B------:R-:W3:Y:S01]  /*0a20*/  LDG.E.64 R14, desc[UR8][R16.64+0x1800] ;  /* 0x00180008100e7981 */ /* 0x000ee2000c1e1b00 */
        /* <DEDUP_REMOVED lines=8> */
[----:B------:R-:W-:-:S07]  /*0ab0*/  FMNMX3 R3, R12, R11, R15, !PT ;  /* 0x0000000b0c037276 */ /* 0x000fce000780000f */
.L_x_38:
[----:B------:R-:W-:Y:S05]  /*0ac0*/  BSYNC.RECONVERGENT B2 ;  /* 0x0000000000027941 */ /* 0x000fea0003800200 */
.L_x_37:
[----:B------:R-:W-:Y:S05]  /*0ad0*/  @!P0 BRA `(.L_x_31) ;  /* 0x0000000000348947 */ /* 0x000fea0003800000 */
[----:B------:R-:W0:Y:S01]  /*0ae0*/  LDC.64 R8, c[0x0][0x380] ;  /* 0x0000e000ff087b82 */ /* 0x000e220000000a00 */
[----:B------:R-:W-:Y:S02]  /*0af0*/  IMAD.MOV R12, RZ, RZ, -R26 ;  /* 0x000000ffff0c7224 */ /* 0x000fe400078e0a1a */
[----:B0-----:R-:W-:-:S07]  /*0b00*/  IMAD.WIDE.U32 R8, R0, 0x2000, R8 ;  /* 0x0000200000087825 */ /* 0x001fce00078e0008 */
.L_x_39:
[----:B------:R-:W-:-:S06]  /*0b10*/  IMAD.WIDE R10, R25, 0x8, R8 ;  /* 0x00000008190a7825 */ /* 0x000fcc00078e0208 */
[----:B------:R-:W2:Y:S01]  /*0b20*/  LDG.E.64 R10, desc[UR8][R10.64] ;  /* 0x000000080a0a7981 */ /* 0x000ea2000c1e1b00 */
[----:B------:R-:W-:Y:S02]  /*0b30*/  VIADD R12, R12, 0x1 ;  /* 0x000000010c0c7836 */ /* 0x000fe40000000000 */
[----:B------:R-:W-:-:S03]  /*0b40*/  VIADD R25, R25, 0x100 ;  /* 0x0000010019197836 */ /* 0x000fc60000000000 */
[----:B------:R-:W-:Y:S02]  /*0b50*/  ISETP.NE.AND P0, PT, R12, RZ, PT ;  /* 0x000000ff0c00720c */ /* 0x000fe40003f05270 */
[C---:B--2---:R-:W-:Y:S02]  /*0b60*/  FMNMX R6, R10.reuse, R6, PT ;  /* 0x000000060a067209 */ /* 0x044fe40003800000 */
[----:B------:R-:W-:Y:S02]  /*0b70*/  FMNMX R2, R10, R2, !PT ;  /* 0x000000020a027209 */ /* 0x000fe40007800000 */
[C---:B------:R-:W-:Y:S02]  /*0b80*/  FMNMX R7, R11.reuse, R7, PT ;  /* 0x000000070b077209 */ /* 0x040fe40003800000 */
[----:B------:R-:W-:-:S05]  /*0b90*/  FMNMX R3, R11, R3, !PT ;  /* 0x000000030b037209 */ /* 0x000fca0007800000 */
[----:B------:R-:W-:Y:S05]  /*0ba0*/  @P0 BRA `(.L_x_39) ;  /* 0xfffffffc00d80947 */ /* 0x000fea000383ffff */
.L_x_31:
[----:B------:R-:W-:Y:S05]  /*0bb0*/  BSYNC.RECONVERGENT B1 ;  /* 0x0000000000017941 */ /* 0x000fea0003800200 */
.L_x_30:
[----:B------:R-:W-:-:S13]  /*0bc0*/  ISETP.GE.AND P0, PT, R4, 0x100, PT ;  /* 0x000001000400780c */ /* 0x000fda0003f06270 */
[----:B------:R-:W-:Y:S05]  /*0bd0*/  @!P0 BRA `(.L_x_40) ;  /* 0x0000000400648947 */ /* 0x000fea0003800000 */
        /* <DEDUP_REMOVED lines=57> */
.L_x_42:
[----:B------:R-:W-:Y:S05]  /*0f70*/  BSYNC.RECONVERGENT B1 ;  /* 0x0000000000017941 */ /* 0x000fea0003800200 */
.L_x_41:
[----:B------:R-:W-:Y:S01]  /*0f80*/  BAR.SYNC.DEFER_BLOCKING 0x0 ;  /* 0x0000000000007b1d */ /* 0x000fe20000010000 */
[----:B------:R-:W-:-:S13]  /*0f90*/  ISETP.NE.AND P0, PT, R5, RZ, PT ;  /* 0x000000ff0500720c */ /* 0x000fda0003f05270 */
[----:B------:R-:W-:Y:S05]  /*0fa0*/  @P0 BRA `(.L_x_43) ;  /* 0x0000001c00740947 */ /* 0x000fea0003800000 */
[----:B------:R-:W5:Y:S01]  /*0fb0*/  S2UR UR5, SR_CgaCtaId ;  /* 0x00000000000579c3 */ /* 0x000f620000008800 */
[----:B------:R-:W-:Y:S02]  /*0fc0*/  UMOV UR4, 0x400 ;  /* 0x0000040000047882 */ /* 0x000fe40000000000 */
[----:B-----5:R-:W-:-:S09]  /*0fd0*/  ULEA UR4, UR5, UR4, 0x18 ;  /* 0x0000000405047291 */ /* 0x020fd2000f8ec0ff */
[----:B0-----:R-:W-:Y:S04]  /*0fe0*/  LDS.64 R4, [UR4+0x18] ;  /* 0x00001804ff047984 */ /* 0x001fe80008000a00 */
[----:B-12---:R-:W0:Y:S04]  /*0ff0*/  LDS.128 R8, [UR4+0x20] ;  /* 0x00002004ff087984 */ /* 0x006e280008000c00 */
[----:B---34-:R-:W1:Y:S04]  /*1000*/  LDS.128 R12, [UR4+0x30] ;  /* 0x00003004ff0c7984 */ /* 0x018e680008000c00 */
[----:B------:R-:W2:Y:S04]  /*1010*/  LDS.128 R16, [UR4+0x40] ;  /* 0x00004004ff107984 */ /* 0x000ea80008000c00 */
[----:B------:R-:W3:Y:S04]  /*1020*/  LDS.128 R20, [UR4+0x50] ;  /* 0x00005004ff147984 */ /* 0x000ee80008000c00 */
[----:B------:R-:W4:Y:S01]  /*1030*/  LDS.128 R24, [UR4+0x60] ;  /* 0x00006004ff187984 */ /* 0x000f220008000c00 */
[----:B0-----:R-:W-:-:S02]  /*1040*/  FMNMX3 R29, R6, R4, R10, PT ;  /* 0x00000004061d7276 */ /* 0x001fc4000380000a */
[----:B------:R-:W-:Y:S02]  /*1050*/  FMNMX3 R10, R7, R5, R11, PT ;  /* 0x00000005070a7276 */ /* 0x000fe4000380000b */
[----:B------:R-:W0:Y:S01]  /*1060*/  LDS.128 R4, [UR4+0x70] ;  /* 0x00007004ff047984 */ /* 0x000e220008000c00 */
[----:B-1----:R-:W-:Y:S02]  /*1070*/  FMNMX3 R11, R2, R8, R12, !PT ;  /* 0x00000008020b7276 */ /* 0x002fe4000780000c */
[----:B------:R-:W-:Y:S02]  /*1080*/  FMNMX3 R8, R3, R9, R13, !PT ;  /* 0x0000000903087276 */ /* 0x000fe4000780000d */
[----:B------:R-:W1:Y:S01]  /*1090*/  LDS.64 R2, [UR4+0x80] ;  /* 0x00008004ff027984 */ /* 0x000e620008000a00 */
[----:B--2---:R-:W-:Y:S02]  /*10a0*/  FMNMX3 R29, R29, R14, R18, PT ;  /* 0x0000000e1d1d7276 */ /* 0x004fe40003800012 */
[----:B------:R-:W-:-:S02]  /*10b0*/  FMNMX3 R10, R10, R15, R19, PT ;  /* 0x0000000f0a0a7276 */ /* 0x000fc40003800013 */
[----:B---3--:R-:W-:Y:S02]  /*10c0*/  FMNMX3 R11, R11, R16, R20, !PT ;  /* 0x000000100b0b7276 */ /* 0x008fe40007800014 */
[----:B------:R-:W-:Y:S02]  /*10d0*/  FMNMX3 R8, R8, R17, R21, !PT ;  /* 0x0000001108087276 */ /* 0x000fe40007800015 */
[----:B----4-:R-:W-:Y:S02]  /*10e0*/  FMNMX3 R29, R29, R22, R26, PT ;  /* 0x000000161d1d7276 */ /* 0x010fe4000380001a */
[----:B------:R-:W-:Y:S02]  /*10f0*/  FMNMX3 R10, R10, R23, R27, PT ;  /* 0x000000170a0a7276 */ /* 0x000fe4000380001b */
[----:B0-----:R-:W-:Y:S02]  /*1100*/  FMNMX3 R11, R11, R24, R4, !PT ;  /* 0x000000180b0b7276 */ /* 0x001fe40007800004 */
[----:B------:R-:W-:-:S02]  /*1110*/  FMNMX3 R8, R8, R25, R5, !PT ;  /* 0x0000001908087276 */ /* 0x000fc40007800005 */
[----:B------:R-:W-:Y:S02]  /*1120*/  FMNMX R6, R29, R6, PT ;  /* 0x000000061d067209 */ /* 0x000fe40003800000 */
[----:B------:R-:W-:Y:S02]  /*1130*/  FMNMX R7, R10, R7, PT ;  /* 0x000000070a077209 */ /* 0x000fe40003800000 */
[----:B-1----:R-:W-:Y:S02]  /*1140*/  FMNMX R2, R11, R2, !PT ;  /* 0x000000020b027209 */ /* 0x002fe40007800000 */
[----:B------:R-:W-:Y:S01]  /*1150*/  FMNMX R3, R8, R3, !PT ;  /* 0x0000000308037209 */ /* 0x000fe20007800000 */
[----:B------:R-:W-:Y:S06]  /*1160*/  BRA `(.L_x_43) ;  /* 0x0000001c00047947 */ /* 0x000fec0003800000 */
.L_x_40:
[----:B------:R-:W0:Y:S01]  /*1170*/  S2R R8, SR_LANEID ;  /* 0x0000000000087919 */ /* 0x000e220000000000 */
[----:B------:R-:W-:-:S05]  /*1180*/  LOP3.LUT R9, R5, 0x3e0, RZ, 0xc0, !PT ;  /* 0x000003e005097812 */ /* 0x000fca00078ec0ff */
[----:B------:R-:W-:Y:S01]  /*1190*/  VIADD R11, R9, 0x20 ;  /* 0x00000020090b7836 */ /* 0x000fe20000000000 */
[----:B------:R-:W-:-:S04]  /*11a0*/  LOP3.LUT R9, RZ, R9, RZ, 0x33, !PT ;  /* 0x00000009ff097212 */ /* 0x000fc800078e33ff */
[----:B------:R-:W-:Y:S01]  /*11b0*/  ISETP.GT.AND P0, PT, R11, R4, PT ;  /* 0x000000040b00720c */ /* 0x000fe20003f04270 */
[----:B------:R-:W-:-:S05]  /*11c0*/  IMAD.IADD R9, R4, 0x1, R9 ;  /* 0x0000000104097824 */ /* 0x000fca00078e0209 */
[----:B------:R-:W-:-:S05]  /*11d0*/  SEL R9, R9, 0x1f, P0 ;  /* 0x0000001f09097807 */ /* 0x000fca0000000000 */
[----:B------:R-:W1:Y:S04]  /*11e0*/  SHFL.DOWN PT, R11, R6, 0x1, R9 ;  /* 0x08200000060b7989 */ /* 0x000e6800000e0009 */
[----:B------:R-:W2:Y:S04]  /*11f0*/  SHFL.DOWN PT, R10, R7, 0x1, R9 ;  /* 0x08200000070a7989 */ /* 0x000ea800000e0009 */
[----:B------:R-:W3:Y:S01]  /*1200*/  SHFL.DOWN PT, R13, R2, 0x1, R9 ;  /* 0x08200000020d7989 */ /* 0x000ee200000e0009 */
[----:B0-----:R-:W-:-:S03]  /*1210*/  ISETP.GE.AND P0, PT, R8, R9, PT ;  /* 0x000000090800720c */ /* 0x001fc60003f06270 */
[----:B------:R-:W0:Y:S01]  /*1220*/  SHFL.DOWN PT, R12, R3, 0x1, R9 ;  /* 0x08200000030c7989 */ /* 0x000e2200000e0009 */
[----:B------:R-:W-:-:S09]  /*1230*/  ISETP.NE.AND P1, PT, R8, RZ, PT ;  /* 0x000000ff0800720c */ /* 0x000fd20003f25270 */
[----:B-1----:R-:W-:-:S04]  /*1240*/  @!P0 FMNMX R6, R6, R11, PT ;  /* 0x0000000b06068209 */ /* 0x002fc80003800000 */
[----:B------:R-:W1:Y:S01]  /*1250*/  @!P1 S2R R15, SR_CgaCtaId ;  /* 0x00000000000f9919 */ /* 0x000e620000008800 */
[----:B--2---:R-:W-:Y:S01]  /*1260*/  @!P0 FMNMX R7, R7, R10, PT ;  /* 0x0000000a07078209 */ /* 0x004fe20003800000 */
[----:B------:R-:W-:Y:S01]  /*1270*/  VIADD R10, R8, 0x2 ;  /* 0x00000002080a7836 */ /* 0x000fe20000000000 */
[----:B------:R-:W2:Y:S01]  /*1280*/  SHFL.DOWN PT, R11, R6, 0x2, R9 ;  /* 0x08400000060b7989 */ /* 0x000ea200000e0009 */
[----:B---3--:R-:W-:Y:S02]  /*1290*/  @!P0 FMNMX R2, R2, R13, !PT ;  /* 0x0000000d02028209 */ /* 0x008fe40007800000 */
[----:B0-----:R-:W-:-:S03]  /*12a0*/  @!P0 FMNMX R3, R3, R12, !PT ;  /* 0x0000000c03038209 */ /* 0x001fc60007800000 */
[----:B------:R-:W0:Y:S01]  /*12b0*/  SHFL.DOWN PT, R13, R2, 0x2, R9 ;  /* 0x08400000020d7989 */ /* 0x000e2200000e0009 */
[----:B------:R-:W-:Y:S01]  /*12c0*/  ISETP.GT.AND P0, PT, R10, R9, PT ;  /* 0x000000090a00720c */ /* 0x000fe20003f04270 */
[----:B------:R-:W-:Y:S02]  /*12d0*/  VIADD R10, R8, 0x4 ;  /* 0x00000004080a7836 */ /* 0x000fe40000000000 */
[----:B------:R-:W3:Y:S04]  /*12e0*/  SHFL.DOWN PT, R12, R7, 0x2, R9 ;  /* 0x08400000070c7989 */ /* 0x000ee800000e0009 */
[----:B------:R-:W4:Y:S06]  /*12f0*/  SHFL.DOWN PT, R14, R3, 0x2, R9 ;  /* 0x08400000030e7989 */ /* 0x000f2c00000e0009 */
[----:B--2---:R-:W-:-:S05]  /*1300*/  @!P0 FMNMX R6, R6, R11, PT ;  /* 0x0000000b06068209 */ /* 0x004fca0003800000 */
[----:B------:R-:W2:Y:S01]  /*1310*/  SHFL.DOWN PT, R11, R6, 0x4, R9 ;  /* 0x08800000060b7989 */ /* 0x000ea200000e0009 */
[----:B0-----:R-:W-:Y:S02]  /*1320*/  @!P0 FMNMX R2, R2, R13, !PT ;  /* 0x0000000d02028209 */ /* 0x001fe40007800000 */
[----:B---3--:R-:W-:-:S03]  /*1330*/  @!P0 FMNMX R7, R7, R12, PT ;  /* 0x0000000c07078209 */ /* 0x008fc60003800000 */
[----:B------:R-:W0:Y:S01]  /*1340*/  SHFL.DOWN PT, R13, R2, 0x4, R9 ;  /* 0x08800000020d7989 */ /* 0x000e2200000e0009 */
[----:B----4-:R-:W-:-:S03]  /*1350*/  @!P0 FMNMX R3, R3, R14, !PT ;  /* 0x0000000e03038209 */ /* 0x010fc60007800000 */
[----:B------:R-:W3:Y:S01]  /*1360*/  SHFL.DOWN PT, R12, R7, 0x4, R9 ;  /* 0x08800000070c7989 */ /* 0x000ee200000e0009 */
[----:B------:R-:W-:Y:S01]  /*1370*/  ISETP.GT.AND P0, PT, R10, R9, PT ;  /* 0x000000090a00720c */ /* 0x000fe20003f04270 */
[C---:B------:R-:W-:Y:S02]  /*1380*/  VIADD R10, R8.reuse, 0x8 ;  /* 0x00000008080a7836 */ /* 0x040fe40000000000 */
[----:B------:R-:W4:Y:S01]  /*1390*/  SHFL.DOWN PT, R14, R3, 0x4, R9 ;  /* 0x08800000030e7989 */ /* 0x000f2200000e0009 */
[----:B------:R-:W-:-:S09]  /*13a0*/  VIADD R8, R8, 0x10 ;  /* 0x0000001008087836 */ /* 0x000fd20000000000 */
[----:B--2---:R-:W-:-:S05]  /*13b0*/  @!P0 FMNMX R6, R6, R11, PT ;  /* 0x0000000b06068209 */ /* 0x004fca0003800000 */
[----:B------:R-:W2:Y:S01]  /*13c0*/  SHFL.DOWN PT, R11, R6, 0x8, R9 ;  /* 0x09000000060b7989 */ /* 0x000ea200000e0009 */
[----:B0-----:R-:W-:Y:S02]  /*13d0*/  @!P0 FMNMX R2, R2, R13, !PT ;  /* 0x0000000d02028209 */ /* 0x001fe40007800000 */
[----:B---3--:R-:W-:-:S03]  /*13e0*/  @!P0 FMNMX R7, R7, R12, PT ;  /* 0x0000000c07078209 */ /* 0x008fc60003800000 */
[----:B------:R-:W0:Y:S01]  /*13f0*/  SHFL.DOWN PT, R13, R2, 0x8, R9 ;  /* 0x09000000020d7989 */ /* 0x000e2200000e0009 */
[----:B----4-:R-:W-:-:S03]  /*1400*/  @!P0 FMNMX R3, R3, R14, !PT ;  /* 0x0000000e03038209 */ /* 0x010fc60007800000 */
[----:B------:R-:W3:Y:S01]  /*1410*/  SHFL.DOWN PT, R12, R7, 0x8, R9 ;  /* 0x09000000070c7989 */ /* 0x000ee200000e0009 */
[----:B------:R-:W-:-:S03]  /*1420*/  ISETP.GT.AND P0, PT, R10, R9, PT ;  /* 0x000000090a00720c */ /* 0x000fc60003f04270 */
[----:B------:R-:W4:Y:S10]  /*1430*/  SHFL.DOWN PT, R14, R3, 0x8, R9 ;  /* 0x09000000030e7989 */ /* 0x000f3400000e0009 */
[----:B--2---:R-:W-:-:S05]  /*1440*/  @!P0 FMNMX R6, R6, R11, PT ;  /* 0x0000000b06068209 */ /* 0x004fca0003800000 */
[----:B------:R-:W2:Y:S01]  /*1450*/  SHFL.DOWN PT, R11, R6, 0x10, R9 ;  /* 0x0a000000060b7989 */ /* 0x000ea200000e0009 */
[----:B0-----:R-:W-:Y:S02]  /*1460*/  @!P0 FMNMX R2, R2, R13, !PT ;  /* 0x0000000d02028209 */ /* 0x001fe40007800000 */
[----:B---3--:R-:W-:-:S03]  /*1470*/  @!P0 FMNMX R7, R7, R12, PT ;  /* 0x0000000c07078209 */ /* 0x008fc60003800000 */
[----:B------:R-:W0:Y:S01]  /*1480*/  SHFL.DOWN PT, R13, R2, 0x10, R9 ;  /* 0x0a000000020d7989 */ /* 0x000e2200000e0009 */
[----:B----4-:R-:W-:-:S03]  /*1490*/  @!P0 FMNMX R3, R3, R14, !PT ;  /* 0x0000000e03038209 */ /* 0x010fc60007800000 */
[----:B------:R-:W3:Y:S01]  /*14a0*/  SHFL.DOWN PT, R10, R7, 0x10, R9 ;  /* 0x0a000000070a7989 */ /* 0x000ee200000e0009 */
[----:B------:R-:W-:Y:S02]  /*14b0*/  ISETP.GT.AND P0, PT, R8, R9, PT ;  /* 0x000000090800720c */ /* 0x000fe40003f04270 */
[----:B------:R-:W-:Y:S01]  /*14c0*/  @!P1 MOV R14, 0x400 ;  /* 0x00000400000e9802 */ /* 0x000fe20000000f00 */
[----:B------:R-:W4:Y:S01]  /*14d0*/  SHFL.DOWN PT, R12, R3, 0x10, R9 ;  /* 0x0a000000030c7989 */ /* 0x000f2200000e0009 */
[----:B------:R-:W-:Y:S02]  /*14e0*/  @!P1 SHF.R.U32.HI R8, RZ, 0x1, R5 ;  /* 0x00000001ff089819 */ /* 0x000fe40000011605 */
[----:B-1----:R-:W-:Y:S02]  /*14f0*/  @!P1 LEA R15, R15, R14, 0x18 ;  /* 0x0000000e0f0f9211 */ /* 0x002fe400078ec0ff */
[----:B------:R-:W-:-:S05]  /*1500*/  @!P1 LOP3.LUT R8, R8, 0x1f0, RZ, 0xc0, !PT ;  /* 0x000001f008089812 */ /* 0x000fca00078ec0ff */
[----:B--2---:R-:W-:Y:S01]  /*1510*/  @!P0 FMNMX R6, R6, R11, PT ;  /* 0x0000000b06068209 */ /* 0x004fe20003800000 */
[----:B------:R-:W-:Y:S01]  /*1520*/  @!P1 IMAD.IADD R8, R8, 0x1, R15 ;  /* 0x0000000108089824 */ /* 0x000fe200078e020f */
[----:B0-----:R-:W-:Y:S02]  /*1530*/  @!P0 FMNMX R2, R2, R13, !PT ;  /* 0x0000000d02028209 */ /* 0x001fe40007800000 */
[----:B---3--:R-:W-:Y:S02]  /*1540*/  @!P0 FMNMX R7, R7, R10, PT ;  /* 0x0000000a07078209 */ /* 0x008fe40003800000 */
[----:B----4-:R-:W-:-:S03]  /*1550*/  @!P0 FMNMX R3, R3, R12, !PT ;  /* 0x0000000c03038209 */ /* 0x010fc60007800000 */
[----:B------:R0:W-:Y:S01]  /*1560*/  @!P1 STS.64 [R8+0x8], R6 ;  /* 0x0000080608009388 */ /* 0x0001e20000000a00 */
        /* <DEDUP_REMOVED lines=57> */
.L_x_27:
[----:B------:R-:W0:Y:S01]  /*1900*/  S2R R13, SR_TID.X ;  /* 0x00000000000d7919 */ /* 0x000e220000002100 */
[----:B------:R-:W1:Y:S01]  /*1910*/  LDC.64 R2, c[0x0][0x380] ;  /* 0x0000e000ff027b82 */ /* 0x000e620000000a00 */
[----:B0-----:R-:W-:-:S04]  /*1920*/  IMAD.IADD R15, R24, 0x1, R13 ;  /* 0x00000001180f7824 */ /* 0x001fc800078e020d */
[----:B-1----:R-:W-:-:S05]  /*1930*/  IMAD.WIDE.U32 R14, R15, 0x8, R2 ;  /* 0x000000080f0e7825 */ /* 0x002fca00078e0002 */
[----:B------:R-:W2:Y:S04]  /*1940*/  LDG.E.64 R6, desc[UR8][R14.64] ;  /* 0x000000080e067981 */ /* 0x000ea8000c1e1b00 */
[----:B------:R-:W2:Y:S04]  /*1950*/  LDG.E.64 R8, desc[UR8][R14.64+0x800] ;  /* 0x000800080e087981 */ /* 0x000ea8000c1e1b00 */
[----:B------:R-:W2:Y:S04]  /*1960*/  LDG.E.64 R2, desc[UR8][R14.64+0x1000] ;  /* 0x001000080e027981 */ /* 0x000ea8000c1e1b00 */
[----:B------:R-:W3:Y:S01]  /*1970*/  LDG.E.64 R4, desc[UR8][R14.64+0x1800] ;  /* 0x001800080e047981 */ /* 0x000ee2000c1e1b00 */
[----:B------:R-:W-:-:S04]  /*1980*/  ISETP.GE.U32.AND P0, PT, R16, R25, PT ;  /* 0x000000191000720c */ /* 0x000fc80003f06070 */
[----:B------:R-:W-:Y:S02]  /*1990*/  ISETP.GE.U32.AND.EX P0, PT, R17, R12, PT, P0 ;  /* 0x0000000c1100720c */ /* 0x000fe40003f06100 */
[CCC-:B--2---:R-:W-:Y:S02]  /*19a0*/  FMNMX3 R17, R6.reuse, R8.reuse, R2.reuse, PT ;  /* 0x0000000806117276 */ /* 0x1c4fe40003800002 */
[----:B------:R-:W-:Y:S02]  /*19b0*/  FMNMX3 R19, R6, R8, R2, !PT ;  /* 0x0000000806137276 */ /* 0x000fe40007800002 */
[CCC-:B------:R-:W-:Y:S02]  /*19c0*/  FMNMX3 R8, R7.reuse, R9.reuse, R3.reuse, PT ;  /* 0x0000000907087276 */ /* 0x1c0fe40003800003 */
[----:B------:R-:W-:Y:S02]  /*19d0*/  FMNMX3 R16, R7, R9, R3, !PT ;  /* 0x0000000907107276 */ /* 0x000fe40007800003 */
[----:B---3--:R-:W-:-:S02]  /*19e0*/  FMNMX R6, R4, R17, PT ;  /* 0x0000001104067209 */ /* 0x008fc40003800000 */
[----:B------:R-:W-:Y:S02]  /*19f0*/  FMNMX R2, R4, R19, !PT ;  /* 0x0000001304027209 */ /* 0x000fe40007800000 */
[C---:B------:R-:W-:Y:S02]  /*1a00*/  FMNMX R7, R5.reuse, R8, PT ;  /* 0x0000000805077209 */ /* 0x040fe40003800000 */
[----:B------:R-:W-:Y:S01]  /*1a10*/  FMNMX R3, R5, R16, !PT ;  /* 0x0000001005037209 */ /* 0x000fe20007800000 */
[----:B------:R-:W-:Y:S06]  /*1a20*/  @!P0 BRA `(.L_x_44) ;  /* 0x0000000c00708947 */ /* 0x000fec0003800000 */
[----:B------:R-:W0:Y:S01]  /*1a30*/  LDCU.64 UR6, c[0x0][0x380] ;  /* 0x00007000ff0677ac */ /* 0x000e220008000a00 */
[----:B------:R-:W-:Y:S02]  /*1a40*/  IADD3 R4, P0, PT, R25, R24, RZ ;  /* 0x0000001819047210 */ /* 0x000fe40007f1e0ff */
[----:B------:R-:W-:Y:S01]  /*1a50*/  IADD3 R27, P1, PT, R10, -0x400, RZ ;  /* 0xfffffc000a1b7810 */ /* 0x000fe20007f3e0ff */
[----:B------:R-:W-:Y:S01]  /*1a60*/  UMOV UR4, URZ ;  /* 0x000000ff00047c82 */ /* 0x000fe20008000000 */
[----:B------:R-:W-:Y:S01]  /*1a70*/  LOP3.LUT R8, RZ, R13, RZ, 0x33, !PT ;  /* 0x0000000dff087212 */ /* 0x000fe200078e33ff */
[----:B------:R-:W-:Y:S01]  /*1a80*/  IMAD.X R5, RZ, RZ, R12, P0 ;  /* 0x000000ffff057224 */ /* 0x000fe200000e060c */
[----:B------:R-:W-:Y:S02]  /*1a90*/  ISETP.GT.U32.AND P0, PT, R4, R27, PT ;  /* 0x0000001b0400720c */ /* 0x000fe40003f04070 */
[----:B------:R-:W-:Y:S02]  /*1aa0*/  IADD3.X R26, PT, PT, R11, -0x1, RZ, P1, !PT ;  /* 0xffffffff0b1a7810 */ /* 0x000fe40000ffe4ff */
[----:B------:R-:W-:-:S02]  /*1ab0*/  IADD3 R13, P2, PT, R13, R4, RZ ;  /* 0x000000040d0d7210 */ /* 0x000fc40007f5e0ff */
[----:B------:R-:W-:Y:S02]  /*1ac0*/  ISETP.GT.U32.AND.EX P0, PT, R5, R26, PT, P0 ;  /* 0x0000001a0500720c */ /* 0x000fe40003f04100 */
[----:B------:R-:W-:Y:S01]  /*1ad0*/  IADD3 R9, PT, PT, -R25, R10, R8 ;  /* 0x0000000a19097210 */ /* 0x000fe20007ffe108 */
[----:B------:R-:W-:Y:S01]  /*1ae0*/  IMAD.X R8, RZ, RZ, R5, P2 ;  /* 0x000000ffff087224 */ /* 0x000fe200010e0605 */
[----:B0-----:R-:W-:-:S03]  /*1af0*/  LEA R12, P1, R13, UR6, 0x3 ;  /* 0x000000060d0c7c11 */ /* 0x001fc6000f8218ff */
[----:B------:R-:W-:Y:S01]  /*1b00*/  IMAD.IADD R24, R9, 0x1, -R24 ;  /* 0x0000000109187824 */ /* 0x000fe200078e0a18 */
[----:B------:R-:W-:Y:S01]  /*1b10*/  IADD3 R12, P2, PT, R12, 0x4000, RZ ;  /* 0x000040000c0c7810 */ /* 0x000fe20007f5e0ff */
[----:B------:R-:W-:Y:S01]  /*1b20*/  IMAD.MOV.U32 R9, RZ, RZ, R5 ;  /* 0x000000ffff097224 */ /* 0x000fe200078e0005 */
[----:B------:R-:W-:Y:S01]  /*1b30*/  LEA.HI.X R13, R13, UR7, R8, 0x3, P1 ;  /* 0x000000070d0d7c11 */ /* 0x000fe200088f1c08 */
[----:B------:R-:W-:-:S04]  /*1b40*/  IMAD.MOV.U32 R8, RZ, RZ, R4 ;  /* 0x000000ffff087224 */ /* 0x000fc800078e0004 */
[----:B------:R-:W-:Y:S01]  /*1b50*/  IMAD.X R13, RZ, RZ, R13, P2 ;  /* 0x000000ffff0d7224 */ /* 0x000fe200010e060d */
[----:B------:R-:W-:Y:S06]  /*1b60*/  @P0 BRA `(.L_x_45) ;  /* 0x0000000000940947 */ /* 0x000fec0003800000 */
[----:B------:R-:W0:Y:S01]  /*1b70*/  LDC.64 R10, c[0x0][0x3b8] ;  /* 0x0000ee00ff0a7b82 */ /* 0x000e220000000a00 */
[----:B------:R-:W1:Y:S01]  /*1b80*/  LDCU.64 UR6, c[0x0][0x380] ;  /* 0x00007000ff0677ac */ /* 0x000e620008000a00 */
[----:B------:R-:W-:Y:S01]  /*1b90*/  NOP ;  /* 0x0000000000007918 */ /* 0x000fe20000000000 */
.L_x_46:
[----:B------:R-:W2:Y:S02]  /*1ba0*/  S2R R15, SR_TID.X ;  /* 0x00000000000f7919 */ /* 0x000ea40000002100 */
[----:B--2---:R-:W-:-:S05]  /*1bb0*/  IADD3 R14, P0, PT, R15, R4, RZ ;  /* 0x000000040f0e7210 */ /* 0x004fca0007f1e0ff */
[----:B------:R-:W-:Y:S01]  /*1bc0*/  IMAD.X R15, RZ, RZ, R5, P0 ;  /* 0x000000ffff0f7224 */ /* 0x000fe200000e0605 */
[----:B-1----:R-:W-:-:S04]  /*1bd0*/  LEA R22, P0, R14, UR6, 0x3 ;  /* 0x000000060e167c11 */ /* 0x002fc8000f8018ff */
[----:B------:R-:W-:-:S05]  /*1be0*/  LEA.HI.X R23, R14, UR7, R15, 0x3, P0 ;  /* 0x000000070e177c11 */ /* 0x000fca00080f1c0f */
[----:B------:R-:W2:Y:S04]  /*1bf0*/  LDG.E.64 R14, desc[UR8][R22.64] ;  /* 0x00000008160e7981 */ /* 0x000ea8000c1e1b00 */
[----:B------:R-:W2:Y:S04]  /*1c00*/  LDG.E.64 R16, desc[UR8][R22.64+0x800] ;  /* 0x0008000816107981 */ /* 0x000ea8000c1e1b00 */
[----:B------:R-:W3:Y:S04]  /*1c10*/  LDG.E.64 R18, desc[UR8][R22.64+0x1000] ;  /* 0x0010000816127981 */ /* 0x000ee8000c1e1b00 */
[----:B------:R-:W3:Y:S01]  /*1c20*/  LDG.E.64 R20, desc[UR8][R22.64+0x1800] ;  /* 0x0018000816147981 */ /* 0x000ee2000c1e1b00 */
[----:B------:R-:W-:-:S02]  /*1c30*/  LEA R12, P2, R25, R12, 0x3 ;  /* 0x0000000c190c7211 */ /* 0x000fc400078418ff */
[--C-:B--2---:R-:W-:Y:S02]  /*1c40*/  FMNMX3 R29, R6, R14, R16.reuse, PT ;  /* 0x0000000e061d7276 */ /* 0x104fe40003800010 */
[----:B0-----:R-:W-:Y:S02]  /*1c50*/  IADD3 R6, P1, PT, -R4, R10, RZ ;  /* 0x0000000a04067210 */ /* 0x001fe40007f3e1ff */
[----:B------:R-:W-:Y:S02]  /*1c60*/  FMNMX3 R28, R3, R15, R17, !PT ;  /* 0x0000000f031c7276 */ /* 0x000fe40007800011 */
[----:B------:R-:W-:Y:S01]  /*1c70*/  FMNMX3 R2, R2, R14, R16, !PT ;  /* 0x0000000e02027276 */ /* 0x000fe20007800010 */
[----:B------:R-:W-:Y:S01]  /*1c80*/  IMAD.X R3, R11, 0x1, ~R5, P1 ;  /* 0x000000010b037824 */ /* 0x000fe200008e0e05 */
[----:B------:R-:W-:Y:S02]  /*1c90*/  ISETP.GE.U32.AND P0, PT, R6, R25, PT ;  /* 0x000000190600720c */ /* 0x000fe40003f06070 */
[----:B------:R-:W-:-:S02]  /*1ca0*/  SHF.R.S32.HI R16, RZ, 0x1f, R25 ;  /* 0x0000001fff107819 */ /* 0x000fc40000011419 */
[----:B------:R-:W-:Y:S02]  /*1cb0*/  IADD3 R8, P1, PT, R25, R8, RZ ;  /* 0x0000000819087210 */ /* 0x000fe40007f3e0ff */
[----:B------:R-:W-:Y:S02]  /*1cc0*/  ISETP.GE.U32.AND.EX P0, PT, R3, R16, PT, P0 ;  /* 0x000000100300720c */ /* 0x000fe40003f06100 */
[----:B------:R-:W-:Y:S01]  /*1cd0*/  FMNMX3 R14, R7, R15, R17, PT ;  /* 0x0000000f070e7276 */ /* 0x000fe20003800011 */
[----:B------:R-:W-:Y:S01]  /*1ce0*/  IMAD.X R9, R16, 0x1, R9, P1 ;  /* 0x0000000110097824 */ /* 0x000fe200008e0609 */
[-CC-:B---3--:R-:W-:Y:S02]  /*1cf0*/  FMNMX3 R6, R29, R18.reuse, R20.reuse, PT ;  /* 0x000000121d067276 */ /* 0x188fe40003800014 */
[----:B------:R-:W-:Y:S02]  /*1d00*/  FMNMX3 R2, R2, R18, R20, !PT ;  /* 0x0000001202027276 */ /* 0x000fe40007800014 */
[----:B------:R-:W-:-:S02]  /*1d10*/  FMNMX3 R7, R14, R19, R21, PT ;  /* 0x000000130e077276 */ /* 0x000fc40003800015 */
[----:B------:R-:W-:Y:S02]  /*1d20*/  FMNMX3 R3, R28, R19, R21, !PT ;  /* 0x000000131c037276 */ /* 0x000fe40007800015 */
[----:B------:R-:W-:Y:S01]  /*1d30*/  LEA.HI.X R13, R25, R13, R16, 0x3, P2 ;  /* 0x0000000d190d7211 */ /* 0x000fe200010f1c10 */
[----:B------:R-:W-:Y:S06]  /*1d40*/  @!P0 BRA `(.L_x_44) ;  /* 0x0000000800a88947 */ /* 0x000fec0003800000 */
[----:B------:R-:W-:Y:S01]  /*1d50*/  IADD3 R4, P0, PT, R25, R4, RZ ;  /* 0x0000000419047210 */ /* 0x000fe20007f1e0ff */
[----:B------:R-:W-:Y:S01]  /*1d60*/  UIADD3 UR4, UPT, UPT, UR4, 0x1, URZ ;  /* 0x0000000104047890 */ /* 0x000fe2000fffe0ff */
[----:B------:R-:W-:-:S03]  /*1d70*/  IMAD.IADD R24, R24, 0x1, -R25 ;  /* 0x0000000118187824 */ /* 0x000fc600078e0a19 */
[----:B------:R-:W-:Y:S01]  /*1d80*/  IMAD.X R5, R16, 0x1, R5, P0 ;  /* 0x0000000110057824 */ /* 0x000fe200000e0605 */
[----:B------:R-:W-:-:S04]  /*1d90*/  ISETP.GT.U32.AND P0, PT, R4, R27, PT ;  /* 0x0000001b0400720c */ /* 0x000fc80003f04070 */
[----:B------:R-:W-:-:S13]  /*1da0*/  ISETP.GT.U32.AND.EX P0, PT, R5, R26, PT, P0 ;  /* 0x0000001a0500720c */ /* 0x000fda0003f04100 */
[----:B------:R-:W-:Y:S05]  /*1db0*/  @!P0 BRA `(.L_x_46) ;  /* 0xfffffffc00788947 */ /* 0x000fea000383ffff */
.L_x_45:
[----:B------:R-:W0:Y:S01]  /*1dc0*/  S2R R15, SR_TID.X ;  /* 0x00000000000f7919 */ /* 0x000e220000002100 */
[----:B------:R-:W-:Y:S01]  /*1dd0*/  IMAD.IADD R14, R10, 0x1, -R4 ;  /* 0x000000010a0e7824 */ /* 0x000fe200078e0a04 */
[----:B------:R-:W-:Y:S01]  /*1de0*/  ISETP.GE.U32.AND P1, PT, R4, R10, PT ;  /* 0x0000000a0400720c */ /* 0x000fe20003f26070 */
[----:B------:R-:W-:Y:S03]  /*1df0*/  BSSY.RECONVERGENT B1, `(.L_x_44) ;  /* 0x000009f000017945 */ /* 0x000fe60003800200 */
[----:B0-----:R-:W-:-:S04]  /*1e00*/  ISETP.GE.AND P0, PT, R15, R14, PT ;  /* 0x0000000e0f00720c */ /* 0x001fc80003f06270 */
[----:B------:R-:W-:-:S13]  /*1e10*/  ISETP.GE.U32.OR.EX P0, PT, R5, R11, P0, P1 ;  /* 0x0000000b0500720c */ /* 0x000fda0000706510 */
[----:B------:R-:W-:Y:S05]  /*1e20*/  @P0 BRA `(.L_x_47) ;  /* 0x00000008006c0947 */ /* 0x000fea0003800000 */
[----:B------:R-:W0:Y:S01]  /*1e30*/  LDC R14, c[0x0][0x3c0] ;  /* 0x0000f000ff0e7b82 */ /* 0x000e220000000800 */
[----:B------:R-:W-:Y:S01]  /*1e40*/  IMAD.SHL.U32 R16, R0, 0x400, RZ ;  /* 0x0000040000107824 */ /* 0x000fe200078e00ff */
[----:B------:R-:W-:Y:S01]  /*1e50*/  LOP3.LUT R11, RZ, R15, RZ, 0x33, !PT ;  /* 0x0000000fff0b7212 */ /* 0x000fe200078e33ff */
[----:B------:R-:W-:Y:S02]  /*1e60*/  BSSY.RECONVERGENT B2, `(.L_x_48) ;  /* 0x0000047000027945 */ /* 0x000fe40003800200 */
[----:B------:R-:W-:-:S05]  /*1e70*/  IMAD.IADD R25, R25, 0x1, R16 ;  /* 0x0000000119197824 */ /* 0x000fca00078e0210 */
[----:B------:R-:W-:Y:S01]  /*1e80*/  IADD3 R25, PT, PT, -R25, R10, R11 ;  /* 0x0000000a19197210 */ /* 0x000fe20007ffe10b */
[----:B0-----:R-:W-:-:S04]  /*1e90*/  IMAD R10, R14, UR4, RZ ;  /* 0x000000040e0a7c24 */ /* 0x001fc8000f8e02ff */
[----:B------:R-:W-:-:S05]  /*1ea0*/  IMAD R11, R10, -0x400, R25 ;  /* 0xfffffc000a0b7824 */ /* 0x000fca00078e0219 */
[C---:B------:R-:W-:Y:S02]  /*1eb0*/  ISETP.GE.U32.AND P1, PT, R11.reuse, 0xf00, PT ;  /* 0x00000f000b00780c */ /* 0x040fe40003f26070 */
[----:B------:R-:W-:Y:S01]  /*1ec0*/  LEA.HI R10, R11, 0x1, RZ, 0x18 ;  /* 0x000000010b0a7811 */ /* 0x000fe200078fc0ff */
[----:B------:R-:W-:-:S03]  /*1ed0*/  IMAD.MOV.U32 R11, RZ, RZ, R15 ;  /* 0x000000ffff0b7224 */ /* 0x000fc600078e000f */
[----:B------:R-:W-:-:S04]  /*1ee0*/  LOP3.LUT R25, R10, 0xf, RZ, 0xc0, !PT ;  /* 0x0000000f0a197812 */ /* 0x000fc800078ec0ff */
[----:B------:R-:W-:-:S03]  /*1ef0*/  ISETP.NE.AND P0, PT, R25, RZ, PT ;  /* 0x000000ff1900720c */ /* 0x000fc60003f05270 */
[----:B------:R-:W-:Y:S10]  /*1f00*/  @!P1 BRA `(.L_x_49) ;  /* 0x0000000000f09947 */ /* 0x000ff40003800000 */
[----:B------:R-:W-:-:S04]  /*1f10*/  LEA.HI R11, R24, 0x1, RZ, 0x18 ;  /* 0x00000001180b7811 */ /* 0x000fc800078fc0ff */
[----:B------:R-:W-:Y:S01]  /*1f20*/  LOP3.LUT R26, R11, 0x1fffff0, RZ, 0xc0, !PT ;  /* 0x01fffff00b1a7812 */ /* 0x000fe200078ec0ff */
[----:B------:R-:W-:-:S04]  /*1f30*/  IMAD.MOV.U32 R11, RZ, RZ, R15 ;  /* 0x000000ffff0b7224 */ /* 0x000fc800078e000f */
[----:B------:R-:W-:-:S07]  /*1f40*/  IMAD.MOV R26, RZ, RZ, -R26 ;  /* 0x000000ffff1a7224 */ /* 0x000fce00078e0a1a */
.L_x_50:
        /* <DEDUP_REMOVED lines=8> */
[----:B--2---:R-:W-:-:S02]  /*1fd0*/  FMNMX3 R2, R2, R12, R14, !PT ;  /* 0x0000000c02027276 */ /* 0x004fc4000780000e */
[----:B------:R-:W-:Y:S02]  /*1fe0*/  FMNMX3 R27, R6, R12, R14, PT ;  /* 0x0000000c061b7276 */ /* 0x000fe4000380000e */
[-CC-:B------:R-:W-:Y:S02]  /*1ff0*/  FMNMX3 R12, R7, R13.reuse, R15.reuse, PT ;  /* 0x0000000d070c7276 */ /* 0x180fe4000380000f */
[----:B------:R-:W-:Y:S01]  /*2000*/  FMNMX3 R14, R3, R13, R15, !PT ;  /* 0x0000000d030e7276 */ /* 0x000fe2000780000f */
[----:B------:R-:W2:Y:S01]  /*2010*/  LDG.E.64 R6, desc[UR8][R28.64+-0x1000] ;  /* 0xfff000081c067981 */ /* 0x000ea2000c1e1b00 */
[----:B---3--:R-:W-:-:S03]  /*2020*/  FMNMX3 R13, R2, R16, R18, !PT ;  /* 0x00000010020d7276 */ /* 0x008fc60007800012 */
[----:B------:R-:W2:Y:S01]  /*2030*/  LDG.E.64 R2, desc[UR8][R28.64+-0x800] ;  /* 0xfff800081c027981 */ /* 0x000ea2000c1e1b00 */
[----:B------:R-:W-:Y:S02]  /*2040*/  FMNMX3 R27, R27, R16, R18, PT ;  /* 0x000000101b1b7276 */ /* 0x000fe40003800012 */
[-CC-:B------:R-:W-:Y:S02]  /*2050*/  FMNMX3 R12, R12, R17.reuse, R19.reuse, PT ;  /* 0x000000110c0c7276 */ /* 0x180fe40003800013 */
[----:B------:R-:W-:Y:S02]  /*2060*/  FMNMX3 R14, R14, R17, R19, !PT ;  /* 0x000000110e0e7276 */ /* 0x000fe40007800013 */
[----:B------:R-:W3:Y:S04]  /*2070*/  LDG.E.64 R16, desc[UR8][R28.64] ;  /* 0x000000081c107981 */ /* 0x000ee8000c1e1b00 */
[----:B------:R-:W3:Y:S01]  /*2080*/  LDG.E.64 R18, desc[UR8][R28.64+0x800] ;  /* 0x000800081c127981 */ /* 0x000ee2000c1e1b00 */
[----:B----4-:R-:W-:-:S02]  /*2090*/  FMNMX3 R13, R13, R20, R22, !PT ;  /* 0x000000140d0d7276 */ /* 0x010fc40007800016 */
[----:B------:R-:W-:Y:S02]  /*20a0*/  FMNMX3 R27, R27, R20, R22, PT ;  /* 0x000000141b1b7276 */ /* 0x000fe40003800016 */
[-CC-:B------:R-:W-:Y:S02]  /*20b0*/  FMNMX3 R20, R12, R21.reuse, R23.reuse, PT ;  /* 0x000000150c147276 */ /* 0x180fe40003800017 */
[----:B------:R-:W-:Y:S02]  /*20c0*/  FMNMX3 R22, R14, R21, R23, !PT ;  /* 0x000000150e167276 */ /* 0x000fe40007800017 */
[----:B------:R-:W4:Y:S01]  /*20d0*/  LDG.E.64 R14, desc[UR8][R28.64+0x1800] ;  /* 0x001800081c0e7981 */ /* 0x000f22000c1e1b00 */
[----:B--2---:R-:W-:-:S03]  /*20e0*/  FMNMX3 R23, R13, R6, R2, !PT ;  /* 0x000000060d177276 */ /* 0x004fc60007800002 */
[----:B------:R-:W4:Y:S01]  /*20f0*/  LDG.E.64 R12, desc[UR8][R28.64+0x1000] ;  /* 0x001000081c0c7981 */ /* 0x000f22000c1e1b00 */
[----:B------:R-:W-:Y:S02]  /*2100*/  FMNMX3 R27, R27, R6, R2, PT ;  /* 0x000000061b1b7276 */ /* 0x000fe40003800002 */
[-CC-:B------:R-:W-:Y:S02]  /*2110*/  FMNMX3 R20, R20, R7.reuse, R3.reuse, PT ;  /* 0x0000000714147276 */ /* 0x180fe40003800003 */
[----:B------:R-:W-:Y:S02]  /*2120*/  FMNMX3 R22, R22, R7, R3, !PT ;  /* 0x0000000716167276 */ /* 0x000fe40007800003 */
[----:B------:R-:W2:Y:S01]  /*2130*/  LDG.E.64 R6, desc[UR8][R28.64+0x2000] ;  /* 0x002000081c067981 */ /* 0x000ea2000c1e1b00 */
[-CC-:B---3--:R-:W-:Y:S02]  /*2140*/  FMNMX3 R21, R27, R16.reuse, R18.reuse, PT ;  /* 0x000000101b157276 */ /* 0x188fe40003800012 */
[----:B------:R-:W-:Y:S01]  /*2150*/  FMNMX3 R23, R23, R16, R18, !PT ;  /* 0x0000001017177276 */ /* 0x000fe20007800012 */
[----:B------:R-:W3:Y:S01]  /*2160*/  LDG.E.64 R2, desc[UR8][R28.64+0x3000] ;  /* 0x003000081c027981 */ /* 0x000ee2000c1e1b00 */
[----:B------:R-:W-:-:S02]  /*2170*/  FMNMX3 R20, R20, R17, R19, PT ;  /* 0x0000001114147276 */ /* 0x000fc40003800013 */
[----:B------:R-:W-:Y:S02]  /*2180*/  FMNMX3 R22, R22, R17, R19, !PT ;  /* 0x0000001116167276 */ /* 0x000fe40007800013 */
[----:B------:R-:W2:Y:S04]  /*2190*/  LDG.E.64 R18, desc[UR8][R28.64+0x2800] ;  /* 0x002800081c127981 */ /* 0x000ea8000c1e1b00 */
[----:B------:R-:W3:Y:S01]  /*21a0*/  LDG.E.64 R16, desc[UR8][R28.64+0x3800] ;  /* 0x003800081c107981 */ /* 0x000ee2000c1e1b00 */
[----:B------:R-:W-:Y:S02]  /*21b0*/  VIADD R26, R26, 0x10 ;  /* 0x000000101a1a7836 */ /* 0x000fe40000000000 */
[----:B------:R-:W-:Y:S01]  /*21c0*/  VIADD R11, R11, 0x1000 ;  /* 0x000010000b0b7836 */ /* 0x000fe20000000000 */
[----:B----4-:R-:W-:-:S02]  /*21d0*/  FMNMX3 R21, R21, R12, R14, PT ;  /* 0x0000000c15157276 */ /* 0x010fc4000380000e */
[----:B------:R-:W-:Y:S02]  /*21e0*/  FMNMX3 R23, R23, R12, R14, !PT ;  /* 0x0000000c17177276 */ /* 0x000fe4000780000e */
[----:B------:R-:W-:Y:S02]  /*21f0*/  IADD3 R12, P1, PT, R28, 0x8000, RZ ;  /* 0x000080001c0c7810 */ /* 0x000fe40007f3e0ff */
[-CC-:B------:R-:W-:Y:S02]  /*2200*/  FMNMX3 R20, R20, R13.reuse, R15.reuse, PT ;  /* 0x0000000d14147276 */ /* 0x180fe4000380000f */
[----:B------:R-:W-:Y:S01]  /*2210*/  FMNMX3 R22, R22, R13, R15, !PT ;  /* 0x0000000d16167276 */ /* 0x000fe2000780000f */
[----:B------:R-:W-:Y:S01]  /*2220*/  IMAD.X R13, RZ, RZ, R29, P1 ;  /* 0x000000ffff0d7224 */ /* 0x000fe200008e061d */
[----:B------:R-:W-:Y:S02]  /*2230*/  ISETP.NE.AND P1, PT, R26, RZ, PT ;  /* 0x000000ff1a00720c */ /* 0x000fe40003f25270 */
[----:B--2---:R-:W-:-:S02]  /*2240*/  FMNMX3 R21, R21, R6, R18, PT ;  /* 0x0000000615157276 */ /* 0x004fc40003800012 */
[-CC-:B------:R-:W-:Y:S02]  /*2250*/  FMNMX3 R20, R20, R7.reuse, R19.reuse, PT ;  /* 0x0000000714147276 */ /* 0x180fe40003800013 */
[----:B------:R-:W-:Y:S02]  /*2260*/  FMNMX3 R23, R23, R6, R18, !PT ;  /* 0x0000000617177276 */ /* 0x000fe40007800012 */
[----:B------:R-:W-:Y:S02]  /*2270*/  FMNMX3 R22, R22, R7, R19, !PT ;  /* 0x0000000716167276 */ /* 0x000fe40007800013 */
[-CC-:B---3--:R-:W-:Y:S02]  /*2280*/  FMNMX3 R6, R21, R2.reuse, R16.reuse, PT ;  /* 0x0000000215067276 */ /* 0x188fe40003800010 */
[----:B------:R-:W-:Y:S02]  /*2290*/  FMNMX3 R7, R20, R3, R17, PT ;  /* 0x0000000314077276 */ /* 0x000fe40003800011 */
[----:B------:R-:W-:-:S02]  /*22a0*/  FMNMX3 R2, R23, R2, R16, !PT ;  /* 0x0000000217027276 */ /* 0x000fc40007800010 */
[----:B------:R-:W-:Y:S01]  /*22b0*/  FMNMX3 R3, R22, R3, R17, !PT ;  /* 0x0000000316037276 */ /* 0x000fe20007800011 */
[----:B------:R-:W-:Y:S06]  /*22c0*/  @P1 BRA `(.L_x_50) ;  /* 0xfffffffc00201947 */ /* 0x000fec000383ffff */
.L_x_49:
[----:B------:R-:W-:Y:S05]  /*22d0*/  BSYNC.RECONVERGENT B2 ;  /* 0x0000000000027941 */ /* 0x000fea0003800200 */
.L_x_48:
[----:B------:R-:W-:Y:S05]  /*22e0*/  @!P0 BRA `(.L_x_47) ;  /* 0x00000004003c8947 */ /* 0x000fea0003800000 */
[----:B------:R-:W-:Y:S01]  /*22f0*/  ISETP.GE.U32.AND P1, PT, R25, 0x8, PT ;  /* 0x000000081900780c */ /* 0x000fe20003f26070 */
[----:B------:R-:W-:Y:S01]  /*2300*/  BSSY.RECONVERGENT B2, `(.L_x_51) ;  /* 0x0000021000027945 */ /* 0x000fe20003800200 */
[----:B------:R-:W-:-:S04]  /*2310*/  LOP3.LUT R26, R10, 0x7, RZ, 0xc0, !PT ;  /* 0x000000070a1a7812 */ /* 0x000fc800078ec0ff */
[----:B------:R-:W-:-:S07]  /*2320*/  ISETP.NE.AND P0, PT, R26, RZ, PT ;  /* 0x000000ff1a00720c */ /* 0x000fce0003f05270 */
[----:B------:R-:W-:Y:S06]  /*2330*/  @!P1 BRA `(.L_x_52) ;  /* 0x0000000000749947 */ /* 0x000fec0003800000 */
[----:B------:R-:W-:-:S05]  /*2340*/  IADD3 R12, P1, PT, R11, R4, RZ ;  /* 0x000000040b0c7210 */ /* 0x000fca0007f3e0ff */
[----:B------:R-:W-:Y:S01]  /*2350*/  IMAD.X R13, RZ, RZ, R5, P1 ;  /* 0x000000ffff0d7224 */ /* 0x000fe200008e0605 */
[----:B------:R-:W-:-:S04]  /*2360*/  LEA R28, P1, R12, UR6, 0x3 ;  /* 0x000000060c1c7c11 */ /* 0x000fc8000f8218ff */
[----:B------:R-:W-:-:S05]  /*2370*/  LEA.HI.X R29, R12, UR7, R13, 0x3, P1 ;  /* 0x000000070c1d7c11 */ /* 0x000fca00088f1c0d */
        /* <DEDUP_REMOVED lines=13> */
[-CC-:B------:R-:W-:Y:S02]  /*2450*/  FMNMX3 R6, R6, R17.reuse, R19.reuse, PT ;  /* 0x0000001106067276 */ /* 0x180fe40003800013 */
[----:B------:R-:W-:Y:S02]  /*2460*/  FMNMX3 R27, R27, R16, R18, !PT ;  /* 0x000000101b1b7276 */ /* 0x000fe40007800012 */
[----:B------:R-:W-:Y:S02]  /*2470*/  FMNMX3 R14, R14, R17, R19, !PT ;  /* 0x000000110e0e7276 */ /* 0x000fe40007800013 */
[-CC-:B----4-:R-:W-:Y:S02]  /*2480*/  FMNMX3 R25, R25, R20.reuse, R22.reuse, PT ;  /* 0x0000001419197276 */ /* 0x190fe40003800016 */
[----:B------:R-:W-:Y:S02]  /*2490*/  FMNMX3 R16, R6, R21, R23, PT ;  /* 0x0000001506107276 */ /* 0x000fe40003800017 */
[----:B------:R-:W-:-:S02]  /*24a0*/  FMNMX3 R27, R27, R20, R22, !PT ;  /* 0x000000141b1b7276 */ /* 0x000fc40007800016 */
[----:B------:R-:W-:Y:S01]  /*24b0*/  FMNMX3 R14, R14, R21, R23, !PT ;  /* 0x000000150e0e7276 */ /* 0x000fe20007800017 */
[----:B------:R-:W-:Y:S01]  /*24c0*/  VIADD R11, R11, 0x800 ;  /* 0x000008000b0b7836 */ /* 0x000fe20000000000 */
[-CC-:B--2---:R-:W-:Y:S02]  /*24d0*/  FMNMX3 R6, R25, R2.reuse, R12.reuse, PT ;  /* 0x0000000219067276 */ /* 0x184fe4000380000c */
[-CC-:B------:R-:W-:Y:S02]  /*24e0*/  FMNMX3 R7, R16, R3.reuse, R13.reuse, PT ;  /* 0x0000000310077276 */ /* 0x180fe4000380000d */
[----:B------:R-:W-:Y:S02]  /*24f0*/  FMNMX3 R2, R27, R2, R12, !PT ;  /* 0x000000021b027276 */ /* 0x000fe4000780000c */
[----:B------:R-:W-:-:S07]  /*2500*/  FMNMX3 R3, R14, R3, R13, !PT ;  /* 0x000000030e037276 */ /* 0x000fce000780000d */
.L_x_52:
[----:B------:R-:W-:Y:S05]  /*2510*/  BSYNC.RECONVERGENT B2 ;  /* 0x0000000000027941 */ /* 0x000fea0003800200 */
.L_x_51:
[----:B------:R-:W-:Y:S05]  /*2520*/  @!P0 BRA `(.L_x_47) ;  /* 0x0000000000ac8947 */ /* 0x000fea0003800000 */
[----:B------:R-:W-:Y:S01]  /*2530*/  ISETP.GE.U32.AND P1, PT, R26, 0x4, PT ;  /* 0x000000041a00780c */ /* 0x000fe20003f26070 */
[----:B------:R-:W-:Y:S01]  /*2540*/  BSSY.RECONVERGENT B2, `(.L_x_53) ;  /* 0x0000014000027945 */ /* 0x000fe20003800200 */
[----:B------:R-:W-:-:S11]  /*2550*/  LOP3.LUT P0, RZ, R10, 0x3, RZ, 0xc0, !PT ;  /* 0x000000030aff7812 */ /* 0x000fd6000780c0ff */
[----:B------:R-:W-:Y:S05]  /*2560*/  @!P1 BRA `(.L_x_54) ;  /* 0x0000000000449947 */ /* 0x000fea0003800000 */
[----:B------:R-:W-:-:S05]  /*2570*/  IADD3 R4, P1, PT, R11, R4, RZ ;  /* 0x000000040b047210 */ /* 0x000fca0007f3e0ff */
[----:B------:R-:W-:Y:S01]  /*2580*/  IMAD.X R5, RZ, RZ, R5, P1 ;  /* 0x000000ffff057224 */ /* 0x000fe200008e0605 */
[----:B------:R-:W-:-:S04]  /*2590*/  LEA R18, P1, R4, UR6, 0x3 ;  /* 0x0000000604127c11 */ /* 0x000fc8000f8218ff */
        /* <DEDUP_REMOVED lines=14> */
.L_x_54:
[----:B------:R-:W-:Y:S05]  /*2680*/  BSYNC.RECONVERGENT B2 ;  /* 0x0000000000027941 */ /* 0x000fea0003800200 */
.L_x_53:
[----:B------:R-:W-:Y:S05]  /*2690*/  @!P0 BRA `(.L_x_47) ;  /* 0x0000000000508947 */ /* 0x000fea0003800000 */
[----:B------:R-:W-:Y:S02]  /*26a0*/  LOP3.LUT R4, R24, 0xffff, RZ, 0xc0, !PT ;  /* 0x0000ffff18047812 */ /* 0x000fe400078ec0ff */
[----:B------:R-:W-:Y:S02]  /*26b0*/  IADD3 R11, P0, PT, R11, R8, RZ ;  /* 0x000000080b0b7210 */ /* 0x000fe40007f1e0ff */
[----:B------:R-:W-:Y:S02]  /*26c0*/  LEA.HI R4, R4, 0x1, RZ, 0x18 ;  /* 0x0000000104047811 */ /* 0x000fe400078fc0ff */
[----:B------:R-:W-:Y:S01]  /*26d0*/  LEA R10, P1, R11, UR6, 0x3 ;  /* 0x000000060b0a7c11 */ /* 0x000fe2000f8218ff */
[----:B------:R-:W-:Y:S01]  /*26e0*/  IMAD.X R8, RZ, RZ, R9, P0 ;  /* 0x000000ffff087224 */ /* 0x000fe200000e0609 */
[----:B------:R-:W-:-:S04]  /*26f0*/  LOP3.LUT R4, R4, 0x3, RZ, 0xc0, !PT ;  /* 0x0000000304047812 */ /* 0x000fc800078ec0ff */
[----:B------:R-:W-:Y:S01]  /*2700*/  LEA.HI.X R11, R11, UR7, R8, 0x3, P1 ;  /* 0x000000070b0b7c11 */ /* 0x000fe200088f1c08 */
[----:B------:R-:W-:-:S07]  /*2710*/  IMAD.MOV R8, RZ, RZ, -R4 ;  /* 0x000000ffff087224 */ /* 0x000fce00078e0a04 */
.L_x_55:
[----:B------:R-:W-:Y:S02]  /*2720*/  IMAD.MOV.U32 R4, RZ, RZ, R10 ;  /* 0x000000ffff047224 */ /* 0x000fe400078e000a */
[----:B------:R-:W-:-:S06]  /*2730*/  IMAD.MOV.U32 R5, RZ, RZ, R11 ;  /* 0x000000ffff057224 */ /* 0x000fcc00078e000b */
[----:B------:R-:W2:Y:S01]  /*2740*/  LDG.E.64 R4, desc[UR8][R4.64] ;  /* 0x0000000804047981 */ /* 0x000ea2000c1e1b00 */
[----:B------:R-:W-:Y:S01]  /*2750*/  VIADD R8, R8, 0x1 ;  /* 0x0000000108087836 */ /* 0x000fe20000000000 */
[----:B------:R-:W-:-:S04]  /*2760*/  IADD3 R10, P1, PT, R10, 0x800, RZ ;  /* 0x000008000a0a7810 */ /* 0x000fc80007f3e0ff */
[----:B------:R-:W-:Y:S01]  /*2770*/  ISETP.NE.AND P0, PT, R8, RZ, PT ;  /* 0x000000ff0800720c */ /* 0x000fe20003f05270 */
[----:B------:R-:W-:Y:S01]  /*2780*/  IMAD.X R11, RZ, RZ, R11, P1 ;  /* 0x000000ffff0b7224 */ /* 0x000fe200008e060b */
[C---:B--2---:R-:W-:Y:S02]  /*2790*/  FMNMX R6, R4.reuse, R6, PT ;  /* 0x0000000604067209 */ /* 0x044fe40003800000 */
[----:B------:R-:W-:Y:S02]  /*27a0*/  FMNMX R2, R4, R2, !PT ;  /* 0x0000000204027209 */ /* 0x000fe40007800000 */
[C---:B------:R-:W-:Y:S02]  /*27b0*/  FMNMX R7, R5.reuse, R7, PT ;  /* 0x0000000705077209 */ /* 0x040fe40003800000 */
[----:B------:R-:W-:-:S05]  /*27c0*/  FMNMX R3, R5, R3, !PT ;  /* 0x0000000305037209 */ /* 0x000fca0007800000 */
[----:B------:R-:W-:Y:S05]  /*27d0*/  @P0 BRA `(.L_x_55) ;  /* 0xfffffffc00d00947 */ /* 0x000fea000383ffff */
.L_x_47:
[----:B------:R-:W-:Y:S05]  /*27e0*/  BSYNC.RECONVERGENT B1 ;  /* 0x0000000000017941 */ /* 0x000fea0003800200 */
.L_x_44:
[----:B------:R-:W0:Y:S01]  /*27f0*/  S2R R10, SR_LANEID ;  /* 0x00000000000a7919 */ /* 0x000e220000000000 */
[----:B------:R-:W-:Y:S01]  /*2800*/  BSSY.RECONVERGENT B1, `(.L_x_56) ;  /* 0x0000039000017945 */ /* 0x000fe20003800200 */
[----:B------:R-:W1:Y:S04]  /*2810*/  SHFL.DOWN PT, R5, R6, 0x1, 0x1f ;  /* 0x08201f0006057f89 */ /* 0x000e6800000e0000 */
[----:B------:R-:W2:Y:S04]  /*2820*/  SHFL.DOWN PT, R4, R7, 0x1, 0x1f ;  /* 0x08201f0007047f89 */ /* 0x000ea800000e0000 */
[----:B------:R-:W3:Y:S04]  /*2830*/  SHFL.DOWN PT, R9, R2, 0x1, 0x1f ;  /* 0x08201f0002097f89 */ /* 0x000ee800000e0000 */
[----:B------:R-:W4:Y:S01]  /*2840*/  SHFL.DOWN PT, R8, R3, 0x1, 0x1f ;  /* 0x08201f0003087f89 */ /* 0x000f2200000e0000 */
[----:B------:R-:W2:Y:S01]  /*2850*/  S2R R13, SR_TID.X ;  /* 0x00000000000d7919 */ /* 0x000ea20000002100 */
        /* <DEDUP_REMOVED lines=51> */
.L_x_57:
[----:B------:R-:W-:Y:S05]  /*2b90*/  BSYNC.RECONVERGENT B1 ;  /* 0x0000000000017941 */ /* 0x000fea0003800200 */
.L_x_56:
[----:B------:R-:W-:Y:S01]  /*2ba0*/  BAR.SYNC.DEFER_BLOCKING 0x0 ;  /* 0x0000000000007b1d */ /* 0x000fe20000010000 */
[----:B------:R-:W-:-:S13]  /*2bb0*/  ISETP.NE.AND P0, PT, R13, RZ, PT ;  /* 0x000000ff0d00720c */ /* 0x000fda0003f05270 */
[----:B------:R-:W-:Y:S05]  /*2bc0*/  @P0 BRA `(.L_x_43) ;  /* 0x00000000006c0947 */ /* 0x000fea0003800000 */
[----:B------:R-:W5:Y:S01]  /*2bd0*/  S2UR UR5, SR_CgaCtaId ;  /* 0x00000000000579c3 */ /* 0x000f620000008800 */
[----:B------:R-:W-:Y:S02]  /*2be0*/  UMOV UR4, 0x400 ;  /* 0x0000040000047882 */ /* 0x000fe40000000000 */
[----:B-----5:R-:W-:-:S09]  /*2bf0*/  ULEA UR4, UR5, UR4, 0x18 ;  /* 0x0000000405047291 */ /* 0x020fd2000f8ec0ff */
[----:B-12---:R-:W-:Y:S04]  /*2c00*/  LDS.64 R4, [UR4+0x18] ;  /* 0x00001804ff047984 */ /* 0x006fe80008000a00 */
[----:B0--34-:R-:W0:Y:S04]  /*2c10*/  LDS.128 R8, [UR4+0x20] ;  /* 0x00002004ff087984 */ /* 0x019e280008000c00 */
[----:B------:R-:W1:Y:S04]  /*2c20*/  LDS.128 R12, [UR4+0x30] ;  /* 0x00003004ff0c7984 */ /* 0x000e680008000c00 */
        /* <DEDUP_REMOVED lines=20> */
[----:B------:R-:W-:-:S07]  /*2d70*/  FMNMX R3, R8, R3, !PT ;  /* 0x0000000308037209 */ /* 0x000fce0007800000 */
.L_x_43:
[----:B------:R-:W-:Y:S05]  /*2d80*/  BSYNC.RECONVERGENT B0 ;  /* 0x0000000000007941 */ /* 0x000fea0003800200 */
.L_x_26:
[----:B0-2---:R-:W0:Y:S02]  /*2d90*/  S2R R4, SR_TID.X ;  /* 0x0000000000047919 */ /* 0x005e240000002100 */
[----:B0-----:R-:W-:-:S13]  /*2da0*/  ISETP.NE.AND P0, PT, R4, RZ, PT ;  /* 0x000000ff0400720c */ /* 0x001fda0003f05270 */
[----:B------:R-:W-:Y:S05]  /*2db0*/  @P0 EXIT ;  /* 0x000000000000094d */ /* 0x000fea0003800000 */
[----:B-1----:R-:W0:Y:S02]  /*2dc0*/  LDC.64 R4, c[0x0][0x388] ;  /* 0x0000e200ff047b82 */ /* 0x002e240000000a00 */
[----:B0-----:R-:W-:-:S05]  /*2dd0*/  IMAD.WIDE.U32 R4, R0, 0x10, R4 ;  /* 0x0000001000047825 */ /* 0x001fca00078e0004 */
[----:B------:R-:W-:Y:S04]  /*2de0*/  STG.E.64 desc[UR8][R4.64], R6 ;  /* 0x0000000604007986 */ /* 0x000fe8000c101b08 */
[----:B------:R-:W-:Y:S01]  /*2df0*/  STG.E.64 desc[UR8][R4.64+0x8], R2 ;  /* 0x0000080204007986 */ /* 0x000fe2000c101b08 */
[----:B------:R-:W-:Y:S05]  /*2e00*/  EXIT ;  /* 0x000000000000794d */ /* 0x000fea0003800000 */
.L_x_58:
        /* <DEDUP_REMOVED lines=15> */
.L_x_190:


//--------------------- .text._ZN3cub18CUB_300001_SM_10006detail6reduce28DeviceReduceSingleTileKernelINS2_10policy_hubIN4cuda3std3__44pairI6float2S9_EEy14bbox_reductionE10Policy1000EN6thrust24THRUST_300001_SM_1000_NS6detail15normal_iteratorINSF_10device_ptrIS9_EEEEPSA_ySB_SA_SA_19bbox_transformationEEvT0_T1_T2_T3_T4_T6_ --------------------------
	.section	.text._ZN3cub18CUB_300001_SM_10006detail6reduce28DeviceReduceSingleTileKernelINS2_10policy_hubIN4cuda3std3__44pairI6float2S9_EEy14bbox_reductionE10Policy1000EN6thrust24THRUST_300001_SM_1000_NS6detail15normal_iteratorINSF_10device_ptrIS9_EEEEPSA_ySB_SA_SA_19bbox_transformationEEvT0_T1_T2_T3_T4_T6_,"ax",@progbits
	.align	128
        .global         _ZN3cub18CUB_300001_SM_10006detail6reduce28DeviceReduceSingleTileKernelINS2_10policy_hubIN4cuda3std3__44pairI6float2S9_EEy14bbox_reductionE10Policy1000EN6thrust24THRUST_300001_SM_1000_NS6detail15normal_iteratorINSF_10device_ptrIS9_EEEEPSA_ySB_SA_SA_19bbox_transformationEEvT0_T1_T2_T3_T4_T6_
        .type           _ZN3cub18CUB_300001_SM_10006detail6reduce28DeviceReduceSingleTileKernelINS2_10policy_hubIN4cuda3std3__44pairI6float2S9_EEy14bbox_reductionE10Policy1000EN6thrust24THRUST_300001_SM_1000_NS6detail15normal_iteratorINSF_10device_ptrIS9_EEEEPSA_ySB_SA_SA_19bbox_transformationEEvT0_T1_T2_T3_T4_T6_,@function
        .size           _ZN3cub18CUB_300001_SM_10006detail6reduce28DeviceReduceSingleTileKernelINS2_10policy_hubIN4cuda3std3__44pairI6float2S9_EEy14bbox_reductionE10Policy1000EN6thrust24THRUST_300001_SM_1000_NS6detail15normal_iteratorINSF_10device_ptrIS9_EEEEPSA_ySB_SA_SA_19bbox_transformationEEvT0_T1_T2_T3_T4_T6_,(.L_x_191 - _ZN3cub18CUB_300001_SM_10006detail6reduce28DeviceReduceSingleTileKernelINS2_10policy_hubIN4cuda3std3__44pairI6float2S9_EEy14bbox_reductionE10Policy1000EN6thrust24THRUST_300001_SM_1000_NS6detail15normal_iteratorINSF_10device_ptrIS9_EEEEPSA_ySB_SA_SA_19bbox_transformationEEvT0_T1_T2_T3_T4_T6_)
        .other          _ZN3cub18CUB_300001_SM_10006detail6reduce28DeviceReduceSingleTileKernelINS2_10policy_hubIN4cuda3std3__44pairI6float2S9_EEy14bbox_reductionE10Policy1000EN6thrust24THRUST_300001_SM_1000_NS6detail15normal_iteratorINSF_10device_ptrIS9_EEEEPSA_ySB_SA_SA_19bbox_transformationEEvT0_T1_T2_T3_T4_T6_,@"STO_CUDA_ENTRY STV_DEFAULT"
_ZN3cub18CUB_300001_SM_10006detail6reduce28DeviceReduceSingleTileKernelINS2_10policy_hubIN4cuda3std3__44pairI6float2S9_EEy14bbox_reductionE10Policy1000EN6thrust24THRUST_300001_SM_1000_NS6detail15normal_iteratorINSF_10device_ptrIS9_EEEEPSA_ySB_SA_SA_19bbox_transformationEEvT0_T1_T2_T3_T4_T6_:
.text._ZN3cub18CUB_300001_SM_10006detail6reduce28DeviceReduceSingleTileKernelINS2_10policy_hubIN4cuda3std3__44pairI6float2S9_EEy14bbox_reductionE10Policy1000EN6thrust24THRUST_300001_SM_1000_NS6detail15normal_iteratorINSF_10device_ptrIS9_EEEEPSA_ySB_SA_SA_19bbox_transformationEEvT0_T1_T2_T3_T4_T6_:
[----:B------:R-:W-:Y:S01]  /*0000*/  LDC R1, c[0x0][0x37c] ;  /* 0x0000df00ff017b82 */ /* 0x000fe20000000800 */
[----:B------:R-:W0:Y:S01]  /*0010*/  LDCU.64 UR4, c[0x0][0x390] ;  /* 0x00007200ff0477ac */ /* 0x000e220008000a00 */
[----:B------:R-:W1:Y:S01]  /*0020*/  LDCU.64 UR6, c[0x0][0x358] ;  /* 0x00006b00ff0677ac */ /* 0x000e620008000a00 */
[----:B0-----:R-:W-:Y:S02]  /*0030*/  IMAD.U32 R42, RZ, RZ, UR4 ;  /* 0x00000004ff2a7e24 */ /* 0x001fe4000f8e00ff */
[----:B------:R-:W-:-:S03]  /*0040*/  IMAD.U32 R43, RZ, RZ, UR5 ;  /* 0x00000005ff2b7e24 */ /* 0x000fc6000f8e00ff */
[----:B------:R-:W-:-:S04]  /*0050*/  ISETP.NE.U32.AND P0, PT, R42, RZ, PT ;  /* 0x000000ff2a00720c */ /* 0x000fc80003f05070 */
[----:B------:R-:W-:-:S13]  /*0060*/  ISETP.NE.AND.EX P0, PT, R43, RZ, PT, P0 ;  /* 0x000000ff2b00720c */ /* 0x000fda0003f05300 */
        /* <DEDUP_REMOVED lines=10> */
.L_x_59:
[----:B------:R-:W-:Y:S01]  /*0110*/  ISETP.GT.U32.AND P0, PT, R42, 0x3ff, PT ;  /* 0x000003ff2a00780c */ /* 0x000fe20003f04070 */
[----:B------:R-:W-:Y:S03]  /*0120*/  BSSY.RECONVERGENT B0, `(.L_x_60) ;  /* 0x00002b2000007945 */ /* 0x000fe60003800200 */
[----:B------:R-:W-:-:S13]  /*0130*/  ISETP.GT.U32.AND.EX P0, PT, R43, RZ, PT, P0 ;  /* 0x000000ff2b00720c */ /* 0x000fda0003f04100 */
[----:B------:R-:W-:Y:S05]  /*0140*/  @P0 BRA `(.L_x_61) ;  /* 0x0000001800080947 */ /* 0x000fea0003800000 */
[----:B------:R-:W0:Y:S01]  /*0150*/  S2R R2, SR_TID.X ;  /* 0x0000000000027919 */ /* 0x000e220000002100 */
[----:B------:R-:W-:Y:S01]  /*0160*/  BSSY.RECONVERGENT B1, `(.L_x_62) ;  /* 0x0000009000017945 */ /* 0x000fe20003800200 */
[----:B------:R-:W-:Y:S02]  /*0170*/  CS2R R8, SRZ ;  /* 0x0000000000087805 */ /* 0x000fe4000001ff00 */
[----:B0-----:R-:W-:Y:S01]  /*0180*/  ISETP.GE.U32.AND P0, PT, R2, R42, PT ;  /* 0x0000002a0200720c */ /* 0x001fe20003f06070 */
[----:B------:R-:W-:-:S12]  /*0190*/  IMAD.MOV.U32 R3, RZ, RZ, R2 ;  /* 0x000000ffff037224 */ /* 0x000fd800078e0002 */
[----:B------:R-:W-:Y:S05]  /*01a0*/  @P0 BRA `(.L_x_63) ;  /* 0x0000000000100947 */ /* 0x000fea0003800000 */
[----:B------:R-:W0:Y:S02]  /*01b0*/  LDC.64 R8, c[0x0][0x380] ;  /* 0x0000e000ff087b82 */ /* 0x000e240000000a00 */
[----:B0-----:R-:W-:-:S06]  /*01c0*/  IMAD.WIDE.U32 R8, R2, 0x8, R8 ;  /* 0x0000000802087825 */ /* 0x001fcc00078e0008 */
[----:B------:R-:W5:Y:S01]  /*01d0*/  LDG.E.64 R8, desc[UR6][R8.64] ;  /* 0x0000000608087981 */ /* 0x000f62000c1e1b00 */
[----:B------:R-:W-:-:S07]  /*01e0*/  VIADD R3, R2, 0x100 ;  /* 0x0000010002037836 */ /* 0x000fce0000000000 */
.L_x_63:
[----:B------:R-:W-:Y:S05]  /*01f0*/  BSYNC.RECONVERGENT B1 ;  /* 0x0000000000017941 */ /* 0x000fea0003800200 */
.L_x_62:
[----:B------:R-:W-:Y:S01]  /*0200*/  ISETP.GE.U32.AND P0, PT, R3, R42, PT ;  /* 0x0000002a0300720c */ /* 0x000fe20003f06070 */
[----:B------:R-:W-:Y:S01]  /*0210*/  BSSY.RECONVERGENT B1, `(.L_x_64) ;  /* 0x0000099000017945 */ /* 0x000fe20003800200 */
[----:B-----5:R-:W-:Y:S02]  /*0220*/  IMAD.MOV.U32 R7, RZ, RZ, R9 ;  /* 0x000000ffff077224 */ /* 0x020fe400078e0009 */
[----:B------:R-:W-:-:S09]  /*0230*/  IMAD.MOV.U32 R6, RZ, RZ, R8 ;  /* 0x000000ffff067224 */ /* 0x000fd200078e0008 */
[----:B------:R-:W-:Y:S05]  /*0240*/  @P0 BRA `(.L_x_65) ;  /* 0x0000000800540947 */ /* 0x000fea0003800000 */
[----:B------:R-:W-:Y:S01]  /*0250*/  LOP3.LUT R5, RZ, R3, RZ, 0x33, !PT ;  /* 0x00000003ff057212 */ /* 0x000fe200078e33ff */
[----:B------:R-:W-:Y:S01]  /*0260*/  BSSY.RECONVERGENT B2, `(.L_x_66) ;  /* 0x0000049000027945 */ /* 0x000fe20003800200 */
[----:B------:R-:W-:Y:S02]  /*0270*/  IMAD.MOV.U32 R6, RZ, RZ, R8 ;  /* 0x000000ffff067224 */ /* 0x000fe400078e0008 */
[----:B------:R-:W-:Y:S02]  /*0280*/  IMAD.MOV.U32 R7, RZ, RZ, R9 ;  /* 0x000000ffff077224 */ /* 0x000fe400078e0009 */
[----:B------:R-:W-:-:S05]  /*0290*/  IMAD.IADD R0, R5, 0x1, R42 ;  /* 0x0000000105007824 */ /* 0x000fca00078e022a */
[C---:B------:R-:W-:Y:S02]  /*02a0*/  ISETP.GE.U32.AND P1, PT, R0.reuse, 0xf00, PT ;  /* 0x00000f000000780c */ /* 0x040fe40003f26070 */
[----:B------:R-:W-:-:S04]  /*02b0*/  LEA.HI R5, R0, 0x1, RZ, 0x18 ;  /* 0x0000000100057811 */ /* 0x000fc800078fc0ff */
[----:B------:R-:W-:-:S04]  /*02c0*/  LOP3.LUT R44, R5, 0xf, RZ, 0xc0, !PT ;  /* 0x0000000f052c7812 */ /* 0x000fc800078ec0ff */
[----:B------:R-:W-:-:S03]  /*02d0*/  ISETP.NE.AND P0, PT, R44, RZ, PT ;  /* 0x000000ff2c00720c */ /* 0x000fc60003f05270 */
[----:B------:R-:W-:Y:S10]  /*02e0*/  @!P1 BRA `(.L_x_67) ;  /* 0x0000000400009947 */ /* 0x000ff40003800000 */
[----:B------:R-:W0:Y:S01]  /*02f0*/  LDC.64 R6, c[0x0][0x380] ;  /* 0x0000e000ff067b82 */ /* 0x000e220000000a00 */
[----:B------:R-:W-:-:S05]  /*0300*/  LOP3.LUT R4, R5, 0x1fffff0, RZ, 0xc0, !PT ;  /* 0x01fffff005047812 */ /* 0x000fca00078ec0ff */
[----:B------:R-:W-:Y:S02]  /*0310*/  IMAD.MOV R4, RZ, RZ, -R4 ;  /* 0x000000ffff047224 */ /* 0x000fe400078e0a04 */
[----:B0-----:R-:W-:-:S03]  /*0320*/  IMAD.WIDE.U32 R6, R3, 0x8, R6 ;  /* 0x0000000803067825 */ /* 0x001fc600078e0006 */
[----:B------:R-:W-:Y:S01]  /*0330*/  IADD3 R0, P1, PT, R6, 0x4000, RZ ;  /* 0x0000400006007810 */ /* 0x000fe20007f3e0ff */
[----:B------:R-:W-:-:S04]  /*0340*/  IMAD.MOV.U32 R6, RZ, RZ, R8 ;  /* 0x000000ffff067224 */ /* 0x000fc800078e0008 */
[----:B------:R-:W-:Y:S02]  /*0350*/  IMAD.X R45, RZ, RZ, R7, P1 ;  /* 0x000000ffff2d7224 */ /* 0x000fe400008e0607 */
[----:B------:R-:W-:-:S07]  /*0360*/  IMAD.MOV.U32 R7, RZ, RZ, R9 ;  /* 0x000000ffff077224 */ /* 0x000fce00078e0009 */
.L_x_68:
[----:B------:R-:W-:Y:S02]  /*0370*/  IMAD.MOV.U32 R46, RZ, RZ, R0 ;  /* 0x000000ffff2e7224 */ /* 0x000fe400078e0000 */
[----:B------:R-:W-:-:S05]  /*0380*/  IMAD.MOV.U32 R47, RZ, RZ, R45 ;  /* 0x000000ffff2f7224 */ /* 0x000fca00078e002d */
[----:B------:R-:W2:Y:S04]  /*0390*/  LDG.E.64 R10, desc[UR6][R46.64+-0x4000] ;  /* 0xffc000062e0a7981 */ /* 0x000ea8000c1e1b00 */
[----:B------:R-:W2:Y:S04]  /*03a0*/  LDG.E.64 R12, desc[UR6][R46.64+-0x3800] ;  /* 0xffc800062e0c7981 */ /* 0x000ea8000c1e1b00 */
[----:B------:R-:W3:Y:S04]  /*03b0*/  LDG.E.64 R14, desc[UR6][R46.64+-0x3000] ;  /* 0xffd000062e0e7981 */ /* 0x000ee8000c1e1b00 */
[----:B------:R-:W3:Y:S04]  /*03c0*/  LDG.E.64 R16, desc[UR6][R46.64+-0x2800] ;  /* 0xffd800062e107981 */ /* 0x000ee8000c1e1b00 */
[----:B------:R-:W4:Y:S04]  /*03d0*/  LDG.E.64 R18, desc[UR6][R46.64+-0x2000] ;  /* 0xffe000062e127981 */ /* 0x000f28000c1e1b00 */
[----:B------:R-:W4:Y:S04]  /*03e0*/  LDG.E.64 R20, desc[UR6][R46.64+-0x1800] ;  /* 0xffe800062e147981 */ /* 0x000f28000c1e1b00 */
[----:B------:R-:W5:Y:S04]  /*03f0*/  LDG.E.64 R22, desc[UR6][R46.64+-0x1000] ;  /* 0xfff000062e167981 */ /* 0x000f68000c1e1b00 */
        /* <DEDUP_REMOVED lines=8> */
[----:B------:R-:W5:Y:S01]  /*0480*/  LDG.E.64 R40, desc[UR6][R46.64+0x3800] ;  /* 0x003800062e287981 */ /* 0x000f62000c1e1b00 */
[----:B------:R-:W-:Y:S01]  /*0490*/  IADD3 R0, P1, PT, R46, 0x8000, RZ ;  /* 0x000080002e007810 */ /* 0x000fe20007f3e0ff */
[----:B------:R-:W-:-:S02]  /*04a0*/  VIADD R4, R4, 0x10 ;  /* 0x0000001004047836 */ /* 0x000fc40000000000 */
[----:B------:R-:W-:Y:S02]  /*04b0*/  VIADD R3, R3, 0x1000 ;  /* 0x0000100003037836 */ /* 0x000fe40000000000 */
[----:B------:R-:W-:Y:S01]  /*04c0*/  IMAD.X R45, RZ, RZ, R47, P1 ;  /* 0x000000ffff2d7224 */ /* 0x000fe200008e062f */
[----:B------:R-:W-:Y:S02]  /*04d0*/  ISETP.NE.AND P1, PT, R4, RZ, PT ;  /* 0x000000ff0400720c */ /* 0x000fe40003f25270 */
[-CC-:B--2---:R-:W-:Y:S02]  /*04e0*/  FMNMX3 R49, R6, R10.reuse, R12.reuse, PT ;  /* 0x0000000a06317276 */ /* 0x184fe4000380000c */
[----:B------:R-:W-:Y:S02]  /*04f0*/  FMNMX3 R51, R8, R10, R12, !PT ;  /* 0x0000000a08337276 */ /* 0x000fe4000780000c */
[-CC-:B------:R-:W-:Y:S02]  /*0500*/  FMNMX3 R6, R7, R11.reuse, R13.reuse, PT ;  /* 0x0000000b07067276 */ /* 0x180fe4000380000d */
[----:B------:R-:W-:-:S02]  /*0510*/  FMNMX3 R8, R9, R11, R13, !PT ;  /* 0x0000000b09087276 */ /* 0x000fc4000780000d */
[-CC-:B---3--:R-:W-:Y:S02]  /*0520*/  FMNMX3 R49, R49, R14.reuse, R16.reuse, PT ;  /* 0x0000000e31317276 */ /* 0x188fe40003800010 */
[----:B------:R-:W-:Y:S02]  /*0530*/  FMNMX3 R51, R51, R14, R16, !PT ;  /* 0x0000000e33337276 */ /* 0x000fe40007800010 */
[-CC-:B------:R-:W-:Y:S02]  /*0540*/  FMNMX3 R6, R6, R15.reuse, R17.reuse, PT ;  /* 0x0000000f06067276 */ /* 0x180fe40003800011 */
[----:B------:R-:W-:Y:S02]  /*0550*/  FMNMX3 R8, R8, R15, R17, !PT ;  /* 0x0000000f08087276 */ /* 0x000fe40007800011 */
[-CC-:B----4-:R-:W-:Y:S02]  /*0560*/  FMNMX3 R49, R49, R18.reuse, R20.reuse, PT ;  /* 0x0000001231317276 */ /* 0x190fe40003800014 */
[----:B------:R-:W-:-:S02]  /*0570*/  FMNMX3 R51, R51, R18, R20, !PT ;  /* 0x0000001233337276 */ /* 0x000fc40007800014 */
[-CC-:B------:R-:W-:Y:S02]  /*0580*/  FMNMX3 R6, R6, R19.reuse, R21.reuse, PT ;  /* 0x0000001306067276 */ /* 0x180fe40003800015 */
[----:B------:R-:W-:Y:S02]  /*0590*/  FMNMX3 R8, R8, R19, R21, !PT ;  /* 0x0000001308087276 */ /* 0x000fe40007800015 */
[-CC-:B-----5:R-:W-:Y:S02]  /*05a0*/  FMNMX3 R49, R49, R22.reuse, R24.reuse, PT ;  /* 0x0000001631317276 */ /* 0x1a0fe40003800018 */
[----:B------:R-:W-:Y:S02]  /*05b0*/  FMNMX3 R51, R51, R22, R24, !PT ;  /* 0x0000001633337276 */ /* 0x000fe40007800018 */
[-CC-:B------:R-:W-:Y:S02]  /*05c0*/  FMNMX3 R6, R6, R23.reuse, R25.reuse, PT ;  /* 0x0000001706067276 */ /* 0x180fe40003800019 */
[----:B------:R-:W-:-:S02]  /*05d0*/  FMNMX3 R8, R8, R23, R25, !PT ;  /* 0x0000001708087276 */ /* 0x000fc40007800019 */
[-CC-:B------:R-:W-:Y:S02]  /*05e0*/  FMNMX3 R49, R49, R26.reuse, R28.reuse, PT ;  /* 0x0000001a31317276 */ /* 0x180fe4000380001c */
[----:B------:R-:W-:Y:S02]  /*05f0*/  FMNMX3 R51, R51, R26, R28, !PT ;  /* 0x0000001a33337276 */ /* 0x000fe4000780001c */
[-CC-:B------:R-:W-:Y:S02]  /*0600*/  FMNMX3 R6, R6, R27.reuse, R29.reuse, PT ;  /* 0x0000001b06067276 */ /* 0x180fe4000380001d */
        /* <DEDUP_REMOVED lines=12> */
[----:B------:R-:W-:Y:S01]  /*06d0*/  FMNMX3 R9, R12, R39, R41, !PT ;  /* 0x000000270c097276 */ /* 0x000fe20007800029 */
[----:B------:R-:W-:Y:S06]  /*06e0*/  @P1 BRA `(.L_x_68) ;  /* 0xfffffffc00201947 */ /* 0x000fec000383ffff */
.L_x_67:
[----:B------:R-:W-:Y:S05]  /*06f0*/  BSYNC.RECONVERGENT B2 ;  /* 0x0000000000027941 */ /* 0x000fea0003800200 */
.L_x_66:
[----:B------:R-:W-:Y:S05]  /*0700*/  @!P0 BRA `(.L_x_65) ;  /* 0x0000000400248947 */ /* 0x000fea0003800000 */
[----:B------:R-:W-:Y:S01]  /*0710*/  ISETP.GE.U32.AND P0, PT, R44, 0x8, PT ;  /* 0x000000082c00780c */ /* 0x000fe20003f06070 */
[----:B------:R-:W-:Y:S01]  /*0720*/  BSSY.RECONVERGENT B2, `(.L_x_69) ;  /* 0x000001f000027945 */ /* 0x000fe20003800200 */
[----:B------:R-:W-:-:S04]  /*0730*/  LOP3.LUT R28, R5, 0x7, RZ, 0xc0, !PT ;  /* 0x00000007051c7812 */ /* 0x000fc800078ec0ff */
[----:B------:R-:W-:-:S07]  /*0740*/  ISETP.NE.AND P1, PT, R28, RZ, PT ;  /* 0x000000ff1c00720c */ /* 0x000fce0003f25270 */
[----:B------:R-:W-:Y:S06]  /*0750*/  @!P0 BRA `(.L_x_70) ;  /* 0x00000000006c8947 */ /* 0x000fec0003800000 */
[----:B------:R-:W0:Y:S02]  /*0760*/  LDC.64 R10, c[0x0][0x380] ;  /* 0x0000e000ff0a7b82 */ /* 0x000e240000000a00 */
[----:B0-----:R-:W-:-:S05]  /*0770*/  IMAD.WIDE.U32 R22, R3, 0x8, R10 ;  /* 0x0000000803167825 */ /* 0x001fca00078e000a */
        /* <DEDUP_REMOVED lines=25> */
.L_x_70:
[----:B------:R-:W-:Y:S05]  /*0910*/  BSYNC.RECONVERGENT B2 ;  /* 0x0000000000027941 */ /* 0x000fea0003800200 */
.L_x_69:
        /* <DEDUP_REMOVED lines=21> */
.L_x_72:
[----:B------:R-:W-:Y:S05]  /*0a70*/  BSYNC.RECONVERGENT B2 ;  /* 0x0000000000027941 */ /* 0x000fea0003800200 */
.L_x_71:
[----:B------:R-:W-:Y:S05]  /*0a80*/  @!P1 BRA `(.L_x_65) ;  /* 0x0000000000449947 */ /* 0x000fea0003800000 */
[----:B------:R-:W0:Y:S01]  /*0a90*/  LDC.64 R4, c[0x0][0x380] ;  /* 0x0000e000ff047b82 */ /* 0x000e220000000a00 */
[----:B------:R-:W-:Y:S02]  /*0aa0*/  IMAD.MOV R0, RZ, RZ, -R0 ;  /* 0x000000ffff007224 */ /* 0x000fe400078e0a00 */
[----:B0-----:R-:W-:-:S04]  /*0ab0*/  IMAD.WIDE.U32 R4, R3, 0x8, R4 ;  /* 0x0000000803047825 */ /* 0x001fc800078e0004 */
[----:B------:R-:W-:Y:S02]  /*0ac0*/  IMAD.MOV.U32 R3, RZ, RZ, R4 ;  /* 0x000000ffff037224 */ /* 0x000fe400078e0004 */
[----:B------:R-:W-:-:S07]  /*0ad0*/  IMAD.MOV.U32 R10, RZ, RZ, R5 ;  /* 0x000000ffff0a7224 */ /* 0x000fce00078e0005 */
.L_x_73:
        /* <DEDUP_REMOVED lines=12> */
.L_x_65:
[----:B------:R-:W-:Y:S05]  /*0ba0*/  BSYNC.RECONVERGENT B1 ;  /* 0x0000000000017941 */ /* 0x000fea0003800200 */
.L_x_64:
[----:B------:R-:W-:-:S04]  /*0bb0*/  ISETP.GE.U32.AND P0, PT, R42, 0x100, PT ;  /* 0x000001002a00780c */ /* 0x000fc80003f06070 */
[----:B------:R-:W-:-:S13]  /*0bc0*/  ISETP.GE.U32.AND.EX P0, PT, R43, RZ, PT, P0 ;  /* 0x000000ff2b00720c */ /* 0x000fda0003f06100 */
        /* <DEDUP_REMOVED lines=58> */
.L_x_76:
[----:B------:R-:W-:Y:S05]  /*0f70*/  BSYNC.RECONVERGENT B1 ;  /* 0x0000000000017941 */ /* 0x000fea0003800200 */
.L_x_75:
[----:B------:R-:W-:Y:S01]  /*0f80*/  BAR.SYNC.DEFER_BLOCKING 0x0 ;  /* 0x0000000000007b1d */ /* 0x000fe20000010000 */
[----:B------:R-:W-:-:S13]  /*0f90*/  ISETP.NE.AND P0, PT, R2, RZ, PT ;  /* 0x000000ff0200720c */ /* 0x000fda0003f05270 */
[----:B------:R-:W-:Y:S05]  /*0fa0*/  @P0 BRA `(.L_x_77) ;  /* 0x0000001c00240947 */ /* 0x000fea0003800000 */
[----:B------:R-:W5:Y:S01]  /*0fb0*/  S2UR UR5, SR_CgaCtaId ;  /* 0x00000000000579c3 */ /* 0x000f620000008800 */
[----:B------:R-:W-:Y:S02]  /*0fc0*/  UMOV UR4, 0x400 ;  /* 0x0000040000047882 */ /* 0x000fe40000000000 */
[----:B-----5:R-:W-:-:S09]  /*0fd0*/  ULEA UR4, UR5, UR4, 0x18 ;  /* 0x0000000405047291 */ /* 0x020fd2000f8ec0ff */
[----:B--2---:R-:W-:Y:S04]  /*0fe0*/  LDS.64 R4, [UR4+0x18] ;  /* 0x00001804ff047984 */ /* 0x004fe80008000a00 */
[----:B------:R-:W3:Y:S04]  /*0ff0*/  LDS.128 R32, [UR4+0x20] ;  /* 0x00002004ff207984 */ /* 0x000ee80008000c00 */
[----:B------:R-:W2:Y:S04]  /*1000*/  LDS.128 R28, [UR4+0x30] ;  /* 0x00003004ff1c7984 */ /* 0x000ea80008000c00 */
[----:B------:R-:W5:Y:S04]  /*1010*/  LDS.128 R24, [UR4+0x40] ;  /* 0x00004004ff187984 */ /* 0x000f680008000c00 */
[----:B------:R-:W1:Y:S04]  /*1020*/  LDS.128 R20, [UR4+0x50] ;  /* 0x00005004ff147984 */ /* 0x000e680008000c00 */
[----:B------:R-:W1:Y:S04]  /*1030*/  LDS.128 R16, [UR4+0x60] ;  /* 0x00006004ff107984 */ /* 0x000e680008000c00 */
[----:B----4-:R-:W4:Y:S04]  /*1040*/  LDS.128 R12, [UR4+0x70] ;  /* 0x00007004ff0c7984 */ /* 0x010f280008000c00 */
[----:B------:R-:W4:Y:S01]  /*1050*/  LDS.64 R2, [UR4+0x80] ;  /* 0x00008004ff027984 */ /* 0x000f220008000a00 */
[----:B---3--:R-:W-:-:S02]  /*1060*/  FMNMX3 R11, R6, R4, R34, PT ;  /* 0x00000004060b7276 */ /* 0x008fc40003800022 */
[----:B0-----:R-:W-:Y:S02]  /*1070*/  FMNMX3 R0, R7, R5, R35, PT ;  /* 0x0000000507007276 */ /* 0x001fe40003800023 */
[----:B--2---:R-:W-:Y:S02]  /*1080*/  FMNMX3 R5, R8, R32, R28, !PT ;  /* 0x0000002008057276 */ /* 0x004fe4000780001c */
[----:B------:R-:W-:Y:S02]  /*1090*/  FMNMX3 R4, R9, R33, R29, !PT ;  /* 0x0000002109047276 */ /* 0x000fe4000780001d */
[----:B-----5:R-:W-:Y:S02]  /*10a0*/  FMNMX3 R11, R11, R30, R26, PT ;  /* 0x0000001e0b0b7276 */ /* 0x020fe4000380001a */
[----:B------:R-:W-:Y:S02]  /*10b0*/  FMNMX3 R0, R0, R31, R27, PT ;  /* 0x0000001f00007276 */ /* 0x000fe4000380001b */
[----:B-1----:R-:W-:-:S02]  /*10c0*/  FMNMX3 R5, R5, R24, R20, !PT ;  /* 0x0000001805057276 */ /* 0x002fc40007800014 */
[----:B------:R-:W-:Y:S02]  /*10d0*/  FMNMX3 R4, R4, R25, R21, !PT ;  /* 0x0000001904047276 */ /* 0x000fe40007800015 */
[----:B------:R-:W-:Y:S02]  /*10e0*/  FMNMX3 R11, R11, R22, R18, PT ;  /* 0x000000160b0b7276 */ /* 0x000fe40003800012 */
[----:B------:R-:W-:Y:S02]  /*10f0*/  FMNMX3 R0, R0, R23, R19, PT ;  /* 0x0000001700007276 */ /* 0x000fe40003800013 */
[----:B----4-:R-:W-:Y:S02]  /*1100*/  FMNMX3 R5, R5, R16, R12, !PT ;  /* 0x0000001005057276 */ /* 0x010fe4000780000c */
[----:B------:R-:W-:Y:S02]  /*1110*/  FMNMX3 R4, R4, R17, R13, !PT ;  /* 0x0000001104047276 */ /* 0x000fe4000780000d */
[----:B------:R-:W-:-:S02]  /*1120*/  FMNMX R6, R11, R14, PT ;  /* 0x0000000e0b067209 */ /* 0x000fc40003800000 */
[----:B------:R-:W-:Y:S02]  /*1130*/  FMNMX R7, R0, R15, PT ;  /* 0x0000000f00077209 */ /* 0x000fe40003800000 */
[----:B------:R-:W-:Y:S02]  /*1140*/  FMNMX R8, R5, R2, !PT ;  /* 0x0000000205087209 */ /* 0x000fe40007800000 */
[----:B------:R-:W-:Y:S01]  /*1150*/  FMNMX R9, R4, R3, !PT ;  /* 0x0000000304097209 */ /* 0x000fe20007800000 */
[----:B------:R-:W-:Y:S06]  /*1160*/  BRA `(.L_x_77) ;  /* 0x0000001800b47947 */ /* 0x000fec0003800000 */
.L_x_74:
[----:B------:R-:W0:Y:S01]  /*1170*/  S2R R12, SR_LANEID ;  /* 0x00000000000c7919 */ /* 0x000e220000000000 */
[----:B------:R-:W-:-:S04]  /*1180*/  LOP3.LUT R0, R2, 0x3e0, RZ, 0xc0, !PT ;  /* 0x000003e002007812 */ /* 0x000fc800078ec0ff */
[----:B------:R-:W-:Y:S01]  /*1190*/  LOP3.LUT R5, RZ, R0, RZ, 0x33, !PT ;  /* 0x00000000ff057212 */ /* 0x000fe200078e33ff */
[----:B------:R-:W-:-:S04]  /*11a0*/  VIADD R3, R0, 0x20 ;  /* 0x0000002000037836 */ /* 0x000fc80000000000 */
[----:B------:R-:W-:Y:S01]  /*11b0*/  IMAD.IADD R5, R5, 0x1, R42 ;  /* 0x0000000105057824 */ /* 0x000fe200078e022a */
[----:B------:R-:W-:-:S04]  /*11c0*/  ISETP.GT.U32.AND P0, PT, R3, R42, PT ;  /* 0x0000002a0300720c */ /* 0x000fc80003f04070 */
[----:B------:R-:W-:-:S05]  /*11d0*/  SEL R5, R5, 0x1f, P0 ;  /* 0x0000001f05057807 */ /* 0x000fca0000000000 */
[----:B------:R-:W1:Y:S04]  /*11e0*/  SHFL.DOWN PT, R3, R6, 0x1, R5 ;  /* 0x0820000006037989 */ /* 0x000e6800000e0005 */
        /* <DEDUP_REMOVED lines=56> */
[----:B------:R-:W-:-:S03]  /*1570*/  ISETP.GE.U32.AND P0, PT, R42, 0x21, PT ;  /* 0x000000212a00780c */ /* 0x000fc60003f06070 */
[----:B------:R0:W-:Y:S01]  /*1580*/  @!P1 STS.64 [R0+0x10], R8 ;  /* 0x0000100800009388 */ /* 0x0001e20000000a00 */
[----:B------:R-:W-:Y:S01]  /*1590*/  BAR.SYNC.DEFER_BLOCKING 0x0 ;  /* 0x0000000000007b1d */ /* 0x000fe20000010000 */
[----:B------:R-:W-:-:S04]  /*15a0*/  ISETP.GE.U32.AND.EX P0, PT, R43, RZ, PT, P0 ;  /* 0x000000ff2b00720c */ /* 0x000fc80003f06100 */
[----:B------:R-:W-:-:S13]  /*15b0*/  ISETP.NE.OR P0, PT, R2, RZ, !P0 ;  /* 0x000000ff0200720c */ /* 0x000fda0004705670 */
[----:B0-----:R-:W-:Y:S05]  /*15c0*/  @P0 BRA `(.L_x_77) ;  /* 0x00000014009c0947 */ /* 0x001fea0003800000 */
[----:B------:R-:W0:Y:S01]  /*15d0*/  S2UR UR5, SR_CgaCtaId ;  /* 0x00000000000579c3 */ /* 0x000e220000008800 */
[----:B------:R-:W-:Y:S01]  /*15e0*/  UMOV UR4, 0x400 ;  /* 0x0000040000047882 */ /* 0x000fe20000000000 */
[----:B------:R-:W-:-:S04]  /*15f0*/  ISETP.GE.U32.AND P0, PT, R42, 0x41, PT ;  /* 0x000000412a00780c */ /* 0x000fc80003f06070 */
[----:B------:R-:W-:Y:S01]  /*1600*/  ISETP.GE.U32.AND.EX P0, PT, R43, RZ, PT, P0 ;  /* 0x000000ff2b00720c */ /* 0x000fe20003f06100 */
        /* <DEDUP_REMOVED lines=11> */
[----:B------:R-:W-:Y:S02]  /*16c0*/  ISETP.GE.U32.AND.EX P0, PT, R43, RZ, PT, P0 ;  /* 0x000000ff2b00720c */ /* 0x000fe40003f06100 */
[----:B------:R-:W-:Y:S02]  /*16d0*/  FMNMX R7, R7, R15, PT ;  /* 0x0000000f07077209 */ /* 0x000fe40003800000 */
[----:B0-----:R-:W-:Y:S02]  /*16e0*/  FMNMX R8, R8, R16, !PT ;  /* 0x0000001008087209 */ /* 0x001fe40007800000 */
[----:B------:R-:W-:-:S07]  /*16f0*/  FMNMX R9, R9, R17, !PT ;  /* 0x0000001109097209 */ /* 0x000fce0007800000 */
[----:B------:R-:W-:Y:S05]  /*1700*/  @!P0 BRA `(.L_x_77) ;  /* 0x00000014004c8947 */ /* 0x000fea0003800000 */
        /* <DEDUP_REMOVED lines=32> */
[----:B------:R-:W0:Y:S01]  /*1910*/  LDS.64 R2, [UR4+0x80] ;  /* 0x00008004ff027984 */ /* 0x000e220008000a00 */
[----:B------:R-:W-:Y:S02]  /*1920*/  FMNMX R6, R6, R18, PT ;  /* 0x0000001206067209 */ /* 0x000fe40003800000 */
[----:B------:R-:W-:Y:S02]  /*1930*/  FMNMX R7, R7, R19, PT ;  /* 0x0000001307077209 */ /* 0x000fe40003800000 */
[----:B0-----:R-:W-:Y:S02]  /*1940*/  FMNMX R8, R8, R2, !PT ;  /* 0x0000000208087209 */ /* 0x001fe40007800000 */
[----:B------:R-:W-:Y:S01]  /*1950*/  FMNMX R9, R9, R3, !PT ;  /* 0x0000000309097209 */ /* 0x000fe20007800000 */
[----:B------:R-:W-:Y:S06]  /*1960*/  BRA `(.L_x_77) ;  /* 0x0000001000b47947 */ /* 0x000fec0003800000 */
.L_x_61:
[----:B------:R-:W0:Y:S01]  /*1970*/  S2R R3, SR_TID.X ;  /* 0x0000000000037919 */ /* 0x000e220000002100 */
[----:B------:R-:W0:Y:S02]  /*1980*/  LDC.64 R10, c[0x0][0x380] ;  /* 0x0000e000ff0a7b82 */ /* 0x000e240000000a00 */
[----:B0-----:R-:W-:-:S05]  /*1990*/  IMAD.WIDE.U32 R10, R3, 0x8, R10 ;  /* 0x00000008030a7825 */ /* 0x001fca00078e000a */
[----:B------:R-:W2:Y:S04]  /*19a0*/  LDG.E.64 R4, desc[UR6][R10.64] ;  /* 0x000000060a047981 */ /* 0x000ea8000c1e1b00 */
[----:B------:R-:W2:Y:S04]  /*19b0*/  LDG.E.64 R6, desc[UR6][R10.64+0x800] ;  /* 0x000800060a067981 */ /* 0x000ea8000c1e1b00 */
[----:B------:R-:W2:Y:S04]  /*19c0*/  LDG.E.64 R8, desc[UR6][R10.64+0x1000] ;  /* 0x001000060a087981 */ /* 0x000ea8000c1e1b00 */
[----:B------:R-:W3:Y:S01]  /*19d0*/  LDG.E.64 R12, desc[UR6][R10.64+0x1800] ;  /* 0x001800060a0c7981 */ /* 0x000ee2000c1e1b00 */
[----:B------:R-:W-:-:S04]  /*19e0*/  IADD3 R22, P1, PT, R42, -0x400, RZ ;  /* 0xfffffc002a167810 */ /* 0x000fc80007f3e0ff */
[----:B------:R-:W-:Y:S02]  /*19f0*/  ISETP.GE.U32.AND P0, PT, R22, 0x400, PT ;  /* 0x000004001600780c */ /* 0x000fe40003f06070 */
[----:B------:R-:W-:-:S04]  /*1a00*/  IADD3.X R27, PT, PT, R43, -0x1, RZ, P1, !PT ;  /* 0xffffffff2b1b7810 */ /* 0x000fc80000ffe4ff */
[----:B------:R-:W-:Y:S02]  /*1a10*/  ISETP.GE.U32.AND.EX P0, PT, R27, RZ, PT, P0 ;  /* 0x000000ff1b00720c */ /* 0x000fe40003f06100 */
[CCC-:B--2---:R-:W-:Y:S02]  /*1a20*/  FMNMX3 R15, R4.reuse, R6.reuse, R8.reuse, PT ;  /* 0x00000006040f7276 */ /* 0x1c4fe40003800008 */
[----:B------:R-:W-:Y:S01]  /*1a30*/  FMNMX3 R17, R4, R6, R8, !PT ;  /* 0x0000000604117276 */ /* 0x000fe20007800008 */
[----:B------:R-:W-:Y:S01]  /*1a40*/  IMAD.MOV.U32 R4, RZ, RZ, RZ ;  /* 0x000000ffff047224 */ /* 0x000fe200078e00ff */
[CCC-:B------:R-:W-:Y:S02]  /*1a50*/  FMNMX3 R0, R5.reuse, R7.reuse, R9.reuse, PT ;  /* 0x0000000705007276 */ /* 0x1c0fe40003800009 */
[----:B------:R-:W-:Y:S01]  /*1a60*/  FMNMX3 R2, R5, R7, R9, !PT ;  /* 0x0000000705027276 */ /* 0x000fe20007800009 */
[----:B------:R-:W-:Y:S01]  /*1a70*/  IMAD.MOV.U32 R5, RZ, RZ, 0x400 ;  /* 0x00000400ff057424 */ /* 0x000fe200078e00ff */
[----:B---3--:R-:W-:-:S02]  /*1a80*/  FMNMX R6, R12, R15, PT ;  /* 0x0000000f0c067209 */ /* 0x008fc40003800000 */
[----:B------:R-:W-:Y:S02]  /*1a90*/  FMNMX R8, R12, R17, !PT ;  /* 0x000000110c087209 */ /* 0x000fe40007800000 */
[C---:B------:R-:W-:Y:S02]  /*1aa0*/  FMNMX R7, R13.reuse, R0, PT ;  /* 0x000000000d077209 */ /* 0x040fe40003800000 */
[----:B------:R-:W-:Y:S01]  /*1ab0*/  FMNMX R9, R13, R2, !PT ;  /* 0x000000020d097209 */ /* 0x000fe20007800000 */
[----:B------:R-:W-:Y:S06]  /*1ac0*/  @!P0 BRA `(.L_x_78) ;  /* 0x00000000006c8947 */ /* 0x000fec0003800000 */
[----:B------:R-:W0:Y:S01]  /*1ad0*/  LDC.64 R42, c[0x0][0x390] ;  /* 0x0000e400ff2a7b82 */ /* 0x000e220000000a00 */
[----:B------:R-:W-:Y:S02]  /*1ae0*/  IMAD.MOV.U32 R5, RZ, RZ, 0x400 ;  /* 0x00000400ff057424 */ /* 0x000fe400078e00ff */
[----:B------:R-:W-:-:S07]  /*1af0*/  IMAD.MOV.U32 R4, RZ, RZ, RZ ;  /* 0x000000ffff047224 */ /* 0x000fce00078e00ff */
.L_x_80:
[----:B------:R-:W-:-:S04]  /*1b00*/  LEA R12, P0, R5, R10, 0x3 ;  /* 0x0000000a050c7211 */ /* 0x000fc800078018ff */
[----:B------:R-:W-:-:S05]  /*1b10*/  LEA.HI.X R13, R5, R11, R4, 0x3, P0 ;  /* 0x0000000b050d7211 */ /* 0x000fca00000f1c04 */
[----:B------:R-:W2:Y:S04]  /*1b20*/  LDG.E.64 R14, desc[UR6][R12.64] ;  /* 0x000000060c0e7981 */ /* 0x000ea8000c1e1b00 */
[----:B------:R-:W2:Y:S04]  /*1b30*/  LDG.E.64 R16, desc[UR6][R12.64+0x800] ;  /* 0x000800060c107981 */ /* 0x000ea8000c1e1b00 */
[----:B------:R-:W3:Y:S04]  /*1b40*/  LDG.E.64 R18, desc[UR6][R12.64+0x1000] ;  /* 0x001000060c127981 */ /* 0x000ee8000c1e1b00 */
[----:B------:R-:W3:Y:S01]  /*1b50*/  LDG.E.64 R20, desc[UR6][R12.64+0x1800] ;  /* 0x001800060c147981 */ /* 0x000ee2000c1e1b00 */
[----:B0-----:R-:W-:-:S04]  /*1b60*/  IADD3 R0, P1, PT, -R5, R42, RZ ;  /* 0x0000002a05007210 */ /* 0x001fc80007f3e1ff */
[----:B------:R-:W-:Y:S01]  /*1b70*/  ISETP.GE.U32.AND P0, PT, R0, 0x400, PT ;  /* 0x000004000000780c */ /* 0x000fe20003f06070 */
[----:B------:R-:W-:-:S05]  /*1b80*/  IMAD.X R0, R43, 0x1, ~R4, P1 ;  /* 0x000000012b007824 */ /* 0x000fca00008e0e04 */
[----:B------:R-:W-:Y:S02]  /*1b90*/  ISETP.GE.U32.AND.EX P0, PT, R0, RZ, PT, P0 ;  /* 0x000000ff0000720c */ /* 0x000fe40003f06100 */
[-CC-:B--2---:R-:W-:Y:S02]  /*1ba0*/  FMNMX3 R23, R6, R14.reuse, R16.reuse, PT ;  /* 0x0000000e06177276 */ /* 0x184fe40003800010 */
[----:B------:R-:W-:Y:S02]  /*1bb0*/  FMNMX3 R25, R8, R14, R16, !PT ;  /* 0x0000000e08197276 */ /* 0x000fe40007800010 */
[-CC-:B------:R-:W-:Y:S02]  /*1bc0*/  FMNMX3 R0, R7, R15.reuse, R17.reuse, PT ;  /* 0x0000000f07007276 */ /* 0x180fe40003800011 */
[----:B------:R-:W-:Y:S02]  /*1bd0*/  FMNMX3 R2, R9, R15, R17, !PT ;  /* 0x0000000f09027276 */ /* 0x000fe40007800011 */
[----:B---3--:R-:W-:-:S02]  /*1be0*/  FMNMX3 R6, R23, R18, R20, PT ;  /* 0x0000001217067276 */ /* 0x008fc40003800014 */
[----:B------:R-:W-:Y:S02]  /*1bf0*/  FMNMX3 R8, R25, R18, R20, !PT ;  /* 0x0000001219087276 */ /* 0x000fe40007800014 */
[-CC-:B------:R-:W-:Y:S02]  /*1c00*/  FMNMX3 R7, R0, R19.reuse, R21.reuse, PT ;  /* 0x0000001300077276 */ /* 0x180fe40003800015 */
[----:B------:R-:W-:Y:S01]  /*1c10*/  FMNMX3 R9, R2, R19, R21, !PT ;  /* 0x0000001302097276 */ /* 0x000fe20007800015 */
[----:B------:R-:W-:Y:S06]  /*1c20*/  @!P0 BRA `(.L_x_79) ;  /* 0x0000000800a48947 */ /* 0x000fec0003800000 */
[----:B------:R-:W-:-:S05]  /*1c30*/  IADD3 R5, P0, PT, R5, 0x400, RZ ;  /* 0x0000040005057810 */ /* 0x000fca0007f1e0ff */
[----:B------:R-:W-:Y:S01]  /*1c40*/  IMAD.X R4, RZ, RZ, R4, P0 ;  /* 0x000000ffff047224 */ /* 0x000fe200000e0604 */
[----:B------:R-:W-:-:S04]  /*1c50*/  ISETP.GT.U32.AND P0, PT, R5, R22, PT ;  /* 0x000000160500720c */ /* 0x000fc80003f04070 */
[----:B------:R-:W-:-:S13]  /*1c60*/  ISETP.GT.U32.AND.EX P0, PT, R4, R27, PT, P0 ;  /* 0x0000001b0400720c */ /* 0x000fda0003f04100 */
[----:B------:R-:W-:Y:S05]  /*1c70*/  @!P0 BRA `(.L_x_80) ;  /* 0xfffffffc00a08947 */ /* 0x000fea000383ffff */
.L_x_78:
[----:B------:R-:W-:Y:S01]  /*1c80*/  IMAD.IADD R0, R42, 0x1, -R5 ;  /* 0x000000012a007824 */ /* 0x000fe200078e0a05 */
[----:B------:R-:W-:Y:S01]  /*1c90*/  ISETP.GE.U32.AND P1, PT, R5, R42, PT ;  /* 0x0000002a0500720c */ /* 0x000fe20003f26070 */
[----:B------:R-:W-:Y:S03]  /*1ca0*/  BSSY.RECONVERGENT B1, `(.L_x_79) ;  /* 0x00000a1000017945 */ /* 0x000fe60003800200 */
[----:B------:R-:W-:-:S04]  /*1cb0*/  ISETP.GE.AND P0, PT, R3, R0, PT ;  /* 0x000000000300720c */ /* 0x000fc80003f06270 */
[----:B------:R-:W-:-:S13]  /*1cc0*/  ISETP.GE.U32.OR.EX P0, PT, R4, R43, P0, P1 ;  /* 0x0000002b0400720c */ /* 0x000fda0000706510 */
[----:B------:R-:W-:Y:S05]  /*1cd0*/  @P0 BRA `(.L_x_81) ;  /* 0x0000000800740947 */ /* 0x000fea0003800000 */
[----:B------:R-:W-:Y:S01]  /*1ce0*/  LOP3.LUT R0, RZ, R3, RZ, 0x33, !PT ;  /* 0x00000003ff007212 */ /* 0x000fe200078e33ff */
[----:B------:R-:W-:Y:S01]  /*1cf0*/  BSSY.RECONVERGENT B2, `(.L_x_82) ;  /* 0x000004a000027945 */ /* 0x000fe20003800200 */
[----:B------:R-:W-:Y:S02]  /*1d00*/  IMAD.MOV.U32 R2, RZ, RZ, R3 ;  /* 0x000000ffff027224 */ /* 0x000fe400078e0003 */
[----:B------:R-:W-:-:S04]  /*1d10*/  IADD3 R0, PT, PT, -R5, R42, R0 ;  /* 0x0000002a05007210 */ /* 0x000fc80007ffe100 */
[C---:B------:R-:W-:Y:S02]  /*1d20*/  ISETP.GE.U32.AND P1, PT, R0.reuse, 0xf00, PT ;  /* 0x00000f000000780c */ /* 0x040fe40003f26070 */
[----:B------:R-:W-:-:S04]  /*1d30*/  LEA.HI R42, R0, 0x1, RZ, 0x18 ;  /* 0x00000001002a7811 */ /* 0x000fc800078fc0ff */
[----:B------:R-:W-:-:S04]  /*1d40*/  LOP3.LUT R43, R42, 0xf, RZ, 0xc0, !PT ;  /* 0x0000000f2a2b7812 */ /* 0x000fc800078ec0ff */
[----:B------:R-:W-:-:S03]  /*1d50*/  ISETP.NE.AND P0, PT, R43, RZ, PT ;  /* 0x000000ff2b00720c */ /* 0x000fc60003f05270 */
[----:B------:R-:W-:Y:S10]  /*1d60*/  @!P1 BRA `(.L_x_83) ;  /* 0x0000000400089947 */ /* 0x000ff40003800000 */
[----:B------:R-:W0:Y:S01]  /*1d70*/  LDCU.64 UR4, c[0x0][0x380] ;  /* 0x00007000ff0477ac */ /* 0x000e220008000a00 */
[----:B------:R-:W-:Y:S02]  /*1d80*/  IADD3 R45, P2, PT, R3, R5, RZ ;  /* 0x00000005032d7210 */ /* 0x000fe40007f5e0ff */
[----:B------:R-:W-:-:S03]  /*1d90*/  LOP3.LUT R44, R42, 0x1fffff0, RZ, 0xc0, !PT ;  /* 0x01fffff02a2c7812 */ /* 0x000fc600078ec0ff */
[----:B------:R-:W-:Y:S02]  /*1da0*/  IMAD.X R2, RZ, RZ, R4, P2 ;  /* 0x000000ffff027224 */ /* 0x000fe400010e0604 */
[----:B------:R-:W-:Y:S01]  /*1db0*/  IMAD.MOV R44, RZ, RZ, -R44 ;  /* 0x000000ffff2c7224 */ /* 0x000fe200078e0a2c */
[----:B0-----:R-:W-:-:S04]  /*1dc0*/  LEA R0, P1, R45, UR4, 0x3 ;  /* 0x000000042d007c11 */ /* 0x001fc8000f8218ff */
[----:B------:R-:W-:Y:S02]  /*1dd0*/  IADD3 R0, P2, PT, R0, 0x4000, RZ ;  /* 0x0000400000007810 */ /* 0x000fe40007f5e0ff */
[----:B------:R-:W-:Y:S01]  /*1de0*/  LEA.HI.X R45, R45, UR5, R2, 0x3, P1 ;  /* 0x000000052d2d7c11 */ /* 0x000fe200088f1c02 */
[----:B------:R-:W-:-:S04]  /*1df0*/  IMAD.MOV.U32 R2, RZ, RZ, R3 ;  /* 0x000000ffff027224 */ /* 0x000fc800078e0003 */
[----:B------:R-:W-:-:S07]  /*1e00*/  IMAD.X R45, RZ, RZ, R45, P2 ;  /* 0x000000ffff2d7224 */ /* 0x000fce00010e062d */
.L_x_84:
        /* <DEDUP_REMOVED lines=56> */
.L_x_83:
[----:B------:R-:W-:Y:S05]  /*2190*/  BSYNC.RECONVERGENT B2 ;  /* 0x0000000000027941 */ /* 0x000fea0003800200 */
.L_x_82:
[----:B------:R-:W-:Y:S05]  /*21a0*/  @!P0 BRA `(.L_x_81) ;  /* 0x0000000400408947 */ /* 0x000fea0003800000 */
[----:B------:R-:W-:Y:S01]  /*21b0*/  ISETP.GE.U32.AND P1, PT, R43, 0x8, PT ;  /* 0x000000082b00780c */ /* 0x000fe20003f26070 */
[----:B------:R-:W-:Y:S01]  /*21c0*/  BSSY.RECONVERGENT B2, `(.L_x_85) ;  /* 0x0000022000027945 */ /* 0x000fe20003800200 */
[----:B------:R-:W-:-:S04]  /*21d0*/  LOP3.LUT R28, R42, 0x7, RZ, 0xc0, !PT ;  /* 0x000000072a1c7812 */ /* 0x000fc800078ec0ff */
[----:B------:R-:W-:-:S07]  /*21e0*/  ISETP.NE.AND P0, PT, R28, RZ, PT ;  /* 0x000000ff1c00720c */ /* 0x000fce0003f05270 */
[----:B------:R-:W-:Y:S06]  /*21f0*/  @!P1 BRA `(.L_x_86) ;  /* 0x0000000000789947 */ /* 0x000fec0003800000 */
[----:B------:R-:W0:Y:S01]  /*2200*/  LDCU.64 UR4, c[0x0][0x380] ;  /* 0x00007000ff0477ac */ /* 0x000e220008000a00 */
[----:B------:R-:W-:-:S05]  /*2210*/  IADD3 R0, P1, PT, R2, R5, RZ ;  /* 0x0000000502007210 */ /* 0x000fca0007f3e0ff */
[----:B------:R-:W-:Y:S01]  /*2220*/  IMAD.X R11, RZ, RZ, R4, P1 ;  /* 0x000000ffff0b7224 */ /* 0x000fe200008e0604 */
        /* <DEDUP_REMOVED lines=27> */
.L_x_86:
[----:B------:R-:W-:Y:S05]  /*23e0*/  BSYNC.RECONVERGENT B2 ;  /* 0x0000000000027941 */ /* 0x000fea0003800200 */
.L_x_85:
        /* <DEDUP_REMOVED lines=24> */
.L_x_88:
[----:B------:R-:W-:Y:S05]  /*2570*/  BSYNC.RECONVERGENT B2 ;  /* 0x0000000000027941 */ /* 0x000fea0003800200 */
.L_x_87:
[----:B------:R-:W-:Y:S05]  /*2580*/  @!P0 BRA `(.L_x_81) ;  /* 0x0000000000488947 */ /* 0x000fea0003800000 */
[----:B------:R-:W0:Y:S01]  /*2590*/  LDCU.64 UR4, c[0x0][0x380] ;  /* 0x00007000ff0477ac */ /* 0x000e220008000a00 */
[----:B------:R-:W-:Y:S01]  /*25a0*/  IADD3 R5, P0, PT, R2, R5, RZ ;  /* 0x0000000502057210 */ /* 0x000fe20007f1e0ff */
[----:B------:R-:W-:-:S04]  /*25b0*/  IMAD.MOV R0, RZ, RZ, -R0 ;  /* 0x000000ffff007224 */ /* 0x000fc800078e0a00 */
[----:B------:R-:W-:Y:S01]  /*25c0*/  IMAD.X R4, RZ, RZ, R4, P0 ;  /* 0x000000ffff047224 */ /* 0x000fe200000e0604 */
[----:B0-----:R-:W-:-:S04]  /*25d0*/  LEA R2, P1, R5, UR4, 0x3 ;  /* 0x0000000405027c11 */ /* 0x001fc8000f8218ff */
[----:B------:R-:W-:-:S09]  /*25e0*/  LEA.HI.X R11, R5, UR5, R4, 0x3, P1 ;  /* 0x00000005050b7c11 */ /* 0x000fd200088f1c04 */
.L_x_89:
        /* <DEDUP_REMOVED lines=12> */
.L_x_81:
[----:B------:R-:W-:Y:S05]  /*26b0*/  BSYNC.RECONVERGENT B1 ;  /* 0x0000000000017941 */ /* 0x000fea0003800200 */
.L_x_79:
        /* <DEDUP_REMOVED lines=57> */
.L_x_91:
[----:B------:R-:W-:Y:S05]  /*2a50*/  BSYNC.RECONVERGENT B1 ;  /* 0x0000000000017941 */ /* 0x000fea0003800200 */
.L_x_90:
[----:B------:R-:W-:Y:S01]  /*2a60*/  BAR.SYNC.DEFER_BLOCKING 0x0 ;  /* 0x0000000000007b1d */ /* 0x000fe20000010000 */
[----:B------:R-:W-:-:S13]  /*2a70*/  ISETP.NE.AND P0, PT, R3, RZ, PT ;  /* 0x000000ff0300720c */ /* 0x000fda0003f05270 */
[----:B------:R-:W-:Y:S05]  /*2a80*/  @P0 BRA `(.L_x_77) ;  /* 0x00000000006c0947 */ /* 0x000fea0003800000 */
[----:B------:R-:W5:Y:S01]  /*2a90*/  S2UR UR5, SR_CgaCtaId ;  /* 0x00000000000579c3 */ /* 0x000f620000008800 */
[----:B------:R-:W-:Y:S02]  /*2aa0*/  UMOV UR4, 0x400 ;  /* 0x0000040000047882 */ /* 0x000fe40000000000 */
[----:B-----5:R-:W-:-:S09]  /*2ab0*/  ULEA UR4, UR5, UR4, 0x18 ;  /* 0x0000000405047291 */ /* 0x020fd2000f8ec0ff */
[----:B01----:R-:W-:Y:S04]  /*2ac0*/  LDS.64 R4, [UR4+0x18] ;  /* 0x00001804ff047984 */ /* 0x003fe80008000a00 */
[----:B------:R-:W3:Y:S04]  /*2ad0*/  LDS.128 R32, [UR4+0x20] ;  /* 0x00002004ff207984 */ /* 0x000ee80008000c00 */
[----:B------:R-:W0:Y:S04]  /*2ae0*/  LDS.128 R28, [UR4+0x30] ;  /* 0x00003004ff1c7984 */ /* 0x000e280008000c00 */
[----:B------:R-:W1:Y:S04]  /*2af0*/  LDS.128 R24, [UR4+0x40] ;  /* 0x00004004ff187984 */ /* 0x000e680008000c00 */
[----:B------:R-:W5:Y:S04]  /*2b00*/  LDS.128 R20, [UR4+0x50] ;  /* 0x00005004ff147984 */ /* 0x000f680008000c00 */
[----:B------:R-:W5:Y:S04]  /*2b10*/  LDS.128 R16, [UR4+0x60] ;  /* 0x00006004ff107984 */ /* 0x000f680008000c00 */
[----:B------:R-:W5:Y:S04]  /*2b20*/  LDS.128 R12, [UR4+0x70] ;  /* 0x00007004ff0c7984 */ /* 0x000f680008000c00 */
[----:B----4-:R-:W4:Y:S01]  /*2b30*/  LDS.64 R2, [UR4+0x80] ;  /* 0x00008004ff027984 */ /* 0x010f220008000a00 */
[----:B---3--:R-:W-:-:S02]  /*2b40*/  FMNMX3 R11, R6, R4, R34, PT ;  /* 0x00000004060b7276 */ /* 0x008fc40003800022 */
[----:B--2---:R-:W-:Y:S02]  /*2b50*/  FMNMX3 R0, R7, R5, R35, PT ;  /* 0x0000000507007276 */ /* 0x004fe40003800023 */
[----:B0-----:R-:W-:Y:S02]  /*2b60*/  FMNMX3 R5, R8, R32, R28, !PT ;  /* 0x0000002008057276 */ /* 0x001fe4000780001c */
[----:B------:R-:W-:Y:S02]  /*2b70*/  FMNMX3 R4, R9, R33, R29, !PT ;  /* 0x0000002109047276 */ /* 0x000fe4000780001d */
[----:B-1----:R-:W-:Y:S02]  /*2b80*/  FMNMX3 R11, R11, R30, R26, PT ;  /* 0x0000001e0b0b7276 */ /* 0x002fe4000380001a */
[----:B------:R-:W-:Y:S02]  /*2b90*/  FMNMX3 R0, R0, R31, R27, PT ;  /* 0x0000001f00007276 */ /* 0x000fe4000380001b */
[----:B-----5:R-:W-:-:S02]  /*2ba0*/  FMNMX3 R5, R5, R24, R20, !PT ;  /* 0x0000001805057276 */ /* 0x020fc40007800014 */
[----:B------:R-:W-:Y:S02]  /*2bb0*/  FMNMX3 R4, R4, R25, R21, !PT ;  /* 0x0000001904047276 */ /* 0x000fe40007800015 */
[----:B------:R-:W-:Y:S02]  /*2bc0*/  FMNMX3 R11, R11, R22, R18, PT ;  /* 0x000000160b0b7276 */ /* 0x000fe40003800012 */
[----:B------:R-:W-:Y:S02]  /*2bd0*/  FMNMX3 R0, R0, R23, R19, PT ;  /* 0x0000001700007276 */ /* 0x000fe40003800013 */
[----:B------:R-:W-:Y:S02]  /*2be0*/  FMNMX3 R5, R5, R16, R12, !PT ;  /* 0x0000001005057276 */ /* 0x000fe4000780000c */
[----:B------:R-:W-:Y:S02]  /*2bf0*/  FMNMX3 R4, R4, R17, R13, !PT ;  /* 0x0000001104047276 */ /* 0x000fe4000780000d */
[----:B------:R-:W-:-:S02]  /*2c00*/  FMNMX R6, R11, R14, PT ;  /* 0x0000000e0b067209 */ /* 0x000fc40003800000 */
[----:B------:R-:W-:Y:S02]  /*2c10*/  FMNMX R7, R0, R15, PT ;  /* 0x0000000f00077209 */ /* 0x000fe40003800000 */
[----:B----4-:R-:W-:Y:S02]  /*2c20*/  FMNMX R8, R5, R2, !PT ;  /* 0x0000000205087209 */ /* 0x010fe40007800000 */
[----:B------:R-:W-:-:S07]  /*2c30*/  FMNMX R9, R4, R3, !PT ;  /* 0x0000000304097209 */ /* 0x000fce0007800000 */
.L_x_77:
[----:B------:R-:W-:Y:S05]  /*2c40*/  BSYNC.RECONVERGENT B0 ;  /* 0x0000000000007941 */ /* 0x000fea0003800200 */
.L_x_60:
[----:B0-2---:R-:W0:Y:S02]  /*2c50*/  S2R R0, SR_TID.X ;  /* 0x0000000000007919 */ /* 0x005e240000002100 */
[----:B0-----:R-:W-:-:S13]  /*2c60*/  ISETP.NE.AND P0, PT, R0, RZ, PT ;  /* 0x000000ff0000720c */ /* 0x001fda0003f05270 */
[----:B------:R-:W-:Y:S05]  /*2c70*/  @P0 EXIT ;  /* 0x000000000000094d */ /* 0x000fea0003800000 */
[----:B----4-:R-:W0:Y:S01]  /*2c80*/  LDC.64 R2, c[0x0][0x388] ;  /* 0x0000e200ff027b82 */ /* 0x010e220000000a00 */
[----:B------:R-:W2:Y:S02]  /*2c90*/  LDCU.128 UR8, c[0x0][0x3a0] ;  /* 0x00007400ff0877ac */ /* 0x000ea40008000c00 */
[----:B--2---:R-:W-:Y:S02]  /*2ca0*/  FMNMX R4, R6, UR8, PT ;  /* 0x0000000806047c09 */ /* 0x004fe4000b800000 */
[----:B-1----:R-:W-:Y:S02]  /*2cb0*/  FMNMX R5, R7, UR9, PT ;  /* 0x0000000907057c09 */ /* 0x002fe4000b800000 */
[----:B------:R-:W-:Y:S02]  /*2cc0*/  FMNMX R8, R8, UR10, !PT ;  /* 0x0000000a08087c09 */ /* 0x000fe4000f800000 */
[----:B------:R-:W-:Y:S01]  /*2cd0*/  FMNMX R9, R9, UR11, !PT ;  /* 0x0000000b09097c09 */ /* 0x000fe2000f800000 */
[----:B0-----:R-:W-:Y:S04]  /*2ce0*/  STG.E.64 desc[UR6][R2.64], R4 ;  /* 0x0000000402007986 */ /* 0x001fe8000c101b06 */
[----:B------:R-:W-:Y:S01]  /*2cf0*/  STG.E.64 desc[UR6][R2.64+0x8], R8 ;  /* 0x0000080802007986 */ /* 0x000fe2000c101b06 */
[----:B------:R-:W-:Y:S05]  /*2d00*/  EXIT ;  /* 0x000000000000794d */ /* 0x000fea0003800000 */
.L_x_92:
        /* <DEDUP_REMOVED lines=15> */
.L_x_191:


//--------------------- .text._ZN3cub18CUB_300001_SM_10006detail6reduce28DeviceReduceSingleTileKernelINS2_10policy_hubIN4cuda3std3__44pairI6float2S9_EEj14bbox_reductionE10Policy1000EPSA_SE_iSB_SA_SA_NS7_10__identityEEEvT0_T1_T2_T3_T4_T6_ --------------------------
	.section	.text._ZN3cub18CUB_300001_SM_10006detail6reduce28DeviceReduceSingleTileKernelINS2_10policy_hubIN4cuda3std3__44pairI6float2S9_EEj14bbox_reductionE10Policy1000EPSA_SE_iSB_SA_SA_NS7_10__identityEEEvT0_T1_T2_T3_T4_T6_,"ax",@progbits
	.align	128
        .global         _ZN3cub18CUB_300001_SM_10006detail6reduce28DeviceReduceSingleTileKernelINS2_10policy_hubIN4cuda3std3__44pairI6float2S9_EEj14bbox_reductionE10Policy1000EPSA_SE_iSB_SA_SA_NS7_10__identityEEEvT0_T1_T2_T3_T4_T6_
        .type           _ZN3cub18CUB_300001_SM_10006detail6reduce28DeviceReduceSingleTileKernelINS2_10policy_hubIN4cuda3std3__44pairI6float2S9_EEj14bbox_reductionE10Policy1000EPSA_SE_iSB_SA_SA_NS7_10__identityEEEvT0_T1_T2_T3_T4_T6_,@function
        .size           _ZN3cub18CUB_300001_SM_10006detail6reduce28DeviceReduceSingleTileKernelINS2_10policy_hubIN4cuda3std3__44pairI6float2S9_EEj14bbox_reductionE10Policy1000EPSA_SE_iSB_SA_SA_NS7_10__identityEEEvT0_T1_T2_T3_T4_T6_,(.L_x_192 - _ZN3cub18CUB_300001_SM_10006detail6reduce28DeviceReduceSingleTileKernelINS2_10policy_hubIN4cuda3std3__44pairI6float2S9_EEj14bbox_reductionE10Policy1000EPSA_SE_iSB_SA_SA_NS7_10__identityEEEvT0_T1_T2_T3_T4_T6_)
        .other          _ZN3cub18CUB_300001_SM_10006detail6reduce28DeviceReduceSingleTileKernelINS2_10policy_hubIN4cuda3std3__44pairI6float2S9_EEj14bbox_reductionE10Policy1000EPSA_SE_iSB_SA_SA_NS7_10__identityEEEvT0_T1_T2_T3_T4_T6_,@"STO_CUDA_ENTRY STV_DEFAULT"
_ZN3cub18CUB_300001_SM_10006detail6reduce28DeviceReduceSingleTileKernelINS2_10policy_hubIN4cuda3std3__44pairI6float2S9_EEj14bbox_reductionE10Policy1000EPSA_SE_iSB_SA_SA_NS7_10__identityEEEvT0_T1_T2_T3_T4_T6_:
.text._ZN3cub18CUB_300001_SM_10006detail6reduce28DeviceReduceSingleTileKernelINS2_10policy_hubIN4cuda3std3__44pairI6float2S9_EEj14bbox_reductionE10Policy1000EPSA_SE_iSB_SA_SA_NS7_10__identityEEEvT0_T1_T2_T3_T4_T6_:
        /* <DEDUP_REMOVED lines=15> */
.L_x_93:
        /* <DEDUP_REMOVED lines=30> */
.L_x_100:
        /* <DEDUP_REMOVED lines=14> */
.L_x_99:
[----:B------:R-:W-:Y:S05]  /*03b0*/  BSYNC.RECONVERGENT B2 ;  /* 0x0000000000027941 */ /* 0x000fea0003800200 */
.L_x_98:
[----:B------:R-:W-:Y:S05]  /*03c0*/  @!P0 BRA `(.L_x_97) ;  /* 0x0000000000548947 */ /* 0x000fea0003800000 */
.L_x_101:
        /* <DEDUP_REMOVED lines=21> */
.L_x_97:
[----:B------:R-:W-:Y:S05]  /*0520*/  BSYNC.RECONVERGENT B1 ;  /* 0x0000000000017941 */ /* 0x000fea0003800200 */
.L_x_96:
        /* <DEDUP_REMOVED lines=59> */
.L_x_104:
[----:B------:R-:W-:Y:S05]  /*08e0*/  BSYNC.RECONVERGENT B1 ;  /* 0x0000000000017941 */ /* 0x000fea0003800200 */
.L_x_103:
        /* <DEDUP_REMOVED lines=31> */
.L_x_102:
        /* <DEDUP_REMOVED lines=121> */
.L_x_95:
        /* <DEDUP_REMOVED lines=25> */
.L_x_108:
        /* <DEDUP_REMOVED lines=24> */
.L_x_106:
        /* <DEDUP_REMOVED lines=20> */
.L_x_112:
        /* <DEDUP_REMOVED lines=12> */
.L_x_111:
[----:B------:R-:W-:Y:S05]  /*1780*/  BSYNC.RECONVERGENT B2 ;  /* 0x0000000000027941 */ /* 0x000fea0003800200 */
.L_x_110:
        /* <DEDUP_REMOVED lines=9> */
.L_x_113:
        /* <DEDUP_REMOVED lines=26> */
.L_x_109:
[----:B------:R-:W-:Y:S05]  /*19c0*/  BSYNC.RECONVERGENT B1 ;  /* 0x0000000000017941 */ /* 0x000fea0003800200 */
.L_x_107:
        /* <DEDUP_REMOVED lines=57> */
.L_x_115:
[----:B------:R-:W-:Y:S05]  /*1d60*/  BSYNC.RECONVERGENT B1 ;  /* 0x0000000000017941 */ /* 0x000fea0003800200 */
.L_x_114:
        /* <DEDUP_REMOVED lines=30> */
.L_x_105:
[----:B------:R-:W-:Y:S05]  /*1f50*/  BSYNC.RECONVERGENT B0 ;  /* 0x0000000000007941 */ /* 0x000fea0003800200 */
.L_x_94:
        /* <DEDUP_REMOVED lines=13> */
.L_x_116:
        /* <DEDUP_REMOVED lines=13> */
.L_x_192:


//--------------------- .text._ZN3cub18CUB_300001_SM_10006detail6reduce18DeviceReduceKernelINS2_10policy_hubIN4cuda3std3__44pairI6float2S9_EEj14bbox_reductionE10Policy1000EN6thrust24THRUST_300001_SM_1000_NS6detail15normal_iteratorINSF_10device_ptrIS9_EEEEjSB_SA_19bbox_transformationEEvT0_PT3_T1_NS0_13GridEvenShareISP_EET2_T4_ --------------------------
	.section	.text._ZN3cub18CUB_300001_SM_10006detail6reduce18DeviceReduceKernelINS2_10policy_hubIN4cuda3std3__44pairI6float2S9_EEj14bbox_reductionE10Policy1000EN6thrust24THRUST_300001_SM_1000_NS6detail15normal_iteratorINSF_10device_ptrIS9_EEEEjSB_SA_19bbox_transformationEEvT0_PT3_T1_NS0_13GridEvenShareISP_EET2_T4_,"ax",@progbits
	.align	128
        .global         _ZN3cub18CUB_300001_SM_10006detail6reduce18DeviceReduceKernelINS2_10policy_hubIN4cuda3std3__44pairI6float2S9_EEj14bbox_reductionE10Policy1000EN6thrust24THRUST_300001_SM_1000_NS6detail15normal_iteratorINSF_10device_ptrIS9_EEEEjSB_SA_19bbox_transformationEEvT0_PT3_T1_NS0_13GridEvenShareISP_EET2_T4_
        .type           _ZN3cub18CUB_300001_SM_10006detail6reduce18DeviceReduceKernelINS2_10policy_hubIN4cuda3std3__44pairI6float2S9_EEj14bbox_reductionE10Policy1000EN6thrust24THRUST_300001_SM_1000_NS6detail15normal_iteratorINSF_10device_ptrIS9_EEEEjSB_SA_19bbox_transformationEEvT0_PT3_T1_NS0_13GridEvenShareISP_EET2_T4_,@function
        .size           _ZN3cub18CUB_300001_SM_10006detail6reduce18DeviceReduceKernelINS2_10policy_hubIN4cuda3std3__44pairI6float2S9_EEj14bbox_reductionE10Policy1000EN6thrust24THRUST_300001_SM_1000_NS6detail15normal_iteratorINSF_10device_ptrIS9_EEEEjSB_SA_19bbox_transformationEEvT0_PT3_T1_NS0_13GridEvenShareISP_EET2_T4_,(.L_x_193 - _ZN3cub18CUB_300001_SM_10006detail6reduce18DeviceReduceKernelINS2_10policy_hubIN4cuda3std3__44pairI6float2S9_EEj14bbox_reductionE10Policy1000EN6thrust24THRUST_300001_SM_1000_NS6detail15normal_iteratorINSF_10device_ptrIS9_EEEEjSB_SA_19bbox_transformationEEvT0_PT3_T1_NS0_13GridEvenShareISP_EET2_T4_)
        .other          _ZN3cub18CUB_300001_SM_10006detail6reduce18DeviceReduceKernelINS2_10policy_hubIN4cuda3std3__44pairI6float2S9_EEj14bbox_reductionE10Policy1000EN6thrust24THRUST_300001_SM_1000_NS6detail15normal_iteratorINSF_10device_ptrIS9_EEEEjSB_SA_19bbox_transformationEEvT0_PT3_T1_NS0_13GridEvenShareISP_EET2_T4_,@"STO_CUDA_ENTRY STV_DEFAULT"
_ZN3cub18CUB_300001_SM_10006detail6reduce18DeviceReduceKernelINS2_10policy_hubIN4cuda3std3__44pairI6float2S9_EEj14bbox_reductionE10Policy1000EN6thrust24THRUST_300001_SM_1000_NS6detail15normal_iteratorINSF_10device_ptrIS9_EEEEjSB_SA_19bbox_transformationEEvT0_PT3_T1_NS0_13GridEvenShareISP_EET2_T4_:
.text._ZN3cub18CUB_300001_SM_10006detail6reduce18DeviceReduceKernelINS2_10policy_hubIN4cuda3std3__44pairI6float2S9_EEj14bbox_reductionE10Policy1000EN6thrust24THRUST_300001_SM_1000_NS6detail15normal_iteratorINSF_10device_ptrIS9_EEEEjSB_SA_19bbox_transformationEEvT0_PT3_T1_NS0_13GridEvenShareISP_EET2_T4_:
[----:B------:R-:W-:Y:S01]  /*0000*/  LDC R1, c[0x0][0x37c] ;  /* 0x0000df00ff017b82 */ /* 0x000fe20000000800 */
[----:B------:R-:W0:Y:S07]  /*0010*/  S2R R29, SR_CTAID.X ;  /* 0x00000000001d7919 */ /* 0x000e2e0000002500 */
[----:B------:R-:W1:Y:S01]  /*0020*/  LDC.64 R10, c[0x0][0x3a8] ;  /* 0x0000ea00ff0a7b82 */ /* 0x000e620000000a00 */
[----:B------:R-:W2:Y:S01]  /*0030*/  LDCU.64 UR6, c[0x0][0x358] ;  /* 0x00006b00ff0677ac */ /* 0x000ea20008000a00 */
[----:B------:R-:W-:Y:S01]  /*0040*/  BSSY.RECONVERGENT B0, `(.L_x_117) ;  /* 0x000030b000007945 */ /* 0x000fe20003800200 */
[----:B-1----:R-:W-:-:S02]  /*0050*/  IMAD.SHL.U32 R4, R11, 0x400, RZ ;  /* 0x000004000b047824 */ /* 0x002fc400078e00ff */
[----:B0-----:R-:W-:-:S05]  /*0060*/  IMAD R0, R29, -0x400, R10 ;  /* 0xfffffc001d007824 */ /* 0x001fca00078e020a */
[----:B------:R-:W-:-:S13]  /*0070*/  ISETP.GT.U32.AND P0, PT, R0, 0x3ff, PT ;  /* 0x000003ff0000780c */ /* 0x000fda0003f04070 */
[----:B--2---:R-:W-:Y:S05]  /*0080*/  @P0 BRA `(.L_x_118) ;  /* 0x0000001800b00947 */ /* 0x004fea0003800000 */
[----:B------:R-:W0:Y:S01]  /*0090*/  S2R R4, SR_TID.X ;  /* 0x0000000000047919 */ /* 0x000e220000002100 */
[----:B------:R-:W-:Y:S01]  /*00a0*/  BSSY.RECONVERGENT B1, `(.L_x_119) ;  /* 0x000000a000017945 */ /* 0x000fe20003800200 */
[----:B------:R-:W-:Y:S02]  /*00b0*/  CS2R R2, SRZ ;  /* 0x0000000000027805 */ /* 0x000fe4000001ff00 */
[----:B0-----:R-:W-:Y:S01]  /*00c0*/  ISETP.GE.U32.AND P0, PT, R4, R0, PT ;  /* 0x000000000400720c */ /* 0x001fe20003f06070 */
[----:B------:R-:W-:-:S12]  /*00d0*/  IMAD.MOV.U32 R26, RZ, RZ, R4 ;  /* 0x000000ffff1a7224 */ /* 0x000fd800078e0004 */
[----:B------:R-:W-:Y:S05]  /*00e0*/  @P0 BRA `(.L_x_120) ;  /* 0x0000000000140947 */ /* 0x000fea0003800000 */
[----:B------:R-:W0:Y:S01]  /*00f0*/  LDC.64 R2, c[0x0][0x380] ;  /* 0x0000e000ff027b82 */ /* 0x000e220000000a00 */
[----:B------:R-:W-:-:S04]  /*0100*/  IMAD R5, R29, 0x400, R4 ;  /* 0x000004001d057824 */ /* 0x000fc800078e0204 */
[----:B0-----:R-:W-:-:S06]  /*0110*/  IMAD.WIDE.U32 R2, R5, 0x8, R2 ;  /* 0x0000000805027825 */ /* 0x001fcc00078e0002 */
[----:B------:R-:W5:Y:S01]  /*0120*/  LDG.E.64 R2, desc[UR6][R2.64] ;  /* 0x0000000602027981 */ /* 0x000f62000c1e1b00 */
[----:B------:R-:W-:-:S07]  /*0130*/  VIADD R26, R4, 0x100 ;  /* 0x00000100041a7836 */ /* 0x000fce0000000000 */
.L_x_120:
[----:B------:R-:W-:Y:S05]  /*0140*/  BSYNC.RECONVERGENT B1 ;  /* 0x0000000000017941 */ /* 0x000fea0003800200 */
.L_x_119:
        /* <DEDUP_REMOVED lines=9> */
[----:B------:R-:W-:-:S04]  /*01e0*/  IMAD.IADD R10, R5, 0x1, R10 ;  /* 0x00000001050a7824 */ /* 0x000fc800078e020a */
[----:B------:R-:W-:-:S05]  /*01f0*/  IMAD R10, R29, -0x400, R10 ;  /* 0xfffffc001d0a7824 */ /* 0x000fca00078e020a */
[C---:B------:R-:W-:Y:S02]  /*0200*/  ISETP.GE.U32.AND P0, PT, R10.reuse, 0xf00, PT ;  /* 0x00000f000a00780c */ /* 0x040fe40003f06070 */
[----:B------:R-:W-:-:S04]  /*0210*/  LEA.HI R8, R10, 0x1, RZ, 0x18 ;  /* 0x000000010a087811 */ /* 0x000fc800078fc0ff */
[----:B------:R-:W-:-:S07]  /*0220*/  LOP3.LUT R9, R8, 0xf, RZ, 0xc0, !PT ;  /* 0x0000000f08097812 */ /* 0x000fce00078ec0ff */
[----:B------:R-:W-:Y:S05]  /*0230*/  @!P0 BRA `(.L_x_124) ;  /* 0x0000000400788947 */ /* 0x000fea0003800000 */
[----:B------:R-:W0:Y:S01]  /*0240*/  LDC.64 R20, c[0x0][0x380] ;  /* 0x0000e000ff147b82 */ /* 0x000e220000000a00 */
[----:B------:R-:W-:Y:S01]  /*0250*/  LOP3.LUT R11, R8, 0x1fffff0, RZ, 0xc0, !PT ;  /* 0x01fffff0080b7812 */ /* 0x000fe200078ec0ff */
[----:B------:R-:W-:Y:S01]  /*0260*/  BSSY.RECONVERGENT B3, `(.L_x_125) ;  /* 0x000005a000037945 */ /* 0x000fe20003800200 */
[----:B------:R-:W-:Y:S01]  /*0270*/  LOP3.LUT R5, R26, 0x800, RZ, 0xfc, !PT ;  /* 0x000008001a057812 */ /* 0x000fe200078efcff */
[----:B------:R-:W-:Y:S02]  /*0280*/  IMAD R10, R29, 0x400, R26 ;  /* 0x000004001d0a7824 */ /* 0x000fe400078e021a */
[----:B------:R-:W-:Y:S02]  /*0290*/  IMAD.MOV.U32 R6, RZ, RZ, R2 ;  /* 0x000000ffff067224 */ /* 0x000fe400078e0002 */
[----:B------:R-:W-:Y:S02]  /*02a0*/  IMAD.MOV.U32 R7, RZ, RZ, R3 ;  /* 0x000000ffff077224 */ /* 0x000fe400078e0003 */
[----:B------:R-:W-:-:S07]  /*02b0*/  IMAD.MOV R11, RZ, RZ, -R11 ;  /* 0x000000ffff0b7224 */ /* 0x000fce00078e0a0b */
.L_x_126:
[C---:B------:R-:W-:Y:S02]  /*02c0*/  VIADD R15, R10.reuse, 0x100 ;  /* 0x000001000a0f7836 */ /* 0x040fe40000000000 */
[----:B0-----:R-:W-:-:S04]  /*02d0*/  IMAD.WIDE.U32 R12, R10, 0x8, R20 ;  /* 0x000000080a0c7825 */ /* 0x001fc800078e0014 */
[--C-:B------:R-:W-:Y:S02]  /*02e0*/  IMAD.WIDE.U32 R14, R15, 0x8, R20.reuse ;  /* 0x000000080f0e7825 */ /* 0x100fe400078e0014 */
[----:B------:R-:W2:Y:S02]  /*02f0*/  LDG.E.64 R12, desc[UR6][R12.64] ;  /* 0x000000060c0c7981 */ /* 0x000ea4000c1e1b00 */
[C---:B------:R-:W-:Y:S02]  /*0300*/  VIADD R17, R10.reuse, 0x200 ;  /* 0x000002000a117836 */ /* 0x040fe40000000000 */
[----:B------:R-:W-:Y:S01]  /*0310*/  VIADD R19, R10, 0x300 ;  /* 0x000003000a137836 */ /* 0x000fe20000000000 */
[----:B------:R-:W2:Y:S01]  /*0320*/  LDG.E.64 R14, desc[UR6][R14.64] ;  /* 0x000000060e0e7981 */ /* 0x000ea2000c1e1b00 */
[----:B------:R-:W-:-:S04]  /*0330*/  IMAD.WIDE.U32 R16, R17, 0x8, R20 ;  /* 0x0000000811107825 */ /* 0x000fc800078e0014 */
[----:B------:R-:W-:Y:S02]  /*0340*/  IMAD.WIDE.U32 R18, R19, 0x8, R20 ;  /* 0x0000000813127825 */ /* 0x000fe400078e0014 */
[----:B------:R-:W3:Y:S04]  /*0350*/  LDG.E.64 R16, desc[UR6][R16.64] ;  /* 0x0000000610107981 */ /* 0x000ee8000c1e1b00 */
[----:B------:R-:W3:Y:S01]  /*0360*/  LDG.E.64 R18, desc[UR6][R18.64] ;  /* 0x0000000612127981 */ /* 0x000ee2000c1e1b00 */
[-CC-:B--2---:R-:W-:Y:S01]  /*0370*/  FMNMX3 R22, R7, R13.reuse, R15.reuse, PT ;  /* 0x0000000d07167276 */ /* 0x184fe2000380000f */
[C---:B------:R-:W-:Y:S01]  /*0380*/  VIADD R7, R10.reuse, 0x500 ;  /* 0x000005000a077836 */ /* 0x040fe20000000000 */
[----:B------:R-:W-:Y:S01]  /*0390*/  FMNMX3 R24, R3, R13, R15, !PT ;  /* 0x0000000d03187276 */ /* 0x000fe2000780000f */
[----:B------:R-:W-:Y:S01]  /*03a0*/  VIADD R3, R10, 0x400 ;  /* 0x000004000a037836 */ /* 0x000fe20000000000 */
[-CC-:B------:R-:W-:Y:S01]  /*03b0*/  FMNMX3 R23, R6, R12.reuse, R14.reuse, PT ;  /* 0x0000000c06177276 */ /* 0x180fe2000380000e */
[----:B------:R-:W-:Y:S01]  /*03c0*/  VIADD R13, R10, 0x600 ;  /* 0x000006000a0d7836 */ /* 0x000fe20000000000 */
[----:B------:R-:W-:Y:S01]  /*03d0*/  FMNMX3 R25, R2, R12, R14, !PT ;  /* 0x0000000c02197276 */ /* 0x000fe2000780000e */
[----:B------:R-:W-:-:S02]  /*03e0*/  VIADD R15, R10, 0x700 ;  /* 0x000007000a0f7836 */ /* 0x000fc40000000000 */
[----:B------:R-:W-:-:S04]  /*03f0*/  IMAD.WIDE.U32 R2, R3, 0x8, R20 ;  /* 0x0000000803027825 */ /* 0x000fc800078e0014 */
[----:B------:R-:W-:Y:S01]  /*0400*/  IMAD.WIDE.U32 R6, R7, 0x8, R20 ;  /* 0x0000000807067825 */ /* 0x000fe200078e0014 */
[-CC-:B---3--:R-:W-:Y:S01]  /*0410*/  FMNMX3 R22, R22, R17.reuse, R19.reuse, PT ;  /* 0x0000001116167276 */ /* 0x188fe20003800013 */
[----:B------:R-:W2:Y:S01]  /*0420*/  LDG.E.64 R2, desc[UR6][R2.64] ;  /* 0x0000000602027981 */ /* 0x000ea2000c1e1b00 */
[----:B------:R-:W-:Y:S01]  /*0430*/  FMNMX3 R24, R24, R17, R19, !PT ;  /* 0x0000001118187276 */ /* 0x000fe20007800013 */
[C---:B------:R-:W-:Y:S02]  /*0440*/  VIADD R17, R10.reuse, 0x800 ;  /* 0x000008000a117836 */ /* 0x040fe40000000000 */
[--C-:B------:R-:W-:Y:S01]  /*0450*/  IMAD.WIDE.U32 R12, R13, 0x8, R20.reuse ;  /* 0x000000080d0c7825 */ /* 0x100fe200078e0014 */
[----:B------:R-:W2:Y:S03]  /*0460*/  LDG.E.64 R6, desc[UR6][R6.64] ;  /* 0x0000000606067981 */ /* 0x000ea6000c1e1b00 */
[----:B------:R-:W-:Y:S01]  /*0470*/  IMAD.WIDE.U32 R14, R15, 0x8, R20 ;  /* 0x000000080f0e7825 */ /* 0x000fe200078e0014 */
[-CC-:B------:R-:W-:Y:S01]  /*0480*/  FMNMX3 R23, R23, R16.reuse, R18.reuse, PT ;  /* 0x0000001017177276 */ /* 0x180fe20003800012 */
[----:B------:R-:W3:Y:S02]  /*0490*/  LDG.E.64 R12, desc[UR6][R12.64] ;  /* 0x000000060c0c7981 */ /* 0x000ee4000c1e1b00 */
[----:B------:R-:W-:Y:S01]  /*04a0*/  VIADD R19, R10, 0x900 ;  /* 0x000009000a137836 */ /* 0x000fe20000000000 */
[----:B------:R-:W-:Y:S01]  /*04b0*/  FMNMX3 R25, R25, R16, R18, !PT ;  /* 0x0000001019197276 */ /* 0x000fe20007800012 */
[--C-:B------:R-:W-:Y:S01]  /*04c0*/  IMAD.WIDE.U32 R16, R17, 0x8, R20.reuse ;  /* 0x0000000811107825 */ /* 0x100fe200078e0014 */
[----:B------:R-:W3:Y:S03]  /*04d0*/  LDG.E.64 R14, desc[UR6][R14.64] ;  /* 0x000000060e0e7981 */ /* 0x000ee6000c1e1b00 */
[----:B------:R-:W-:-:S02]  /*04e0*/  IMAD.WIDE.U32 R18, R19, 0x8, R20 ;  /* 0x0000000813127825 */ /* 0x000fc400078e0014 */
[----:B------:R-:W4:Y:S04]  /*04f0*/  LDG.E.64 R16, desc[UR6][R16.64] ;  /* 0x0000000610107981 */ /* 0x000f28000c1e1b00 */
[----:B------:R-:W4:Y:S01]  /*0500*/  LDG.E.64 R18, desc[UR6][R18.64] ;  /* 0x0000000612127981 */ /* 0x000f22000c1e1b00 */
[-CC-:B--2---:R-:W-:Y:S02]  /*0510*/  FMNMX3 R22, R22, R3.reuse, R7.reuse, PT ;  /* 0x0000000316167276 */ /* 0x184fe40003800007 */
[----:B------:R-:W-:Y:S01]  /*0520*/  FMNMX3 R24, R24, R3, R7, !PT ;  /* 0x0000000318187276 */ /* 0x000fe20007800007 */
[----:B------:R-:W-:Y:S01]  /*0530*/  VIADD R7, R10, 0xa00 ;  /* 0x00000a000a077836 */ /* 0x000fe20000000000 */
[-CC-:B------:R-:W-:Y:S02]  /*0540*/  FMNMX3 R23, R23, R2.reuse, R6.reuse, PT ;  /* 0x0000000217177276 */ /* 0x180fe40003800006 */
[----:B------:R-:W-:-:S02]  /*0550*/  FMNMX3 R25, R25, R2, R6, !PT ;  /* 0x0000000219197276 */ /* 0x000fc40007800006 */
[-CC-:B---3--:R-:W-:Y:S02]  /*0560*/  FMNMX3 R22, R22, R13.reuse, R15.reuse, PT ;  /* 0x0000000d16167276 */ /* 0x188fe4000380000f */
[----:B------:R-:W-:Y:S01]  /*0570*/  FMNMX3 R24, R24, R13, R15, !PT ;  /* 0x0000000d18187276 */ /* 0x000fe2000780000f */
[----:B------:R-:W-:Y:S01]  /*0580*/  VIADD R15, R10, 0xb00 ;  /* 0x00000b000a0f7836 */ /* 0x000fe20000000000 */
[-C--:B------:R-:W-:Y:S01]  /*0590*/  FMNMX3 R23, R23, R12.reuse, R14, PT ;  /* 0x0000000c17177276 */ /* 0x080fe2000380000e */
[----:B------:R-:W-:Y:S01]  /*05a0*/  IMAD.WIDE.U32 R6, R7, 0x8, R20 ;  /* 0x0000000807067825 */ /* 0x000fe200078e0014 */
[----:B------:R-:W-:Y:S02]  /*05b0*/  FMNMX3 R25, R25, R12, R14, !PT ;  /* 0x0000000c19197276 */ /* 0x000fe4000780000e */
[-C--:B----4-:R-:W-:Y:S01]  /*05c0*/  FMNMX3 R22, R22, R17.reuse, R19, PT ;  /* 0x0000001116167276 */ /* 0x090fe20003800013 */
[----:B------:R-:W-:Y:S01]  /*05d0*/  IMAD.WIDE.U32 R14, R15, 0x8, R20 ;  /* 0x000000080f0e7825 */ /* 0x000fe200078e0014 */
[----:B------:R-:W-:Y:S01]  /*05e0*/  FMNMX3 R24, R24, R17, R19, !PT ;  /* 0x0000001118187276 */ /* 0x000fe20007800013 */
[----:B------:R-:W2:Y:S02]  /*05f0*/  LDG.E.64 R6, desc[UR6][R6.64] ;  /* 0x0000000606067981 */ /* 0x000ea4000c1e1b00 */
[----:B------:R-:W-:-:S02]  /*0600*/  VIADD R17, R10, 0xc00 ;  /* 0x00000c000a117836 */ /* 0x000fc40000000000 */
[C---:B------:R-:W-:Y:S01]  /*0610*/  VIADD R19, R10.reuse, 0xd00 ;  /* 0x00000d000a137836 */ /* 0x040fe20000000000 */
[-CC-:B------:R-:W-:Y:S01]  /*0620*/  FMNMX3 R23, R23, R16.reuse, R18.reuse, PT ;  /* 0x0000001017177276 */ /* 0x180fe20003800012 */
[C---:B------:R-:W-:Y:S01]  /*0630*/  VIADD R3, R10.reuse, 0xe00 ;  /* 0x00000e000a037836 */ /* 0x040fe20000000000 */
[----:B------:R-:W-:Y:S01]  /*0640*/  FMNMX3 R25, R25, R16, R18, !PT ;  /* 0x0000001019197276 */ /* 0x000fe20007800012 */
[----:B------:R-:W-:Y:S01]  /*0650*/  VIADD R13, R10, 0xf00 ;  /* 0x00000f000a0d7836 */ /* 0x000fe20000000000 */
[----:B------:R-:W2:Y:S01]  /*0660*/  LDG.E.64 R14, desc[UR6][R14.64] ;  /* 0x000000060e0e7981 */ /* 0x000ea2000c1e1b00 */
[----:B------:R-:W-:-:S04]  /*0670*/  IMAD.WIDE.U32 R16, R17, 0x8, R20 ;  /* 0x0000000811107825 */ /* 0x000fc800078e0014 */
[--C-:B------:R-:W-:Y:S02]  /*0680*/  IMAD.WIDE.U32 R18, R19, 0x8, R20.reuse ;  /* 0x0000000813127825 */ /* 0x100fe400078e0014 */
[----:B------:R-:W3:Y:S02]  /*0690*/  LDG.E.64 R16, desc[UR6][R16.64] ;  /* 0x0000000610107981 */ /* 0x000ee4000c1e1b00 */
[--C-:B------:R-:W-:Y:S02]  /*06a0*/  IMAD.WIDE.U32 R2, R3, 0x8, R20.reuse ;  /* 0x0000000803027825 */ /* 0x100fe400078e0014 */
[----:B------:R-:W3:Y:S02]  /*06b0*/  LDG.E.64 R18, desc[UR6][R18.64] ;  /* 0x0000000612127981 */ /* 0x000ee4000c1e1b00 */
[----:B------:R-:W-:Y:S02]  /*06c0*/  IMAD.WIDE.U32 R12, R13, 0x8, R20 ;  /* 0x000000080d0c7825 */ /* 0x000fe400078e0014 */
[----:B------:R-:W4:Y:S04]  /*06d0*/  LDG.E.64 R2, desc[UR6][R2.64] ;  /* 0x0000000602027981 */ /* 0x000f28000c1e1b00 */
[----:B------:R-:W4:Y:S01]  /*06e0*/  LDG.E.64 R12, desc[UR6][R12.64] ;  /* 0x000000060c0c7981 */ /* 0x000f22000c1e1b00 */
[----:B------:R-:W-:-:S05]  /*06f0*/  VIADD R11, R11, 0x10 ;  /* 0x000000100b0b7836 */ /* 0x000fca0000000000 */
[----:B------:R-:W-:Y:S01]  /*0700*/  ISETP.NE.AND P0, PT, R11, RZ, PT ;  /* 0x000000ff0b00720c */ /* 0x000fe20003f05270 */
[----:B------:R-:W-:Y:S02]  /*0710*/  VIADD R5, R5, 0x1000 ;  /* 0x0000100005057836 */ /* 0x000fe40000000000 */
[----:B------:R-:W-:Y:S01]  /*0720*/  VIADD R10, R10, 0x1000 ;  /* 0x000010000a0a7836 */ /* 0x000fe20000000000 */
[-CC-:B--2---:R-:W-:Y:S02]  /*0730*/  FMNMX3 R23, R23, R6.reuse, R14.reuse, PT ;  /* 0x0000000617177276 */ /* 0x184fe4000380000e */
[-CC-:B------:R-:W-:Y:S02]  /*0740*/  FMNMX3 R22, R22, R7.reuse, R15.reuse, PT ;  /* 0x0000000716167276 */ /* 0x180fe4000380000f */
[----:B------:R-:W-:Y:S02]  /*0750*/  FMNMX3 R25, R25, R6, R14, !PT ;  /* 0x0000000619197276 */ /* 0x000fe4000780000e */
[----:B------:R-:W-:-:S02]  /*0760*/  FMNMX3 R24, R24, R7, R15, !PT ;  /* 0x0000000718187276 */ /* 0x000fc4000780000f */
[-CC-:B---3--:R-:W-:Y:S02]  /*0770*/  FMNMX3 R23, R23, R16.reuse, R18.reuse, PT ;  /* 0x0000001017177276 */ /* 0x188fe40003800012 */
[-CC-:B------:R-:W-:Y:S02]  /*0780*/  FMNMX3 R22, R22, R17.reuse, R19.reuse, PT ;  /* 0x0000001116167276 */ /* 0x180fe40003800013 */
[----:B------:R-:W-:Y:S02]  /*0790*/  FMNMX3 R25, R25, R16, R18, !PT ;  /* 0x0000001019197276 */ /* 0x000fe40007800012 */
[----:B------:R-:W-:Y:S02]  /*07a0*/  FMNMX3 R24, R24, R17, R19, !PT ;  /* 0x0000001118187276 */ /* 0x000fe40007800013 */
[----:B----4-:R-:W-:Y:S02]  /*07b0*/  FMNMX3 R6, R23, R2, R12, PT ;  /* 0x0000000217067276 */ /* 0x010fe4000380000c */
[----:B------:R-:W-:-:S02]  /*07c0*/  FMNMX3 R7, R22, R3, R13, PT ;  /* 0x0000000316077276 */ /* 0x000fc4000380000d */
[----:B------:R-:W-:Y:S02]  /*07d0*/  FMNMX3 R2, R25, R2, R12, !PT ;  /* 0x0000000219027276 */ /* 0x000fe4000780000c */
[----:B------:R-:W-:Y:S01]  /*07e0*/  FMNMX3 R3, R24, R3, R13, !PT ;  /* 0x0000000318037276 */ /* 0x000fe2000780000d */
[----:B------:R-:W-:Y:S06]  /*07f0*/  @P0 BRA `(.L_x_126) ;  /* 0xfffffff800b00947 */ /* 0x000fec000383ffff */
[----:B------:R-:W-:Y:S05]  /*0800*/  BSYNC.RECONVERGENT B3 ;  /* 0x0000000000037941 */ /* 0x000fea0003800200 */
.L_x_125:
[----:B------:R-:W-:-:S07]  /*0810*/  VIADD R26, R5, 0xfffff800 ;  /* 0xfffff800051a7836 */ /* 0x000fce0000000000 */
.L_x_124:
[----:B------:R-:W-:Y:S05]  /*0820*/  BSYNC.RECONVERGENT B2 ;  /* 0x0000000000027941 */ /* 0x000fea0003800200 */
.L_x_123:
[----:B------:R-:W-:-:S13]  /*0830*/  ISETP.NE.AND P0, PT, R9, RZ, PT ;  /* 0x000000ff0900720c */ /* 0x000fda0003f05270 */
[----:B------:R-:W-:Y:S05]  /*0840*/  @!P0 BRA `(.L_x_122) ;  /* 0x00000004006c8947 */ /* 0x000fea0003800000 */
[----:B------:R-:W-:Y:S01]  /*0850*/  ISETP.GE.U32.AND P0, PT, R9, 0x8, PT ;  /* 0x000000080900780c */ /* 0x000fe20003f06070 */
[----:B------:R-:W-:Y:S01]  /*0860*/  BSSY.RECONVERGENT B2, `(.L_x_127) ;  /* 0x000002e000027945 */ /* 0x000fe20003800200 */
[----:B------:R-:W-:-:S04]  /*0870*/  LOP3.LUT R5, R8, 0x7, RZ, 0xc0, !PT ;  /* 0x0000000708057812 */ /* 0x000fc800078ec0ff */
[----:B------:R-:W-:-:S07]  /*0880*/  ISETP.NE.AND P1, PT, R5, RZ, PT ;  /* 0x000000ff0500720c */ /* 0x000fce0003f25270 */
[----:B------:R-:W-:Y:S06]  /*0890*/  @!P0 BRA `(.L_x_128) ;  /* 0x0000000000a88947 */ /* 0x000fec0003800000 */
[----:B------:R-:W0:Y:S01]  /*08a0*/  LDC.64 R24, c[0x0][0x380] ;  /* 0x0000e000ff187b82 */ /* 0x000e220000000a00 */
[----:B------:R-:W-:-:S04]  /*08b0*/  IMAD R19, R29, 0x400, R26 ;  /* 0x000004001d137824 */ /* 0x000fc800078e021a */
[C---:B------:R-:W-:Y:S02]  /*08c0*/  VIADD R13, R19.reuse, 0x100 ;  /* 0x00000100130d7836 */ /* 0x040fe40000000000 */
[----:B0-----:R-:W-:-:S04]  /*08d0*/  IMAD.WIDE.U32 R10, R19, 0x8, R24 ;  /* 0x00000008130a7825 */ /* 0x001fc800078e0018 */
[----:B------:R-:W-:Y:S02]  /*08e0*/  IMAD.WIDE.U32 R12, R13, 0x8, R24 ;  /* 0x000000080d0c7825 */ /* 0x000fe400078e0018 */
[----:B------:R-:W2:Y:S04]  /*08f0*/  LDG.E.64 R10, desc[UR6][R10.64] ;  /* 0x000000060a0a7981 */ /* 0x000ea8000c1e1b00 */
[----:B------:R-:W2:Y:S01]  /*0900*/  LDG.E.64 R12, desc[UR6][R12.64] ;  /* 0x000000060c0c7981 */ /* 0x000ea2000c1e1b00 */
[C---:B------:R-:W-:Y:S02]  /*0910*/  VIADD R15, R19.reuse, 0x200 ;  /* 0x00000200130f7836 */ /* 0x040fe40000000000 */
[C---:B------:R-:W-:Y:S02]  /*0920*/  VIADD R17, R19.reuse, 0x300 ;  /* 0x0000030013117836 */ /* 0x040fe40000000000 */
[----:B------:R-:W-:-:S02]  /*0930*/  VIADD R21, R19, 0x400 ;  /* 0x0000040013157836 */ /* 0x000fc40000000000 */
[----:B------:R-:W-:Y:S02]  /*0940*/  VIADD R20, R19, 0x500 ;  /* 0x0000050013147836 */ /* 0x000fe40000000000 */
[----:B------:R-:W-:-:S04]  /*0950*/  IMAD.WIDE.U32 R14, R15, 0x8, R24 ;  /* 0x000000080f0e7825 */ /* 0x000fc800078e0018 */
[--C-:B------:R-:W-:Y:S02]  /*0960*/  IMAD.WIDE.U32 R16, R17, 0x8, R24.reuse ;  /* 0x0000000811107825 */ /* 0x100fe400078e0018 */
[----:B------:R-:W3:Y:S02]  /*0970*/  LDG.E.64 R14, desc[UR6][R14.64] ;  /* 0x000000060e0e7981 */ /* 0x000ee4000c1e1b00 */
[----:B------:R-:W-:Y:S02]  /*0980*/  VIADD R23, R19, 0x600 ;  /* 0x0000060013177836 */ /* 0x000fe40000000000 */
[----:B------:R-:W3:Y:S02]  /*0990*/  LDG.E.64 R16, desc[UR6][R16.64] ;  /* 0x0000000610107981 */ /* 0x000ee4000c1e1b00 */
[----:B------:R-:W-:-:S06]  /*09a0*/  IMAD.WIDE.U32 R22, R23, 0x8, R24 ;  /* 0x0000000817167825 */ /* 0x000fcc00078e0018 */
[----:B------:R-:W4:Y:S01]  /*09b0*/  LDG.E.64 R22, desc[UR6][R22.64] ;  /* 0x0000000616167981 */ /* 0x000f22000c1e1b00 */
[-CC-:B--2---:R-:W-:Y:S01]  /*09c0*/  FMNMX3 R27, R2, R10.reuse, R12.reuse, !PT ;  /* 0x0000000a021b7276 */ /* 0x184fe2000780000c */
[----:B------:R-:W-:Y:S01]  /*09d0*/  VIADD R2, R19, 0x700 ;  /* 0x0000070013027836 */ /* 0x000fe20000000000 */
[----:B------:R-:W-:Y:S01]  /*09e0*/  FMNMX3 R9, R6, R10, R12, PT ;  /* 0x0000000a06097276 */ /* 0x000fe2000380000c */
[----:B------:R-:W-:-:S04]  /*09f0*/  IMAD.WIDE.U32 R18, R21, 0x8, R24 ;  /* 0x0000000815127825 */ /* 0x000fc800078e0018 */
[--C-:B------:R-:W-:Y:S02]  /*0a00*/  IMAD.WIDE.U32 R20, R20, 0x8, R24.reuse ;  /* 0x0000000814147825 */ /* 0x100fe400078e0018 */
[----:B------:R-:W2:Y:S02]  /*0a10*/  LDG.E.64 R18, desc[UR6][R18.64] ;  /* 0x0000000612127981 */ /* 0x000ea4000c1e1b00 */
[----:B------:R-:W-:Y:S02]  /*0a20*/  IMAD.WIDE.U32 R24, R2, 0x8, R24 ;  /* 0x0000000802187825 */ /* 0x000fe400078e0018 */
[----:B------:R-:W2:Y:S04]  /*0a30*/  LDG.E.64 R20, desc[UR6][R20.64] ;  /* 0x0000000614147981 */ /* 0x000ea8000c1e1b00 */
[----:B------:R-:W4:Y:S01]  /*0a40*/  LDG.E.64 R24, desc[UR6][R24.64] ;  /* 0x0000000618187981 */ /* 0x000f22000c1e1b00 */
[----:B------:R-:W-:-:S02]  /*0a50*/  FMNMX3 R2, R7, R11, R13, PT ;  /* 0x0000000b07027276 */ /* 0x000fc4000380000d */
[----:B------:R-:W-:Y:S02]  /*0a60*/  FMNMX3 R6, R3, R11, R13, !PT ;  /* 0x0000000b03067276 */ /* 0x000fe4000780000d */
[-CC-:B---3--:R-:W-:Y:S02]  /*0a70*/  FMNMX3 R9, R9, R14.reuse, R16.reuse, PT ;  /* 0x0000000e09097276 */ /* 0x188fe40003800010 */
[----:B------:R-:W-:Y:S02]  /*0a80*/  FMNMX3 R27, R27, R14, R16, !PT ;  /* 0x0000000e1b1b7276 */ /* 0x000fe40007800010 */
[-CC-:B------:R-:W-:Y:S02]  /*0a90*/  FMNMX3 R2, R2, R15.reuse, R17.reuse, PT ;  /* 0x0000000f02027276 */ /* 0x180fe40003800011 */
[----:B------:R-:W-:Y:S01]  /*0aa0*/  FMNMX3 R6, R6, R15, R17, !PT ;  /* 0x0000000f06067276 */ /* 0x000fe20007800011 */
[----:B------:R-:W-:Y:S01]  /*0ab0*/  VIADD R26, R26, 0x800 ;  /* 0x000008001a1a7836 */ /* 0x000fe20000000000 */
[----:B--2---:R-:W-:-:S02]  /*0ac0*/  FMNMX3 R9, R9, R18, R20, PT ;  /* 0x0000001209097276 */ /* 0x004fc40003800014 */
[----:B------:R-:W-:Y:S02]  /*0ad0*/  FMNMX3 R27, R27, R18, R20, !PT ;  /* 0x000000121b1b7276 */ /* 0x000fe40007800014 */
[-CC-:B------:R-:W-:Y:S02]  /*0ae0*/  FMNMX3 R10, R2, R19.reuse, R21.reuse, PT ;  /* 0x00000013020a7276 */ /* 0x180fe40003800015 */
[----:B------:R-:W-:Y:S02]  /*0af0*/  FMNMX3 R12, R6, R19, R21, !PT ;  /* 0x00000013060c7276 */ /* 0x000fe40007800015 */
[-CC-:B----4-:R-:W-:Y:S02]  /*0b00*/  FMNMX3 R6, R9, R22.reuse, R24.reuse, PT ;  /* 0x0000001609067276 */ /* 0x190fe40003800018 */
[----:B------:R-:W-:Y:S02]  /*0b10*/  FMNMX3 R2, R27, R22, R24, !PT ;  /* 0x000000161b027276 */ /* 0x000fe40007800018 */
[----:B------:R-:W-:-:S02]  /*0b20*/  FMNMX3 R7, R10, R23, R25, PT ;  /* 0x000000170a077276 */ /* 0x000fc40003800019 */
[----:B------:R-:W-:-:S07]  /*0b30*/  FMNMX3 R3, R12, R23, R25, !PT ;  /* 0x000000170c037276 */ /* 0x000fce0007800019 */
.L_x_128:
[----:B------:R-:W-:Y:S05]  /*0b40*/  BSYNC.RECONVERGENT B2 ;  /* 0x0000000000027941 */ /* 0x000fea0003800200 */
.L_x_127:
        /* <DEDUP_REMOVED lines=9> */
[C---:B------:R-:W-:Y:S02]  /*0be0*/  VIADD R15, R19.reuse, 0x200 ;  /* 0x00000200130f7836 */ /* 0x040fe40000000000 */
[----:B------:R-:W-:Y:S02]  /*0bf0*/  VIADD R17, R19, 0x300 ;  /* 0x0000030013117836 */ /* 0x000fe40000000000 */
[----:B0-----:R-:W-:-:S04]  /*0c00*/  IMAD.WIDE.U32 R12, R13, 0x8, R10 ;  /* 0x000000080d0c7825 */ /* 0x001fc800078e000a */
[--C-:B------:R-:W-:Y:S02]  /*0c10*/  IMAD.WIDE.U32 R18, R19, 0x8, R10.reuse ;  /* 0x0000000813127825 */ /* 0x100fe400078e000a */
[----:B------:R-:W2:Y:S02]  /*0c20*/  LDG.E.64 R12, desc[UR6][R12.64] ;  /* 0x000000060c0c7981 */ /* 0x000ea4000c1e1b00 */
[----:B------:R-:W-:-:S04]  /*0c30*/  IMAD.WIDE.U32 R14, R15, 0x8, R10 ;  /* 0x000000080f0e7825 */ /* 0x000fc800078e000a */
[----:B------:R-:W-:Y:S02]  /*0c40*/  IMAD.WIDE.U32 R16, R17, 0x8, R10 ;  /* 0x0000000811107825 */ /* 0x000fe400078e000a */
        /* <DEDUP_REMOVED lines=12> */
.L_x_130:
[----:B------:R-:W-:Y:S05]  /*0d10*/  BSYNC.RECONVERGENT B2 ;  /* 0x0000000000027941 */ /* 0x000fea0003800200 */
.L_x_129:
[----:B------:R-:W-:Y:S05]  /*0d20*/  @!P1 BRA `(.L_x_122) ;  /* 0x0000000000349947 */ /* 0x000fea0003800000 */
[----:B------:R-:W0:Y:S01]  /*0d30*/  LDC.64 R10, c[0x0][0x380] ;  /* 0x0000e000ff0a7b82 */ /* 0x000e220000000a00 */
[----:B------:R-:W-:Y:S02]  /*0d40*/  IMAD R5, R29, 0x400, R26 ;  /* 0x000004001d057824 */ /* 0x000fe400078e021a */
[----:B------:R-:W-:-:S07]  /*0d50*/  IMAD.MOV R12, RZ, RZ, -R8 ;  /* 0x000000ffff0c7224 */ /* 0x000fce00078e0a08 */
.L_x_131:
[----:B0-----:R-:W-:-:S06]  /*0d60*/  IMAD.WIDE.U32 R8, R5, 0x8, R10 ;  /* 0x0000000805087825 */ /* 0x001fcc00078e000a */
        /* <DEDUP_REMOVED lines=9> */
.L_x_122:
[----:B------:R-:W-:Y:S05]  /*0e00*/  BSYNC.RECONVERGENT B1 ;  /* 0x0000000000017941 */ /* 0x000fea0003800200 */
.L_x_121:
[----:B------:R-:W-:-:S13]  /*0e10*/  ISETP.GE.U32.AND P0, PT, R0, 0x100, PT ;  /* 0x000001000000780c */ /* 0x000fda0003f06070 */
        /* <DEDUP_REMOVED lines=58> */
.L_x_134:
[----:B------:R-:W-:Y:S05]  /*11c0*/  BSYNC.RECONVERGENT B1 ;  /* 0x0000000000017941 */ /* 0x000fea0003800200 */
.L_x_133:
[----:B------:R-:W-:Y:S01]  /*11d0*/  BAR.SYNC.DEFER_BLOCKING 0x0 ;  /* 0x0000000000007b1d */ /* 0x000fe20000010000 */
[----:B------:R-:W-:-:S13]  /*11e0*/  ISETP.NE.AND P0, PT, R4, RZ, PT ;  /* 0x000000ff0400720c */ /* 0x000fda0003f05270 */
[----:B------:R-:W-:Y:S05]  /*11f0*/  @P0 BRA `(.L_x_135) ;  /* 0x0000001c00bc0947 */ /* 0x000fea0003800000 */
[----:B------:R-:W5:Y:S01]  /*1200*/  S2UR UR5, SR_CgaCtaId ;  /* 0x00000000000579c3 */ /* 0x000f620000008800 */
[----:B------:R-:W-:Y:S02]  /*1210*/  UMOV UR4, 0x400 ;  /* 0x0000040000047882 */ /* 0x000fe40000000000 */
[----:B-----5:R-:W-:-:S09]  /*1220*/  ULEA UR4, UR5, UR4, 0x18 ;  /* 0x0000000405047291 */ /* 0x020fd2000f8ec0ff */
[----:B------:R-:W-:Y:S04]  /*1230*/  LDS.64 R4, [UR4+0x18] ;  /* 0x00001804ff047984 */ /* 0x000fe80008000a00 */
[----:B-123--:R-:W1:Y:S04]  /*1240*/  LDS.128 R8, [UR4+0x20] ;  /* 0x00002004ff087984 */ /* 0x00ee680008000c00 */
[----:B----4-:R-:W2:Y:S04]  /*1250*/  LDS.128 R12, [UR4+0x30] ;  /* 0x00003004ff0c7984 */ /* 0x010ea80008000c00 */
[----:B------:R-:W3:Y:S04]  /*1260*/  LDS.128 R16, [UR4+0x40] ;  /* 0x00004004ff107984 */ /* 0x000ee80008000c00 */
[----:B------:R-:W4:Y:S04]  /*1270*/  LDS.128 R20, [UR4+0x50] ;  /* 0x00005004ff147984 */ /* 0x000f280008000c00 */
[----:B------:R-:W5:Y:S01]  /*1280*/  LDS.128 R24, [UR4+0x60] ;  /* 0x00006004ff187984 */ /* 0x000f620008000c00 */
[----:B-1----:R-:W-:-:S02]  /*1290*/  FMNMX3 R10, R6, R4, R10, PT ;  /* 0x00000004060a7276 */ /* 0x002fc4000380000a */
[----:B0-----:R-:W-:Y:S02]  /*12a0*/  FMNMX3 R0, R7, R5, R11, PT ;  /* 0x0000000507007276 */ /* 0x001fe4000380000b */
[----:B------:R-:W0:Y:S01]  /*12b0*/  LDS.128 R4, [UR4+0x70] ;  /* 0x00007004ff047984 */ /* 0x000e220008000c00 */
[----:B--2---:R-:W-:Y:S02]  /*12c0*/  FMNMX3 R11, R2, R8, R12, !PT ;  /* 0x00000008020b7276 */ /* 0x004fe4000780000c */
[----:B------:R-:W-:Y:S02]  /*12d0*/  FMNMX3 R8, R3, R9, R13, !PT ;  /* 0x0000000903087276 */ /* 0x000fe4000780000d */
[----:B------:R-:W1:Y:S01]  /*12e0*/  LDS.64 R2, [UR4+0x80] ;  /* 0x00008004ff027984 */ /* 0x000e620008000a00 */
[----:B---3--:R-:W-:Y:S02]  /*12f0*/  FMNMX3 R9, R10, R14, R18, PT ;  /* 0x0000000e0a097276 */ /* 0x008fe40003800012 */
[----:B------:R-:W-:-:S02]  /*1300*/  FMNMX3 R0, R0, R15, R19, PT ;  /* 0x0000000f00007276 */ /* 0x000fc40003800013 */
[----:B----4-:R-:W-:Y:S02]  /*1310*/  FMNMX3 R11, R11, R16, R20, !PT ;  /* 0x000000100b0b7276 */ /* 0x010fe40007800014 */
[----:B------:R-:W-:Y:S02]  /*1320*/  FMNMX3 R8, R8, R17, R21, !PT ;  /* 0x0000001108087276 */ /* 0x000fe40007800015 */
[----:B-----5:R-:W-:Y:S02]  /*1330*/  FMNMX3 R9, R9, R22, R26, PT ;  /* 0x0000001609097276 */ /* 0x020fe4000380001a */
        /* <DEDUP_REMOVED lines=8> */
.L_x_132:
        /* <DEDUP_REMOVED lines=11> */
[----:B0-----:R-:W-:-:S13]  /*1470*/  ISETP.GE.AND P0, PT, R5, R8, PT ;  /* 0x000000080500720c */ /* 0x001fda0003f06270 */
[----:B-1----:R-:W-:Y:S01]  /*1480*/  @!P0 FMNMX R6, R6, R9, PT ;  /* 0x0000000906068209 */ /* 0x002fe20003800000 */
[----:B------:R-:W-:Y:S01]  /*1490*/  VIADD R9, R5, 0x2 ;  /* 0x0000000205097836 */ /* 0x000fe20000000000 */
[----:B--2---:R-:W-:Y:S02]  /*14a0*/  @!P0 FMNMX R7, R7, R10, PT ;  /* 0x0000000a07078209 */ /* 0x004fe40003800000 */
[----:B---3--:R-:W-:-:S03]  /*14b0*/  @!P0 FMNMX R2, R2, R11, !PT ;  /* 0x0000000b02028209 */ /* 0x008fc60007800000 */
[----:B------:R-:W0:Y:S01]  /*14c0*/  SHFL.DOWN PT, R10, R7, 0x2, R8 ;  /* 0x08400000070a7989 */ /* 0x000e2200000e0008 */
[----:B----4-:R-:W-:-:S03]  /*14d0*/  @!P0 FMNMX R3, R3, R12, !PT ;  /* 0x0000000c03038209 */ /* 0x010fc60007800000 */
[----:B------:R-:W1:Y:S01]  /*14e0*/  SHFL.DOWN PT, R11, R6, 0x2, R8 ;  /* 0x08400000060b7989 */ /* 0x000e6200000e0008 */
[----:B------:R-:W-:Y:S01]  /*14f0*/  ISETP.GT.AND P0, PT, R9, R8, PT ;  /* 0x000000080900720c */ /* 0x000fe20003f04270 */
[----:B------:R-:W-:Y:S02]  /*1500*/  VIADD R9, R5, 0x4 ;  /* 0x0000000405097836 */ /* 0x000fe40000000000 */
[----:B------:R-:W2:Y:S04]  /*1510*/  SHFL.DOWN PT, R13, R2, 0x2, R8 ;  /* 0x08400000020d7989 */ /* 0x000ea800000e0008 */
[----:B------:R-:W3:Y:S06]  /*1520*/  SHFL.DOWN PT, R12, R3, 0x2, R8 ;  /* 0x08400000030c7989 */ /* 0x000eec00000e0008 */
[----:B0-----:R-:W-:-:S02]  /*1530*/  @!P0 FMNMX R7, R7, R10, PT ;  /* 0x0000000a07078209 */ /* 0x001fc40003800000 */
[----:B-1----:R-:W-:-:S03]  /*1540*/  @!P0 FMNMX R6, R6, R11, PT ;  /* 0x0000000b06068209 */ /* 0x002fc60003800000 */
[----:B------:R-:W0:Y:S01]  /*1550*/  SHFL.DOWN PT, R10, R7, 0x4, R8 ;  /* 0x08800000070a7989 */ /* 0x000e2200000e0008 */
[----:B--2---:R-:W-:-:S03]  /*1560*/  @!P0 FMNMX R2, R2, R13, !PT ;  /* 0x0000000d02028209 */ /* 0x004fc60007800000 */
[----:B------:R-:W1:Y:S01]  /*1570*/  SHFL.DOWN PT, R11, R6, 0x4, R8 ;  /* 0x08800000060b7989 */ /* 0x000e6200000e0008 */
[----:B---3--:R-:W-:-:S03]  /*1580*/  @!P0 FMNMX R3, R3, R12, !PT ;  /* 0x0000000c03038209 */ /* 0x008fc60007800000 */
[----:B------:R-:W2:Y:S01]  /*1590*/  SHFL.DOWN PT, R13, R2, 0x4, R8 ;  /* 0x08800000020d7989 */ /* 0x000ea200000e0008 */
[-C--:B------:R-:W-:Y:S01]  /*15a0*/  ISETP.GT.AND P0, PT, R9, R8.reuse, PT ;  /* 0x000000080900720c */ /* 0x080fe20003f04270 */
[----:B------:R-:W-:Y:S02]  /*15b0*/  VIADD R9, R5, 0x8 ;  /* 0x0000000805097836 */ /* 0x000fe40000000000 */
[----:B------:R-:W3:Y:S03]  /*15c0*/  SHFL.DOWN PT, R12, R3, 0x4, R8 ;  /* 0x08800000030c7989 */ /* 0x000ee600000e0008 */
[----:B------:R-:W-:-:S07]  /*15d0*/  ISETP.GT.AND P1, PT, R9, R8, PT ;  /* 0x000000080900720c */ /* 0x000fce0003f24270 */
[----:B0-----:R-:W-:Y:S02]  /*15e0*/  @!P0 FMNMX R7, R7, R10, PT ;  /* 0x0000000a07078209 */ /* 0x001fe40003800000 */
[----:B-1----:R-:W-:-:S03]  /*15f0*/  @!P0 FMNMX R6, R6, R11, PT ;  /* 0x0000000b06068209 */ /* 0x002fc60003800000 */
[----:B------:R-:W0:Y:S01]  /*1600*/  SHFL.DOWN PT, R10, R7, 0x8, R8 ;  /* 0x09000000070a7989 */ /* 0x000e2200000e0008 */
[----:B--2---:R-:W-:-:S03]  /*1610*/  @!P0 FMNMX R2, R2, R13, !PT ;  /* 0x0000000d02028209 */ /* 0x004fc60007800000 */
[----:B------:R-:W1:Y:S01]  /*1620*/  SHFL.DOWN PT, R11, R6, 0x8, R8 ;  /* 0x09000000060b7989 */ /* 0x000e6200000e0008 */
[----:B---3--:R-:W-:-:S03]  /*1630*/  @!P0 FMNMX R3, R3, R12, !PT ;  /* 0x0000000c03038209 */ /* 0x008fc60007800000 */
[----:B------:R-:W2:Y:S01]  /*1640*/  SHFL.DOWN PT, R13, R2, 0x8, R8 ;  /* 0x09000000020d7989 */ /* 0x000ea200000e0008 */
[C---:B------:R-:W-:Y:S01]  /*1650*/  ISETP.NE.AND P0, PT, R5.reuse, RZ, PT ;  /* 0x000000ff0500720c */ /* 0x040fe20003f05270 */
[----:B------:R-:W-:Y:S02]  /*1660*/  VIADD R5, R5, 0x10 ;  /* 0x0000001005057836 */ /* 0x000fe40000000000 */
[----:B------:R-:W3:Y:S10]  /*1670*/  SHFL.DOWN PT, R12, R3, 0x8, R8 ;  /* 0x09000000030c7989 */ /* 0x000ef400000e0008 */
[----:B------:R-:W4:Y:S01]  /*1680*/  @!P0 S2R R14, SR_CgaCtaId ;  /* 0x00000000000e8919 */ /* 0x000f220000008800 */
[----:B0-----:R-:W-:-:S02]  /*1690*/  @!P1 FMNMX R7, R7, R10, PT ;  /* 0x0000000a07079209 */ /* 0x001fc40003800000 */
[----:B-1----:R-:W-:-:S03]  /*16a0*/  @!P1 FMNMX R6, R6, R11, PT ;  /* 0x0000000b06069209 */ /* 0x002fc60003800000 */
[----:B------:R-:W0:Y:S01]  /*16b0*/  SHFL.DOWN PT, R10, R7, 0x10, R8 ;  /* 0x0a000000070a7989 */ /* 0x000e2200000e0008 */
[----:B--2---:R-:W-:-:S03]  /*16c0*/  @!P1 FMNMX R2, R2, R13, !PT ;  /* 0x0000000d02029209 */ /* 0x004fc60007800000 */
[----:B------:R-:W1:Y:S01]  /*16d0*/  SHFL.DOWN PT, R9, R6, 0x10, R8 ;  /* 0x0a00000006097989 */ /* 0x000e6200000e0008 */
[----:B------:R-:W-:Y:S02]  /*16e0*/  @!P0 MOV R13, 0x400 ;  /* 0x00000400000d8802 */ /* 0x000fe40000000f00 */
[----:B---3--:R-:W-:Y:S01]  /*16f0*/  @!P1 FMNMX R3, R3, R12, !PT ;  /* 0x0000000c03039209 */ /* 0x008fe20007800000 */
[----:B------:R-:W2:Y:S01]  /*1700*/  SHFL.DOWN PT, R11, R2, 0x10, R8 ;  /* 0x0a000000020b7989 */ /* 0x000ea200000e0008 */
[----:B------:R-:W-:Y:S02]  /*1710*/  ISETP.GT.AND P1, PT, R5, R8, PT ;  /* 0x000000080500720c */ /* 0x000fe40003f24270 */
[----:B------:R-:W-:Y:S01]  /*1720*/  @!P0 SHF.R.U32.HI R5, RZ, 0x1, R4 ;  /* 0x00000001ff058819 */ /* 0x000fe20000011604 */
[----:B------:R-:W3:Y:S03]  /*1730*/  SHFL.DOWN PT, R12, R3, 0x10, R8 ;  /* 0x0a000000030c7989 */ /* 0x000ee600000e0008 */
[----:B------:R-:W-:-:S07]  /*1740*/  @!P0 LOP3.LUT R5, R5, 0x1f0, RZ, 0xc0, !PT ;  /* 0x000001f005058812 */ /* 0x000fce00078ec0ff */
[----:B0-----:R-:W-:Y:S02]  /*1750*/  @!P1 FMNMX R7, R7, R10, PT ;  /* 0x0000000a07079209 */ /* 0x001fe40003800000 */
[----:B----4-:R-:W-:Y:S02]  /*1760*/  @!P0 LEA R14, R14, R13, 0x18 ;  /* 0x0000000d0e0e8211 */ /* 0x010fe400078ec0ff */
[----:B-1----:R-:W-:-:S03]  /*1770*/  @!P1 FMNMX R6, R6, R9, PT ;  /* 0x0000000906069209 */ /* 0x002fc60003800000 */
[----:B------:R-:W-:Y:S01]  /*1780*/  @!P0 IMAD.IADD R5, R5, 0x1, R14 ;  /* 0x0000000105058824 */ /* 0x000fe200078e020e */
[----:B--2---:R-:W-:Y:S02]  /*1790*/  @!P1 FMNMX R2, R2, R11, !PT ;  /* 0x0000000b02029209 */ /* 0x004fe40007800000 */
[----:B---3--:R-:W-:Y:S02]  /*17a0*/  @!P1 FMNMX R3, R3, R12, !PT ;  /* 0x0000000c03039209 */ /* 0x008fe40007800000 */
[----:B------:R0:W-:Y:S04]  /*17b0*/  @!P0 STS.64 [R5+0x8], R6 ;  /* 0x0000080605008388 */ /* 0x0001e80000000a00 */
[----:B------:R0:W-:Y:S01]  /*17c0*/  @!P0 STS.64 [R5+0x10], R2 ;  /* 0x0000100205008388 */ /* 0x0001e20000000a00 */
[----:B------:R-:W-:Y:S01]  /*17d0*/  BAR.SYNC.DEFER_BLOCKING 0x0 ;  /* 0x0000000000007b1d */ /* 0x000fe20000010000 */
[----:B------:R-:W-:-:S04]  /*17e0*/  ISETP.GE.U32.AND P0, PT, R0, 0x21, PT ;  /* 0x000000210000780c */ /* 0x000fc80003f06070 */
        /* <DEDUP_REMOVED lines=54> */
.L_x_118:
[----:B------:R-:W0:Y:S01]  /*1b50*/  S2R R8, SR_TID.X ;  /* 0x0000000000087919 */ /* 0x000e220000002100 */
[----:B------:R-:W1:Y:S02]  /*1b60*/  LDCU.64 UR4, c[0x0][0x380] ;  /* 0x00007000ff0477ac */ /* 0x000e640008000a00 */
[----:B-1----:R-:W-:Y:S02]  /*1b70*/  IMAD.U32 R22, RZ, RZ, UR4 ;  /* 0x00000004ff167e24 */ /* 0x002fe4000f8e00ff */
[----:B------:R-:W-:Y:S02]  /*1b80*/  IMAD.U32 R23, RZ, RZ, UR5 ;  /* 0x00000005ff177e24 */ /* 0x000fe4000f8e00ff */
[----:B0-----:R-:W-:-:S04]  /*1b90*/  IMAD R13, R29, 0x400, R8 ;  /* 0x000004001d0d7824 */ /* 0x001fc800078e0208 */
[----:B------:R-:W-:-:S05]  /*1ba0*/  IMAD.WIDE.U32 R12, R13, 0x8, R22 ;  /* 0x000000080d0c7825 */ /* 0x000fca00078e0016 */
[----:B------:R-:W2:Y:S04]  /*1bb0*/  LDG.E.64 R6, desc[UR6][R12.64] ;  /* 0x000000060c067981 */ /* 0x000ea8000c1e1b00 */
[----:B------:R-:W2:Y:S04]  /*1bc0*/  LDG.E.64 R14, desc[UR6][R12.64+0x800] ;  /* 0x000800060c0e7981 */ /* 0x000ea8000c1e1b00 */
[----:B------:R-:W2:Y:S04]  /*1bd0*/  LDG.E.64 R16, desc[UR6][R12.64+0x1000] ;  /* 0x001000060c107981 */ /* 0x000ea8000c1e1b00 */
[----:B------:R-:W3:Y:S01]  /*1be0*/  LDG.E.64 R2, desc[UR6][R12.64+0x1800] ;  /* 0x001800060c027981 */ /* 0x000ee2000c1e1b00 */
[----:B------:R-:W-:-:S02]  /*1bf0*/  ISETP.GE.U32.AND P0, PT, R0, R4, PT ;  /* 0x000000040000720c */ /* 0x000fc40003f06070 */
[CCC-:B--2---:R-:W-:Y:S02]  /*1c00*/  FMNMX3 R5, R6.reuse, R14.reuse, R16.reuse, PT ;  /* 0x0000000e06057276 */ /* 0x1c4fe40003800010 */
[----:B------:R-:W-:Y:S02]  /*1c10*/  FMNMX3 R9, R6, R14, R16, !PT ;  /* 0x0000000e06097276 */ /* 0x000fe40007800010 */
[CCC-:B------:R-:W-:Y:S02]  /*1c20*/  FMNMX3 R0, R7.reuse, R15.reuse, R17.reuse, PT ;  /* 0x0000000f07007276 */ /* 0x1c0fe40003800011 */
[----:B------:R-:W-:Y:S02]  /*1c30*/  FMNMX3 R14, R7, R15, R17, !PT ;  /* 0x0000000f070e7276 */ /* 0x000fe40007800011 */
[----:B---3--:R-:W-:Y:S02]  /*1c40*/  FMNMX R6, R2, R5, PT ;  /* 0x0000000502067209 */ /* 0x008fe40003800000 */
[----:B------:R-:W-:-:S02]  /*1c50*/  FMNMX R7, R3, R0, PT ;  /* 0x0000000003077209 */ /* 0x000fc40003800000 */
[----:B------:R-:W-:Y:S02]  /*1c60*/  FMNMX R2, R2, R9, !PT ;  /* 0x0000000902027209 */ /* 0x000fe40007800000 */
[----:B------:R-:W-:Y:S01]  /*1c70*/  FMNMX R3, R3, R14, !PT ;  /* 0x0000000e03037209 */ /* 0x000fe20007800000 */
[----:B------:R-:W-:Y:S06]  /*1c80*/  @!P0 BRA `(.L_x_136) ;  /* 0x0000000c00b88947 */ /* 0x000fec0003800000 */
[----:B------:R-:W-:Y:S01]  /*1c90*/  VIADD R0, R10, 0xfffffc00 ;  /* 0xfffffc000a007836 */ /* 0x000fe20000000000 */
[----:B------:R-:W-:Y:S01]  /*1ca0*/  LOP3.LUT R25, RZ, R8, RZ, 0x33, !PT ;  /* 0x00000008ff197212 */ /* 0x000fe200078e33ff */
[----:B------:R-:W-:Y:S01]  /*1cb0*/  IMAD R27, R29, 0x400, R4 ;  /* 0x000004001d1b7824 */ /* 0x000fe200078e0204 */
[----:B------:R-:W-:Y:S02]  /*1cc0*/  UMOV UR4, URZ ;  /* 0x000000ff00047c82 */ /* 0x000fe40008000000 */
[----:B------:R-:W-:Y:S01]  /*1cd0*/  IADD3 R12, PT, PT, -R4, R10, R25 ;  /* 0x0000000a040c7210 */ /* 0x000fe20007ffe119 */
[--C-:B------:R-:W-:Y:S01]  /*1ce0*/  IMAD.MOV.U32 R5, RZ, RZ, R27.reuse ;  /* 0x000000ffff057224 */ /* 0x100fe200078e001b */
[C---:B------:R-:W-:Y:S01]  /*1cf0*/  ISETP.GT.U32.AND P0, PT, R27.reuse, R0, PT ;  /* 0x000000001b00720c */ /* 0x040fe20003f04070 */
[----:B------:R-:W-:Y:S01]  /*1d00*/  IMAD.MOV.U32 R9, RZ, RZ, R27 ;  /* 0x000000ffff097224 */ /* 0x000fe200078e001b */
[----:B------:R-:W-:Y:S01]  /*1d10*/  IADD3 R20, PT, PT, R27, 0x800, R8 ;  /* 0x000008001b147810 */ /* 0x000fe20007ffe008 */
[----:B------:R-:W-:-:S10]  /*1d20*/  IMAD R21, R29, -0x400, R12 ;  /* 0xfffffc001d157824 */ /* 0x000fd400078e020c */
[----:B------:R-:W-:Y:S05]  /*1d30*/  @P0 BRA `(.L_x_137) ;  /* 0x00000000006c0947 */ /* 0x000fea0003800000 */
[----:B------:R-:W0:Y:S08]  /*1d40*/  LDC R24, c[0x0][0x3a8] ;  /* 0x0000ea00ff187b82 */ /* 0x000e300000000800 */
[----:B------:R-:W1:Y:S02]  /*1d50*/  LDC.64 R22, c[0x0][0x380] ;  /* 0x0000e000ff167b82 */ /* 0x000e640000000a00 */
.L_x_138:
[----:B------:R-:W-:-:S04]  /*1d60*/  IMAD.IADD R19, R8, 0x1, R9 ;  /* 0x0000000108137824 */ /* 0x000fc800078e0209 */
[----:B-1----:R-:W-:-:S05]  /*1d70*/  IMAD.WIDE.U32 R18, R19, 0x8, R22 ;  /* 0x0000000813127825 */ /* 0x002fca00078e0016 */
[----:B------:R-:W2:Y:S04]  /*1d80*/  LDG.E.64 R10, desc[UR6][R18.64] ;  /* 0x00000006120a7981 */ /* 0x000ea8000c1e1b00 */
[----:B------:R-:W2:Y:S04]  /*1d90*/  LDG.E.64 R16, desc[UR6][R18.64+0x800] ;  /* 0x0008000612107981 */ /* 0x000ea8000c1e1b00 */
[----:B------:R-:W3:Y:S04]  /*1da0*/  LDG.E.64 R12, desc[UR6][R18.64+0x1000] ;  /* 0x00100006120c7981 */ /* 0x000ee8000c1e1b00 */
[----:B------:R-:W3:Y:S01]  /*1db0*/  LDG.E.64 R14, desc[UR6][R18.64+0x1800] ;  /* 0x00180006120e7981 */ /* 0x000ee2000c1e1b00 */
[----:B--2---:R-:W-:-:S02]  /*1dc0*/  FMNMX3 R6, R6, R10, R16, PT ;  /* 0x0000000a06067276 */ /* 0x004fc40003800010 */
[----:B------:R-:W-:Y:S01]  /*1dd0*/  FMNMX3 R2, R2, R10, R16, !PT ;  /* 0x0000000a02027276 */ /* 0x000fe20007800010 */
[----:B0-----:R-:W-:Y:S01]  /*1de0*/  IMAD.MOV.U32 R10, RZ, RZ, R24 ;  /* 0x000000ffff0a7224 */ /* 0x001fe200078e0018 */
[-CC-:B------:R-:W-:Y:S02]  /*1df0*/  FMNMX3 R26, R3, R11.reuse, R17.reuse, !PT ;  /* 0x0000000b031a7276 */ /* 0x180fe40007800011 */
[----:B------:R-:W-:Y:S01]  /*1e00*/  FMNMX3 R16, R7, R11, R17, PT ;  /* 0x0000000b07107276 */ /* 0x000fe20003800011 */
[----:B------:R-:W-:Y:S01]  /*1e10*/  IMAD.IADD R3, R10, 0x1, -R9 ;  /* 0x000000010a037824 */ /* 0x000fe200078e0a09 */
[-CC-:B---3--:R-:W-:Y:S02]  /*1e20*/  FMNMX3 R6, R6, R12.reuse, R14.reuse, PT ;  /* 0x0000000c06067276 */ /* 0x188fe4000380000e */
[----:B------:R-:W-:Y:S02]  /*1e30*/  FMNMX3 R2, R2, R12, R14, !PT ;  /* 0x0000000c02027276 */ /* 0x000fe4000780000e */
[----:B------:R-:W-:-:S02]  /*1e40*/  ISETP.GE.U32.AND P0, PT, R3, R4, PT ;  /* 0x000000040300720c */ /* 0x000fc40003f06070 */
[-CC-:B------:R-:W-:Y:S02]  /*1e50*/  FMNMX3 R7, R16, R13.reuse, R15.reuse, PT ;  /* 0x0000000d10077276 */ /* 0x180fe4000380000f */
[----:B------:R-:W-:-:S09]  /*1e60*/  FMNMX3 R3, R26, R13, R15, !PT ;  /* 0x0000000d1a037276 */ /* 0x000fd2000780000f */
[----:B------:R-:W-:Y:S05]  /*1e70*/  @!P0 BRA `(.L_x_136) ;  /* 0x0000000c003c8947 */ /* 0x000fea0003800000 */
[C---:B------:R-:W-:Y:S01]  /*1e80*/  IMAD.IADD R9, R4.reuse, 0x1, R9 ;  /* 0x0000000104097824 */ /* 0x040fe200078e0209 */
[----:B------:R-:W-:Y:S01]  /*1e90*/  UIADD3 UR4, UPT, UPT, UR4, 0x1, URZ ;  /* 0x0000000104047890 */ /* 0x000fe2000fffe0ff */
[C---:B------:R-:W-:Y:S02]  /*1ea0*/  IMAD.IADD R5, R4.reuse, 0x1, R5 ;  /* 0x0000000104057824 */ /* 0x040fe400078e0205 */
[----:B------:R-:W-:Y:S01]  /*1eb0*/  IMAD.IADD R21, R21, 0x1, -R4 ;  /* 0x0000000115157824 */ /* 0x000fe200078e0a04 */
[----:B------:R-:W-:Y:S01]  /*1ec0*/  ISETP.GT.U32.AND P0, PT, R9, R0, PT ;  /* 0x000000000900720c */ /* 0x000fe20003f04070 */
[----:B------:R-:W-:-:S12]  /*1ed0*/  IMAD.IADD R20, R4, 0x1, R20 ;  /* 0x0000000104147824 */ /* 0x000fd800078e0214 */
[----:B------:R-:W-:Y:S05]  /*1ee0*/  @!P0 BRA `(.L_x_138) ;  /* 0xfffffffc009c8947 */ /* 0x000fea000383ffff */
.L_x_137:
[----:B------:R-:W-:Y:S01]  /*1ef0*/  IMAD.IADD R11, R10, 0x1, -R9 ;  /* 0x000000010a0b7824 */ /* 0x000fe200078e0a09 */
[----:B------:R-:W-:Y:S04]  /*1f00*/  BSSY.RECONVERGENT B1, `(.L_x_136) ;  /* 0x00000c6000017945 */ /* 0x000fe80003800200 */
[----:B------:R-:W-:-:S04]  /*1f10*/  ISETP.GE.AND P0, PT, R8, R11, PT ;  /* 0x0000000b0800720c */ /* 0x000fc80003f06270 */
[----:B------:R-:W-:-:S13]  /*1f20*/  ISETP.GE.U32.OR P0, PT, R9, R10, P0 ;  /* 0x0000000a0900720c */ /* 0x000fda0000706470 */
[----:B------:R-:W-:Y:S05]  /*1f30*/  @P0 BRA `(.L_x_139) ;  /* 0x0000000c00080947 */ /* 0x000fea0003800000 */
[----:B------:R-:W0:Y:S01]  /*1f40*/  LDC R11, c[0x0][0x3ac] ;  /* 0x0000eb00ff0b7b82 */ /* 0x000e220000000800 */
[----:B------:R-:W-:Y:S01]  /*1f50*/  IADD3 R10, PT, PT, -R27, R10, R25 ;  /* 0x0000000a1b0a7210 */ /* 0x000fe20007ffe119 */
[----:B------:R-:W-:Y:S01]  /*1f60*/  BSSY.RECONVERGENT B2, `(.L_x_140) ;  /* 0x0000063000027945 */ /* 0x000fe20003800200 */
[----:B------:R-:W-:Y:S02]  /*1f70*/  IMAD.MOV.U32 R0, RZ, RZ, R8 ;  /* 0x000000ffff007224 */ /* 0x000fe400078e0008 */
[----:B0-----:R-:W-:-:S04]  /*1f80*/  IMAD R11, R11, UR4, RZ ;  /* 0x000000040b0b7c24 */ /* 0x001fc8000f8e02ff */
[----:B------:R-:W-:-:S05]  /*1f90*/  IMAD R10, R11, -0x400, R10 ;  /* 0xfffffc000b0a7824 */ /* 0x000fca00078e020a */
[C---:B------:R-:W-:Y:S02]  /*1fa0*/  ISETP.GE.U32.AND P0, PT, R10.reuse, 0xf00, PT ;  /* 0x00000f000a00780c */ /* 0x040fe40003f06070 */
[----:B------:R-:W-:-:S04]  /*1fb0*/  LEA.HI R10, R10, 0x1, RZ, 0x18 ;  /* 0x000000010a0a7811 */ /* 0x000fc800078fc0ff */
[----:B------:R-:W-:-:S07]  /*1fc0*/  LOP3.LUT R11, R10, 0xf, RZ, 0xc0, !PT ;  /* 0x0000000f0a0b7812 */ /* 0x000fce00078ec0ff */
[----:B------:R-:W-:Y:S05]  /*1fd0*/  @!P0 BRA `(.L_x_141) ;  /* 0x00000004006c8947 */ /* 0x000fea0003800000 */
[----:B------:R-:W-:Y:S01]  /*1fe0*/  LEA.HI R0, R21, 0x1, RZ, 0x18 ;  /* 0x0000000115007811 */ /* 0x000fe200078fc0ff */
[----:B------:R-:W-:Y:S03]  /*1ff0*/  BSSY.RECONVERGENT B3, `(.L_x_142) ;  /* 0x0000058000037945 */ /* 0x000fe60003800200 */
[----:B------:R-:W-:Y:S02]  /*2000*/  LOP3.LUT R4, R0, 0x1fffff0, RZ, 0xc0, !PT ;  /* 0x01fffff000047812 */ /* 0x000fe400078ec0ff */
[----:B------:R-:W-:-:S03]  /*2010*/  LOP3.LUT R0, R8, 0x800, RZ, 0xfc, !PT ;  /* 0x0000080008007812 */ /* 0x000fc600078efcff */
[----:B------:R-:W-:-:S07]  /*2020*/  IMAD.MOV R4, RZ, RZ, -R4 ;  /* 0x000000ffff047224 */ /* 0x000fce00078e0a04 */
.L_x_143:
[C---:B------:R-:W-:Y:S02]  /*2030*/  VIADD R17, R20.reuse, 0xfffff800 ;  /* 0xfffff80014117836 */ /* 0x040fe40000000000 */
[----:B------:R-:W-:Y:S02]  /*2040*/  VIADD R19, R20, 0xfffff900 ;  /* 0xfffff90014137836 */ /* 0x000fe40000000000 */
[----:B------:R-:W-:-:S04]  /*2050*/  IMAD.WIDE.U32 R16, R17, 0x8, R22 ;  /* 0x0000000811107825 */ /* 0x000fc800078e0016 */
[--C-:B------:R-:W-:Y:S02]  /*2060*/  IMAD.WIDE.U32 R18, R19, 0x8, R22.reuse ;  /* 0x0000000813127825 */ /* 0x100fe400078e0016 */
[----:B------:R-:W2:Y:S02]  /*2070*/  LDG.E.64 R16, desc[UR6][R16.64] ;  /* 0x0000000610107981 */ /* 0x000ea4000c1e1b00 */
[C---:B------:R-:W-:Y:S02]  /*2080*/  VIADD R15, R20.reuse, 0xfffffa00 ;  /* 0xfffffa00140f7836 */ /* 0x040fe40000000000 */
[----:B------:R-:W2:Y:S01]  /*2090*/  LDG.E.64 R18, desc[UR6][R18.64] ;  /* 0x0000000612127981 */ /* 0x000ea2000c1e1b00 */
[----:B------:R-:W-:Y:S02]  /*20a0*/  VIADD R13, R20, 0xfffffb00 ;  /* 0xfffffb00140d7836 */ /* 0x000fe40000000000 */
[----:B------:R-:W-:-:S04]  /*20b0*/  IMAD.WIDE.U32 R14, R15, 0x8, R22 ;  /* 0x000000080f0e7825 */ /* 0x000fc800078e0016 */
[----:B------:R-:W-:Y:S02]  /*20c0*/  IMAD.WIDE.U32 R12, R13, 0x8, R22 ;  /* 0x000000080d0c7825 */ /* 0x000fe400078e0016 */
[----:B------:R-:W3:Y:S04]  /*20d0*/  LDG.E.64 R14, desc[UR6][R14.64] ;  /* 0x000000060e0e7981 */ /* 0x000ee8000c1e1b00 */
[----:B------:R-:W3:Y:S01]  /*20e0*/  LDG.E.64 R12, desc[UR6][R12.64] ;  /* 0x000000060c0c7981 */ /* 0x000ee2000c1e1b00 */
[-CC-:B--2---:R-:W-:Y:S01]  /*20f0*/  FMNMX3 R27, R2, R16.reuse, R18.reuse, !PT ;  /* 0x00000010021b7276 */ /* 0x184fe20007800012 */
[C---:B------:R-:W-:Y:S01]  /*2100*/  VIADD R2, R20.reuse, 0xfffffd00 ;  /* 0xfffffd0014027836 */ /* 0x040fe20000000000 */
[----:B------:R-:W-:Y:S01]  /*2110*/  FMNMX3 R24, R7, R17, R19, PT ;  /* 0x0000001107187276 */ /* 0x000fe20003800013 */
[----:B------:R-:W-:Y:S01]  /*2120*/  VIADD R7, R20, 0xfffffc00 ;  /* 0xfffffc0014077836 */ /* 0x000fe20000000000 */
[----:B------:R-:W-:-:S02]  /*2130*/  FMNMX3 R25, R6, R16, R18, PT ;  /* 0x0000001006197276 */ /* 0x000fc40003800012 */
[----:B------:R-:W-:Y:S01]  /*2140*/  FMNMX3 R26, R3, R17, R19, !PT ;  /* 0x00000011031a7276 */ /* 0x000fe20007800013 */
[----:B------:R-:W-:-:S04]  /*2150*/  IMAD.WIDE.U32 R16, R7, 0x8, R22 ;  /* 0x0000000807107825 */ /* 0x000fc800078e0016 */
[----:B------:R-:W-:Y:S02]  /*2160*/  IMAD.WIDE.U32 R18, R2, 0x8, R22 ;  /* 0x0000000802127825 */ /* 0x000fe400078e0016 */
[----:B------:R-:W2:Y:S04]  /*2170*/  LDG.E.64 R16, desc[UR6][R16.64] ;  /* 0x0000000610107981 */ /* 0x000ea8000c1e1b00 */
[----:B------:R-:W2:Y:S01]  /*2180*/  LDG.E.64 R18, desc[UR6][R18.64] ;  /* 0x0000000612127981 */ /* 0x000ea2000c1e1b00 */
[C---:B------:R-:W-:Y:S02]  /*2190*/  VIADD R7, R20.reuse, 0xfffffe00 ;  /* 0xfffffe0014077836 */ /* 0x040fe40000000000 */
[----:B------:R-:W-:Y:S01]  /*21a0*/  VIADD R3, R20, 0xffffff00 ;  /* 0xffffff0014037836 */ /* 0x000fe20000000000 */
[-C--:B---3--:R-:W-:Y:S01]  /*21b0*/  FMNMX3 R25, R25, R14.reuse, R12, PT ;  /* 0x0000000e19197276 */ /* 0x088fe2000380000c */
[----:B------:R-:W-:Y:S01]  /*21c0*/  IMAD.WIDE.U32 R6, R7, 0x8, R22 ;  /* 0x0000000807067825 */ /* 0x000fe200078e0016 */
[----:B------:R-:W-:-:S02]  /*21d0*/  FMNMX3 R27, R27, R14, R12, !PT ;  /* 0x0000000e1b1b7276 */ /* 0x000fc4000780000c */
[-C--:B------:R-:W-:Y:S01]  /*21e0*/  FMNMX3 R24, R24, R15.reuse, R13, PT ;  /* 0x0000000f18187276 */ /* 0x080fe2000380000d */
[----:B------:R-:W-:Y:S01]  /*21f0*/  IMAD.WIDE.U32 R2, R3, 0x8, R22 ;  /* 0x0000000803027825 */ /* 0x000fe200078e0016 */
[----:B------:R-:W-:Y:S01]  /*2200*/  FMNMX3 R26, R26, R15, R13, !PT ;  /* 0x0000000f1a1a7276 */ /* 0x000fe2000780000d */
[----:B------:R-:W3:Y:S02]  /*2210*/  LDG.E.64 R6, desc[UR6][R6.64] ;  /* 0x0000000606067981 */ /* 0x000ee4000c1e1b00 */
[----:B------:R-:W-:Y:S02]  /*2220*/  VIADD R13, R20, 0x100 ;  /* 0x00000100140d7836 */ /* 0x000fe40000000000 */
[----:B------:R-:W3:Y:S01]  /*2230*/  LDG.E.64 R2, desc[UR6][R2.64] ;  /* 0x0000000602027981 */ /* 0x000ee2000c1e1b00 */
[-CC-:B--2---:R-:W-:Y:S02]  /*2240*/  FMNMX3 R25, R25, R16.reuse, R18.reuse, PT ;  /* 0x0000001019197276 */ /* 0x184fe40003800012 */
[----:B------:R-:W-:-:S02]  /*2250*/  FMNMX3 R27, R27, R16, R18, !PT ;  /* 0x000000101b1b7276 */ /* 0x000fc40007800012 */
[-CC-:B------:R-:W-:Y:S02]  /*2260*/  FMNMX3 R24, R24, R17.reuse, R19.reuse, PT ;  /* 0x0000001118187276 */ /* 0x180fe40003800013 */
[----:B------:R-:W-:Y:S01]  /*2270*/  FMNMX3 R26, R26, R17, R19, !PT ;  /* 0x000000111a1a7276 */ /* 0x000fe20007800013 */
[----:B------:R-:W-:-:S04]  /*2280*/  IMAD.WIDE.U32 R16, R20, 0x8, R22 ;  /* 0x0000000814107825 */ /* 0x000fc800078e0016 */
[----:B------:R-:W-:Y:S02]  /*2290*/  IMAD.WIDE.U32 R18, R13, 0x8, R22 ;  /* 0x000000080d127825 */ /* 0x000fe400078e0016 */
[----:B------:R-:W2:Y:S04]  /*22a0*/  LDG.E.64 R16, desc[UR6][R16.64] ;  /* 0x0000000610107981 */ /* 0x000ea8000c1e1b00 */
[----:B------:R-:W2:Y:S01]  /*22b0*/  LDG.E.64 R18, desc[UR6][R18.64] ;  /* 0x0000000612127981 */ /* 0x000ea2000c1e1b00 */
[C---:B------:R-:W-:Y:S02]  /*22c0*/  VIADD R13, R20.reuse, 0x200 ;  /* 0x00000200140d7836 */ /* 0x040fe40000000000 */
[----:B------:R-:W-:Y:S01]  /*22d0*/  VIADD R15, R20, 0x300 ;  /* 0x00000300140f7836 */ /* 0x000fe20000000000 */
[----:B---3--:R-:W-:-:S02]  /*22e0*/  FMNMX3 R25, R25, R6, R2, PT ;  /* 0x0000000619197276 */ /* 0x008fc40003800002 */
[----:B------:R-:W-:Y:S02]  /*22f0*/  FMNMX3 R27, R27, R6, R2, !PT ;  /* 0x000000061b1b7276 */ /* 0x000fe40007800002 */
[-CC-:B------:R-:W-:Y:S02]  /*2300*/  FMNMX3 R24, R24, R7.reuse, R3.reuse, PT ;  /* 0x0000000718187276 */ /* 0x180fe40003800003 */
[----:B------:R-:W-:Y:S01]  /*2310*/  FMNMX3 R26, R26, R7, R3, !PT ;  /* 0x000000071a1a7276 */ /* 0x000fe20007800003 */
        /* <DEDUP_REMOVED lines=8> */
[-CC-:B--2---:R-:W-:Y:S02]  /*23a0*/  FMNMX3 R25, R25, R16.reuse, R18.reuse, PT ;  /* 0x0000001019197276 */ /* 0x184fe40003800012 */
[----:B------:R-:W-:Y:S02]  /*23b0*/  FMNMX3 R27, R27, R16, R18, !PT ;  /* 0x000000101b1b7276 */ /* 0x000fe40007800012 */
[-CC-:B------:R-:W-:Y:S02]  /*23c0*/  FMNMX3 R24, R24, R17.reuse, R19.reuse, PT ;  /* 0x0000001118187276 */ /* 0x180fe40003800013 */
[----:B------:R-:W-:Y:S01]  /*23d0*/  FMNMX3 R26, R26, R17, R19, !PT ;  /* 0x000000111a1a7276 */ /* 0x000fe20007800013 */
[----:B------:R-:W-:-:S04]  /*23e0*/  IMAD.WIDE.U32 R18, R3, 0x8, R22 ;  /* 0x0000000803127825 */ /* 0x000fc800078e0016 */
[C---:B------:R-:W-:Y:S02]  /*23f0*/  VIADD R3, R20.reuse, 0x700 ;  /* 0x0000070014037836 */ /* 0x040fe40000000000 */
[----:B------:R-:W-:Y:S01]  /*2400*/  VIADD R17, R20, 0x600 ;  /* 0x0000060014117836 */ /* 0x000fe20000000000 */
[----:B------:R-:W4:Y:S01]  /*2410*/  LDG.E.64 R18, desc[UR6][R18.64] ;  /* 0x0000000612127981 */ /* 0x000f22000c1e1b00 */
[----:B------:R-:W-:-:S04]  /*2420*/  IMAD.WIDE.U32 R2, R3, 0x8, R22 ;  /* 0x0000000803027825 */ /* 0x000fc800078e0016 */
[----:B------:R-:W-:Y:S02]  /*2430*/  IMAD.WIDE.U32 R16, R17, 0x8, R22 ;  /* 0x0000000811107825 */ /* 0x000fe400078e0016 */
[----:B------:R-:W2:Y:S04]  /*2440*/  LDG.E.64 R2, desc[UR6][R2.64] ;  /* 0x0000000602027981 */ /* 0x000ea8000c1e1b00 */
[----:B------:R-:W2:Y:S01]  /*2450*/  LDG.E.64 R16, desc[UR6][R16.64] ;  /* 0x0000000610107981 */ /* 0x000ea2000c1e1b00 */
[----:B------:R-:W-:-:S05]  /*2460*/  VIADD R4, R4, 0x10 ;  /* 0x0000001004047836 */ /* 0x000fca0000000000 */
[----:B------:R-:W-:Y:S02]  /*2470*/  ISETP.NE.AND P0, PT, R4, RZ, PT ;  /* 0x000000ff0400720c */ /* 0x000fe40003f05270 */
[-CC-:B---3--:R-:W-:Y:S02]  /*2480*/  FMNMX3 R25, R25, R12.reuse, R14.reuse, PT ;  /* 0x0000000c19197276 */ /* 0x188fe4000380000e */
[-CC-:B------:R-:W-:Y:S02]  /*2490*/  FMNMX3 R24, R24, R13.reuse, R15.reuse, PT ;  /* 0x0000000d18187276 */ /* 0x180fe4000380000f */
[----:B------:R-:W-:Y:S02]  /*24a0*/  FMNMX3 R27, R27, R12, R14, !PT ;  /* 0x0000000c1b1b7276 */ /* 0x000fe4000780000e */
[----:B------:R-:W-:Y:S01]  /*24b0*/  FMNMX3 R26, R26, R13, R15, !PT ;  /* 0x0000000d1a1a7276 */ /* 0x000fe2000780000f */
[----:B------:R-:W-:Y:S02]  /*24c0*/  VIADD R0, R0, 0x1000 ;  /* 0x0000100000007836 */ /* 0x000fe40000000000 */
[----:B------:R-:W-:Y:S01]  /*24d0*/  VIADD R20, R20, 0x1000 ;  /* 0x0000100014147836 */ /* 0x000fe20000000000 */
[----:B----4-:R-:W-:-:S02]  /*24e0*/  FMNMX3 R25, R25, R6, R18, PT ;  /* 0x0000000619197276 */ /* 0x010fc40003800012 */
[-CC-:B------:R-:W-:Y:S02]  /*24f0*/  FMNMX3 R24, R24, R7.reuse, R19.reuse, PT ;  /* 0x0000000718187276 */ /* 0x180fe40003800013 */
[----:B------:R-:W-:Y:S02]  /*2500*/  FMNMX3 R27, R27, R6, R18, !PT ;  /* 0x000000061b1b7276 */ /* 0x000fe40007800012 */
[----:B------:R-:W-:Y:S02]  /*2510*/  FMNMX3 R26, R26, R7, R19, !PT ;  /* 0x000000071a1a7276 */ /* 0x000fe40007800013 */
[-CC-:B--2---:R-:W-:Y:S02]  /*2520*/  FMNMX3 R6, R25, R16.reuse, R2.reuse, PT ;  /* 0x0000001019067276 */ /* 0x184fe40003800002 */
[----:B------:R-:W-:Y:S02]  /*2530*/  FMNMX3 R7, R24, R17, R3, PT ;  /* 0x0000001118077276 */ /* 0x000fe40003800003 */
[----:B------:R-:W-:-:S02]  /*2540*/  FMNMX3 R2, R27, R16, R2, !PT ;  /* 0x000000101b027276 */ /* 0x000fc40007800002 */
[----:B------:R-:W-:Y:S01]  /*2550*/  FMNMX3 R3, R26, R17, R3, !PT ;  /* 0x000000111a037276 */ /* 0x000fe20007800003 */
[----:B------:R-:W-:Y:S06]  /*2560*/  @P0 BRA `(.L_x_143) ;  /* 0xfffffff800b00947 */ /* 0x000fec000383ffff */
[----:B------:R-:W-:Y:S05]  /*2570*/  BSYNC.RECONVERGENT B3 ;  /* 0x0000000000037941 */ /* 0x000fea0003800200 */
.L_x_142:
[----:B------:R-:W-:-:S07]  /*2580*/  VIADD R0, R0, 0xfffff800 ;  /* 0xfffff80000007836 */ /* 0x000fce0000000000 */
.L_x_141:
[----:B------:R-:W-:Y:S05]  /*2590*/  BSYNC.RECONVERGENT B2 ;  /* 0x0000000000027941 */ /* 0x000fea0003800200 */
.L_x_140:
[----:B------:R-:W-:-:S13]  /*25a0*/  ISETP.NE.AND P0, PT, R11, RZ, PT ;  /* 0x000000ff0b00720c */ /* 0x000fda0003f05270 */
[----:B------:R-:W-:Y:S05]  /*25b0*/  @!P0 BRA `(.L_x_139) ;  /* 0x0000000400688947 */ /* 0x000fea0003800000 */
[----:B------:R-:W-:Y:S01]  /*25c0*/  ISETP.GE.U32.AND P0, PT, R11, 0x8, PT ;  /* 0x000000080b00780c */ /* 0x000fe20003f06070 */
[----:B------:R-:W-:Y:S01]  /*25d0*/  BSSY.RECONVERGENT B2, `(.L_x_144) ;  /* 0x000002d000027945 */ /* 0x000fe20003800200 */
[----:B------:R-:W-:-:S04]  /*25e0*/  LOP3.LUT R4, R10, 0x7, RZ, 0xc0, !PT ;  /* 0x000000070a047812 */ /* 0x000fc800078ec0ff */
[----:B------:R-:W-:-:S07]  /*25f0*/  ISETP.NE.AND P1, PT, R4, RZ, PT ;  /* 0x000000ff0400720c */ /* 0x000fce0003f25270 */
[----:B------:R-:W-:Y:S06]  /*2600*/  @!P0 BRA `(.L_x_145) ;  /* 0x0000000000a48947 */ /* 0x000fec0003800000 */
[----:B------:R-:W-:-:S04]  /*2610*/  IMAD.IADD R27, R0, 0x1, R9 ;  /* 0x00000001001b7824 */ /* 0x000fc800078e0209 */
[C---:B------:R-:W-:Y:S02]  /*2620*/  VIADD R13, R27.reuse, 0x100 ;  /* 0x000001001b0d7836 */ /* 0x040fe40000000000 */
[----:B------:R-:W-:-:S04]  /*2630*/  IMAD.WIDE.U32 R14, R27, 0x8, R22 ;  /* 0x000000081b0e7825 */ /* 0x000fc800078e0016 */
[----:B------:R-:W-:Y:S02]  /*2640*/  IMAD.WIDE.U32 R12, R13, 0x8, R22 ;  /* 0x000000080d0c7825 */ /* 0x000fe400078e0016 */
[----:B------:R-:W2:Y:S04]  /*2650*/  LDG.E.64 R14, desc[UR6][R14.64] ;  /* 0x000000060e0e7981 */ /* 0x000ea8000c1e1b00 */
[----:B------:R-:W2:Y:S01]  /*2660*/  LDG.E.64 R12, desc[UR6][R12.64] ;  /* 0x000000060c0c7981 */ /* 0x000ea2000c1e1b00 */
[C---:B------:R-:W-:Y:S02]  /*2670*/  VIADD R17, R27.reuse, 0x300 ;  /* 0x000003001b117836 */ /* 0x040fe40000000000 */
[C---:B------:R-:W-:Y:S02]  /*2680*/  VIADD R19, R27.reuse, 0x400 ;  /* 0x000004001b137836 */ /* 0x040fe40000000000 */
[----:B------:R-:W-:Y:S01]  /*2690*/  VIADD R18, R27, 0x500 ;  /* 0x000005001b127836 */ /* 0x000fe20000000000 */
[----:B--2---:R-:W-:Y:S01]  /*26a0*/  FMNMX3 R20, R7, R15, R13, PT ;  /* 0x0000000f07147276 */ /* 0x004fe2000380000d */
[----:B------:R-:W-:Y:S01]  /*26b0*/  VIADD R7, R27, 0x200 ;  /* 0x000002001b077836 */ /* 0x000fe20000000000 */
[----:B------:R-:W-:-:S02]  /*26c0*/  FMNMX3 R11, R6, R14, R12, PT ;  /* 0x0000000e060b7276 */ /* 0x000fc4000380000c */
[----:B------:R-:W-:Y:S01]  /*26d0*/  FMNMX3 R25, R2, R14, R12, !PT ;  /* 0x0000000e02197276 */ /* 0x000fe2000780000c */
[----:B------:R-:W-:Y:S01]  /*26e0*/  IMAD.WIDE.U32 R6, R7, 0x8, R22 ;  /* 0x0000000807067825 */ /* 0x000fe200078e0016 */
[----:B------:R-:W-:-:S03]  /*26f0*/  FMNMX3 R24, R3, R15, R13, !PT ;  /* 0x0000000f03187276 */ /* 0x000fc6000780000d */
[--C-:B------:R-:W-:Y:S02]  /*2700*/  IMAD.WIDE.U32 R14, R17, 0x8, R22.reuse ;  /* 0x00000008110e7825 */ /* 0x100fe400078e0016 */
[----:B------:R-:W2:Y:S02]  /*2710*/  LDG.E.64 R6, desc[UR6][R6.64] ;  /* 0x0000000606067981 */ /* 0x000ea4000c1e1b00 */
[--C-:B------:R-:W-:Y:S02]  /*2720*/  IMAD.WIDE.U32 R16, R19, 0x8, R22.reuse ;  /* 0x0000000813107825 */ /* 0x100fe400078e0016 */
[----:B------:R-:W2:Y:S02]  /*2730*/  LDG.E.64 R14, desc[UR6][R14.64] ;  /* 0x000000060e0e7981 */ /* 0x000ea4000c1e1b00 */
[C---:B------:R-:W-:Y:S02]  /*2740*/  VIADD R3, R27.reuse, 0x600 ;  /* 0x000006001b037836 */ /* 0x040fe40000000000 */
[----:B------:R-:W-:Y:S01]  /*2750*/  IMAD.WIDE.U32 R18, R18, 0x8, R22 ;  /* 0x0000000812127825 */ /* 0x000fe200078e0016 */
[----:B------:R-:W3:Y:S03]  /*2760*/  LDG.E.64 R16, desc[UR6][R16.64] ;  /* 0x0000000610107981 */ /* 0x000ee6000c1e1b00 */
[----:B------:R-:W-:-:S02]  /*2770*/  VIADD R13, R27, 0x700 ;  /* 0x000007001b0d7836 */ /* 0x000fc40000000000 */
[--C-:B------:R-:W-:Y:S01]  /*2780*/  IMAD.WIDE.U32 R2, R3, 0x8, R22.reuse ;  /* 0x0000000803027825 */ /* 0x100fe200078e0016 */
[----:B------:R-:W3:Y:S03]  /*2790*/  LDG.E.64 R18, desc[UR6][R18.64] ;  /* 0x0000000612127981 */ /* 0x000ee6000c1e1b00 */
[----:B------:R-:W-:Y:S02]  /*27a0*/  IMAD.WIDE.U32 R12, R13, 0x8, R22 ;  /* 0x000000080d0c7825 */ /* 0x000fe400078e0016 */
[----:B------:R-:W4:Y:S04]  /*27b0*/  LDG.E.64 R2, desc[UR6][R2.64] ;  /* 0x0000000602027981 */ /* 0x000f28000c1e1b00 */
[----:B------:R-:W4:Y:S01]  /*27c0*/  LDG.E.64 R12, desc[UR6][R12.64] ;  /* 0x000000060c0c7981 */ /* 0x000f22000c1e1b00 */
[----:B------:R-:W-:Y:S01]  /*27d0*/  VIADD R0, R0, 0x800 ;  /* 0x0000080000007836 */ /* 0x000fe20000000000 */
[----:B--2---:R-:W-:-:S02]  /*27e0*/  FMNMX3 R11, R11, R6, R14, PT ;  /* 0x000000060b0b7276 */ /* 0x004fc4000380000e */
[-CC-:B------:R-:W-:Y:S02]  /*27f0*/  FMNMX3 R20, R20, R7.reuse, R15.reuse, PT ;  /* 0x0000000714147276 */ /* 0x180fe4000380000f */
[----:B------:R-:W-:Y:S02]  /*2800*/  FMNMX3 R25, R25, R6, R14, !PT ;  /* 0x0000000619197276 */ /* 0x000fe4000780000e */
[----:B------:R-:W-:Y:S02]  /*2810*/  FMNMX3 R24, R24, R7, R15, !PT ;  /* 0x0000000718187276 */ /* 0x000fe4000780000f */
[-CC-:B---3--:R-:W-:Y:S02]  /*2820*/  FMNMX3 R11, R11, R16.reuse, R18.reuse, PT ;  /* 0x000000100b0b7276 */ /* 0x188fe40003800012 */
[----:B------:R-:W-:Y:S02]  /*2830*/  FMNMX3 R20, R20, R17, R19, PT ;  /* 0x0000001114147276 */ /* 0x000fe40003800013 */
[----:B------:R-:W-:-:S02]  /*2840*/  FMNMX3 R25, R25, R16, R18, !PT ;  /* 0x0000001019197276 */ /* 0x000fc40007800012 */
[----:B------:R-:W-:Y:S02]  /*2850*/  FMNMX3 R24, R24, R17, R19, !PT ;  /* 0x0000001118187276 */ /* 0x000fe40007800013 */
[-CC-:B----4-:R-:W-:Y:S02]  /*2860*/  FMNMX3 R6, R11, R2.reuse, R12.reuse, PT ;  /* 0x000000020b067276 */ /* 0x190fe4000380000c */
[-CC-:B------:R-:W-:Y:S02]  /*2870*/  FMNMX3 R7, R20, R3.reuse, R13.reuse, PT ;  /* 0x0000000314077276 */ /* 0x180fe4000380000d */
[----:B------:R-:W-:Y:S02]  /*2880*/  FMNMX3 R2, R25, R2, R12, !PT ;  /* 0x0000000219027276 */ /* 0x000fe4000780000c */
[----:B------:R-:W-:-:S07]  /*2890*/  FMNMX3 R3, R24, R3, R13, !PT ;  /* 0x0000000318037276 */ /* 0x000fce000780000d */
.L_x_145:
[----:B------:R-:W-:Y:S05]  /*28a0*/  BSYNC.RECONVERGENT B2 ;  /* 0x0000000000027941 */ /* 0x000fea0003800200 */
.L_x_144:
[----:B------:R-:W-:Y:S05]  /*28b0*/  @!P1 BRA `(.L_x_139) ;  /* 0x0000000000a89947 */ /* 0x000fea0003800000 */
[----:B------:R-:W-:Y:S01]  /*28c0*/  ISETP.GE.U32.AND P0, PT, R4, 0x4, PT ;  /* 0x000000040400780c */ /* 0x000fe20003f06070 */
[----:B------:R-:W-:Y:S01]  /*28d0*/  BSSY.RECONVERGENT B2, `(.L_x_146) ;  /* 0x0000018000027945 */ /* 0x000fe20003800200 */
[----:B------:R-:W-:-:S11]  /*28e0*/  LOP3.LUT P1, RZ, R10, 0x3, RZ, 0xc0, !PT ;  /* 0x000000030aff7812 */ /* 0x000fd6000782c0ff */
[----:B------:R-:W-:Y:S05]  /*28f0*/  @!P0 BRA `(.L_x_147) ;  /* 0x0000000000548947 */ /* 0x000fea0003800000 */
[----:B------:R-:W-:-:S04]  /*2900*/  IMAD.IADD R9, R0, 0x1, R9 ;  /* 0x0000000100097824 */ /* 0x000fc800078e0209 */
[C---:B------:R-:W-:Y:S02]  /*2910*/  VIADD R15, R9.reuse, 0x100 ;  /* 0x00000100090f7836 */ /* 0x040fe40000000000 */
[C---:B------:R-:W-:Y:S02]  /*2920*/  VIADD R17, R9.reuse, 0x200 ;  /* 0x0000020009117836 */ /* 0x040fe40000000000 */
[C---:B------:R-:W-:Y:S02]  /*2930*/  VIADD R11, R9.reuse, 0x300 ;  /* 0x00000300090b7836 */ /* 0x040fe40000000000 */
[----:B------:R-:W-:-:S04]  /*2940*/  IMAD.WIDE.U32 R12, R9, 0x8, R22 ;  /* 0x00000008090c7825 */ /* 0x000fc800078e0016 */
[--C-:B------:R-:W-:Y:S02]  /*2950*/  IMAD.WIDE.U32 R14, R15, 0x8, R22.reuse ;  /* 0x000000080f0e7825 */ /* 0x100fe400078e0016 */
[----:B------:R-:W2:Y:S02]  /*2960*/  LDG.E.64 R12, desc[UR6][R12.64] ;  /* 0x000000060c0c7981 */ /* 0x000ea4000c1e1b00 */
[--C-:B------:R-:W-:Y:S02]  /*2970*/  IMAD.WIDE.U32 R16, R17, 0x8, R22.reuse ;  /* 0x0000000811107825 */ /* 0x100fe400078e0016 */
[----:B------:R-:W2:Y:S02]  /*2980*/  LDG.E.64 R14, desc[UR6][R14.64] ;  /* 0x000000060e0e7981 */ /* 0x000ea4000c1e1b00 */
[----:B------:R-:W-:Y:S02]  /*2990*/  IMAD.WIDE.U32 R10, R11, 0x8, R22 ;  /* 0x000000080b0a7825 */ /* 0x000fe400078e0016 */
        /* <DEDUP_REMOVED lines=11> */
.L_x_147:
[----:B------:R-:W-:Y:S05]  /*2a50*/  BSYNC.RECONVERGENT B2 ;  /* 0x0000000000027941 */ /* 0x000fea0003800200 */
.L_x_146:
[----:B------:R-:W-:Y:S05]  /*2a60*/  @!P1 BRA `(.L_x_139) ;  /* 0x00000000003c9947 */ /* 0x000fea0003800000 */
[----:B------:R-:W-:Y:S01]  /*2a70*/  LOP3.LUT R4, R21, 0xffff, RZ, 0xc0, !PT ;  /* 0x0000ffff15047812 */ /* 0x000fe200078ec0ff */
[----:B------:R-:W-:-:S03]  /*2a80*/  IMAD.IADD R9, R0, 0x1, R5 ;  /* 0x0000000100097824 */ /* 0x000fc600078e0205 */
[----:B------:R-:W-:-:S04]  /*2a90*/  LEA.HI R4, R4, 0x1, RZ, 0x18 ;  /* 0x0000000104047811 */ /* 0x000fc800078fc0ff */
[----:B------:R-:W-:-:S05]  /*2aa0*/  LOP3.LUT R4, R4, 0x3, RZ, 0xc0, !PT ;  /* 0x0000000304047812 */ /* 0x000fca00078ec0ff */
[----:B------:R-:W-:-:S07]  /*2ab0*/  IMAD.MOV R0, RZ, RZ, -R4 ;  /* 0x000000ffff007224 */ /* 0x000fce00078e0a04 */
.L_x_148:
[----:B------:R-:W-:-:S06]  /*2ac0*/  IMAD.WIDE.U32 R4, R9, 0x8, R22 ;  /* 0x0000000809047825 */ /* 0x000fcc00078e0016 */
        /* <DEDUP_REMOVED lines=9> */
.L_x_139:
[----:B------:R-:W-:Y:S05]  /*2b60*/  BSYNC.RECONVERGENT B1 ;  /* 0x0000000000017941 */ /* 0x000fea0003800200 */
.L_x_136:
        /* <DEDUP_REMOVED lines=57> */
.L_x_150:
[----:B------:R-:W-:Y:S05]  /*2f00*/  BSYNC.RECONVERGENT B1 ;  /* 0x0000000000017941 */ /* 0x000fea0003800200 */
.L_x_149:
[----:B------:R-:W-:Y:S01]  /*2f10*/  BAR.SYNC.DEFER_BLOCKING 0x0 ;  /* 0x0000000000007b1d */ /* 0x000fe20000010000 */
[----:B------:R-:W-:-:S13]  /*2f20*/  ISETP.NE.AND P0, PT, R8, RZ, PT ;  /* 0x000000ff0800720c */ /* 0x000fda0003f05270 */
[----:B------:R-:W-:Y:S05]  /*2f30*/  @P0 BRA `(.L_x_135) ;  /* 0x00000000006c0947 */ /* 0x000fea0003800000 */
[----:B------:R-:W5:Y:S01]  /*2f40*/  S2UR UR5, SR_CgaCtaId ;  /* 0x00000000000579c3 */ /* 0x000f620000008800 */
[----:B------:R-:W-:Y:S02]  /*2f50*/  UMOV UR4, 0x400 ;  /* 0x0000040000047882 */ /* 0x000fe40000000000 */
[----:B-----5:R-:W-:-:S09]  /*2f60*/  ULEA UR4, UR5, UR4, 0x18 ;  /* 0x0000000405047291 */ /* 0x020fd2000f8ec0ff */
[----:B-1--4-:R-:W-:Y:S04]  /*2f70*/  LDS.64 R4, [UR4+0x18] ;  /* 0x00001804ff047984 */ /* 0x012fe80008000a00 */
[----:B0--3--:R-:W0:Y:S04]  /*2f80*/  LDS.128 R8, [UR4+0x20] ;  /* 0x00002004ff087984 */ /* 0x009e280008000c00 */
[----:B------:R-:W1:Y:S04]  /*2f90*/  LDS.128 R12, [UR4+0x30] ;  /* 0x00003004ff0c7984 */ /* 0x000e680008000c00 */
[----:B------:R-:W3:Y:S04]  /*2fa0*/  LDS.128 R16, [UR4+0x40] ;  /* 0x00004004ff107984 */ /* 0x000ee80008000c00 */
[----:B------:R-:W4:Y:S04]  /*2fb0*/  LDS.128 R20, [UR4+0x50] ;  /* 0x00005004ff147984 */ /* 0x000f280008000c00 */
[----:B------:R-:W5:Y:S01]  /*2fc0*/  LDS.128 R24, [UR4+0x60] ;  /* 0x00006004ff187984 */ /* 0x000f620008000c00 */
[----:B0-----:R-:W-:-:S02]  /*2fd0*/  FMNMX3 R10, R6, R4, R10, PT ;  /* 0x00000004060a7276 */ /* 0x001fc4000380000a */
[----:B--2---:R-:W-:Y:S02]  /*2fe0*/  FMNMX3 R0, R7, R5, R11, PT ;  /* 0x0000000507007276 */ /* 0x004fe4000380000b */
[----:B------:R-:W0:Y:S01]  /*2ff0*/  LDS.128 R4, [UR4+0x70] ;  /* 0x00007004ff047984 */ /* 0x000e220008000c00 */
[----:B-1----:R-:W-:Y:S02]  /*3000*/  FMNMX3 R11, R2, R8, R12, !PT ;  /* 0x00000008020b7276 */ /* 0x002fe4000780000c */
        /* <DEDUP_REMOVED lines=13> */
[----:B------:R-:W-:-:S07]  /*30e0*/  FMNMX R3, R8, R3, !PT ;  /* 0x0000000308037209 */ /* 0x000fce0007800000 */
.L_x_135:
[----:B------:R-:W-:Y:S05]  /*30f0*/  BSYNC.RECONVERGENT B0 ;  /* 0x0000000000007941 */ /* 0x000fea0003800200 */
.L_x_117:
[----:B0-2---:R-:W0:Y:S02]  /*3100*/  S2R R0, SR_TID.X ;  /* 0x0000000000007919 */ /* 0x005e240000002100 */
[----:B0-----:R-:W-:-:S13]  /*3110*/  ISETP.NE.AND P0, PT, R0, RZ, PT ;  /* 0x000000ff0000720c */ /* 0x001fda0003f05270 */
[----:B------:R-:W-:Y:S05]  /*3120*/  @P0 EXIT ;  /* 0x000000000000094d */ /* 0x000fea0003800000 */
[----:B-1--4-:R-:W0:Y:S02]  /*3130*/  LDC.64 R4, c[0x0][0x388] ;  /* 0x0000e200ff047b82 */ /* 0x012e240000000a00 */
[----:B0-----:R-:W-:-:S05]  /*3140*/  IMAD.WIDE.U32 R4, R29, 0x10, R4 ;  /* 0x000000101d047825 */ /* 0x001fca00078e0004 */
[----:B------:R-:W-:Y:S04]  /*3150*/  STG.E.64 desc[UR6][R4.64], R6 ;  /* 0x0000000604007986 */ /* 0x000fe8000c101b06 */
[----:B------:R-:W-:Y:S01]  /*3160*/  STG.E.64 desc[UR6][R4.64+0x8], R2 ;  /* 0x0000080204007986 */ /* 0x000fe2000c101b06 */
[----:B------:R-:W-:Y:S05]  /*3170*/  EXIT ;  /* 0x000000000000794d */ /* 0x000fea0003800000 */
.L_x_151:
        /* <DEDUP_REMOVED lines=16> */
.L_x_193:


//--------------------- .text._ZN3cub18CUB_300001_SM_10006detail6reduce28DeviceReduceSingleTileKernelINS2_10policy_hubIN4cuda3std3__44pairI6float2S9_EEj14bbox_reductionE10Policy1000EN6thrust24THRUST_300001_SM_1000_NS6detail15normal_iteratorINSF_10device_ptrIS9_EEEEPSA_jSB_SA_SA_19bbox_transformationEEvT0_T1_T2_T3_T4_T6_ --------------------------
	.section	.text._ZN3cub18CUB_300001_SM_10006detail6reduce28DeviceReduceSingleTileKernelINS2_10policy_hubIN4cuda3std3__44pairI6float2S9_EEj14bbox_reductionE10Policy1000EN6thrust24THRUST_300001_SM_1000_NS6detail15normal_iteratorINSF_10device_ptrIS9_EEEEPSA_jSB_SA_SA_19bbox_transformationEEvT0_T1_T2_T3_T4_T6_,"ax",@progbits
	.align	128
        .global         _ZN3cub18CUB_300001_SM_10006detail6reduce28DeviceReduceSingleTileKernelINS2_10policy_hubIN4cuda3std3__44pairI6float2S9_EEj14bbox_reductionE10Policy1000EN6thrust24THRUST_300001_SM_1000_NS6detail15normal_iteratorINSF_10device_ptrIS9_EEEEPSA_jSB_SA_SA_19bbox_transformationEEvT0_T1_T2_T3_T4_T6_
        .type           _ZN3cub18CUB_300001_SM_10006detail6reduce28DeviceReduceSingleTileKernelINS2_10policy_hubIN4cuda3std3__44pairI6float2S9_EEj14bbox_reductionE10Policy1000EN6thrust24THRUST_300001_SM_1000_NS6detail15normal_iteratorINSF_10device_ptrIS9_EEEEPSA_jSB_SA_SA_19bbox_transformationEEvT0_T1_T2_T3_T4_T6_,@function
        .size           _ZN3cub18CUB_300001_SM_10006detail6reduce28DeviceReduceSingleTileKernelINS2_10policy_hubIN4cuda3std3__44pairI6float2S9_EEj14bbox_reductionE10Policy1000EN6thrust24THRUST_300001_SM_1000_NS6detail15normal_iteratorINSF_10device_ptrIS9_EEEEPSA_jSB_SA_SA_19bbox_transformationEEvT0_T1_T2_T3_T4_T6_,(.L_x_194 - _ZN3cub18CUB_300001_SM_10006detail6reduce28DeviceReduceSingleTileKernelINS2_10policy_hubIN4cuda3std3__44pairI6float2S9_EEj14bbox_reductionE10Policy1000EN6thrust24THRUST_300001_SM_1000_NS6detail15normal_iteratorINSF_10device_ptrIS9_EEEEPSA_jSB_SA_SA_19bbox_transformationEEvT0_T1_T2_T3_T4_T6_)
        .other          _ZN3cub18CUB_300001_SM_10006detail6reduce28DeviceReduceSingleTileKernelINS2_10policy_hubIN4cuda3std3__44pairI6float2S9_EEj14bbox_reductionE10Policy1000EN6thrust24THRUST_300001_SM_1000_NS6detail15normal_iteratorINSF_10device_ptrIS9_EEEEPSA_jSB_SA_SA_19bbox_transformationEEvT0_T1_T2_T3_T4_T6_,@"STO_CUDA_ENTRY STV_DEFAULT"
_ZN3cub18CUB_300001_SM_10006detail6reduce28DeviceReduceSingleTileKernelINS2_10policy_hubIN4cuda3std3__44pairI6float2S9_EEj14bbox_reductionE10Policy1000EN6thrust24THRUST_300001_SM_1000_NS6detail15normal_iteratorINSF_10device_ptrIS9_EEEEPSA_jSB_SA_SA_19bbox_transformationEEvT0_T1_T2_T3_T4_T6_:
.text._ZN3cub18CUB_300001_SM_10006detail6reduce28DeviceReduceSingleTileKernelINS2_10policy_hubIN4cuda3std3__44pairI6float2S9_EEj14bbox_reductionE10Policy1000EN6thrust24THRUST_300001_SM_1000_NS6detail15normal_iteratorINSF_10device_ptrIS9_EEEEPSA_jSB_SA_SA_19bbox_transformationEEvT0_T1_T2_T3_T4_T6_:
        /* <DEDUP_REMOVED lines=15> */
.L_x_152:
[----:B------:R-:W-:Y:S01]  /*00f0*/  ISETP.GT.U32.AND P0, PT, R0, 0x3ff, PT ;  /* 0x000003ff0000780c */ /* 0x000fe20003f04070 */
[----:B------:R-:W-:-:S12]  /*0100*/  BSSY.RECONVERGENT B0, `(.L_x_153) ;  /* 0x00002c3000007945 */ /* 0x000fd80003800200 */
        /* <DEDUP_REMOVED lines=11> */
.L_x_156:
[----:B------:R-:W-:Y:S05]  /*01c0*/  BSYNC.RECONVERGENT B1 ;  /* 0x0000000000017941 */ /* 0x000fea0003800200 */
.L_x_155:
        /* <DEDUP_REMOVED lines=16> */
[----:B------:R-:W-:Y:S01]  /*02d0*/  LOP3.LUT R42, R41, 0x1fffff0, RZ, 0xc0, !PT ;  /* 0x01fffff0292a7812 */ /* 0x000fe200078ec0ff */
[----:B------:R-:W-:Y:S02]  /*02e0*/  IMAD.MOV.U32 R6, RZ, RZ, R8 ;  /* 0x000000ffff067224 */ /* 0x000fe400078e0008 */
[----:B------:R-:W-:Y:S02]  /*02f0*/  IMAD.MOV.U32 R7, RZ, RZ, R9 ;  /* 0x000000ffff077224 */ /* 0x000fe400078e0009 */
[----:B------:R-:W-:Y:S02]  /*0300*/  IMAD.MOV R42, RZ, RZ, -R42 ;  /* 0x000000ffff2a7224 */ /* 0x000fe400078e0a2a */
[----:B0-----:R-:W-:-:S03]  /*0310*/  IMAD.WIDE.U32 R2, R43, 0x8, R2 ;  /* 0x000000082b027825 */ /* 0x001fc600078e0002 */
[----:B------:R-:W-:-:S05]  /*0320*/  IADD3 R40, P1, PT, R2, 0x4000, RZ ;  /* 0x0000400002287810 */ /* 0x000fca0007f3e0ff */
[----:B------:R-:W-:-:S08]  /*0330*/  IMAD.X R3, RZ, RZ, R3, P1 ;  /* 0x000000ffff037224 */ /* 0x000fd000008e0603 */
.L_x_161:
        /* <DEDUP_REMOVED lines=16> */
[----:B------:R0:W5:Y:S01]  /*0440*/  LDG.E.64 R38, desc[UR6][R2.64+0x3800] ;  /* 0x0038000602267981 */ /* 0x000162000c1e1b00 */
[----:B------:R-:W-:Y:S01]  /*0450*/  IADD3 R40, P1, PT, R2, 0x8000, RZ ;  /* 0x0000800002287810 */ /* 0x000fe20007f3e0ff */
[----:B------:R-:W-:-:S02]  /*0460*/  VIADD R42, R42, 0x10 ;  /* 0x000000102a2a7836 */ /* 0x000fc40000000000 */
[----:B------:R-:W-:Y:S02]  /*0470*/  VIADD R43, R43, 0x1000 ;  /* 0x000010002b2b7836 */ /* 0x000fe40000000000 */
[----:B0-----:R-:W-:Y:S01]  /*0480*/  IMAD.X R3, RZ, RZ, R3, P1 ;  /* 0x000000ffff037224 */ /* 0x001fe200008e0603 */
[----:B------:R-:W-:Y:S02]  /*0490*/  ISETP.NE.AND P1, PT, R42, RZ, PT ;  /* 0x000000ff2a00720c */ /* 0x000fe40003f25270 */
[-CC-:B--2---:R-:W-:Y:S02]  /*04a0*/  FMNMX3 R6, R6, R4.reuse, R10.reuse, PT ;  /* 0x0000000406067276 */ /* 0x184fe4000380000a */
[----:B------:R-:W-:Y:S02]  /*04b0*/  FMNMX3 R8, R8, R4, R10, !PT ;  /* 0x0000000408087276 */ /* 0x000fe4000780000a */
[-CC-:B------:R-:W-:Y:S02]  /*04c0*/  FMNMX3 R4, R7, R5.reuse, R11.reuse, PT ;  /* 0x0000000507047276 */ /* 0x180fe4000380000b */
[----:B------:R-:W-:-:S02]  /*04d0*/  FMNMX3 R10, R9, R5, R11, !PT ;  /* 0x00000005090a7276 */ /* 0x000fc4000780000b */
[-CC-:B---3--:R-:W-:Y:S02]  /*04e0*/  FMNMX3 R7, R8, R12.reuse, R14.reuse, !PT ;  /* 0x0000000c08077276 */ /* 0x188fe4000780000e */
[----:B------:R-:W-:Y:S02]  /*04f0*/  FMNMX3 R5, R6, R12, R14, PT ;  /* 0x0000000c06057276 */ /* 0x000fe4000380000e */
[-CC-:B------:R-:W-:Y:S02]  /*0500*/  FMNMX3 R4, R4, R13.reuse, R15.reuse, PT ;  /* 0x0000000d04047276 */ /* 0x180fe4000380000f */
[----:B------:R-:W-:Y:S02]  /*0510*/  FMNMX3 R10, R10, R13, R15, !PT ;  /* 0x0000000d0a0a7276 */ /* 0x000fe4000780000f */
[-CC-:B----4-:R-:W-:Y:S02]  /*0520*/  FMNMX3 R7, R7, R16.reuse, R18.reuse, !PT ;  /* 0x0000001007077276 */ /* 0x190fe40007800012 */
[----:B------:R-:W-:-:S02]  /*0530*/  FMNMX3 R5, R5, R16, R18, PT ;  /* 0x0000001005057276 */ /* 0x000fc40003800012 */
[-CC-:B------:R-:W-:Y:S02]  /*0540*/  FMNMX3 R4, R4, R17.reuse, R19.reuse, PT ;  /* 0x0000001104047276 */ /* 0x180fe40003800013 */
[----:B------:R-:W-:Y:S02]  /*0550*/  FMNMX3 R10, R10, R17, R19, !PT ;  /* 0x000000110a0a7276 */ /* 0x000fe40007800013 */
[-CC-:B-----5:R-:W-:Y:S02]  /*0560*/  FMNMX3 R7, R7, R20.reuse, R22.reuse, !PT ;  /* 0x0000001407077276 */ /* 0x1a0fe40007800016 */
[----:B------:R-:W-:Y:S02]  /*0570*/  FMNMX3 R5, R5, R20, R22, PT ;  /* 0x0000001405057276 */ /* 0x000fe40003800016 */
[-CC-:B------:R-:W-:Y:S02]  /*0580*/  FMNMX3 R4, R4, R21.reuse, R23.reuse, PT ;  /* 0x0000001504047276 */ /* 0x180fe40003800017 */
[----:B------:R-:W-:-:S02]  /*0590*/  FMNMX3 R10, R10, R21, R23, !PT ;  /* 0x000000150a0a7276 */ /* 0x000fc40007800017 */
[-CC-:B------:R-:W-:Y:S02]  /*05a0*/  FMNMX3 R7, R7, R24.reuse, R26.reuse, !PT ;  /* 0x0000001807077276 */ /* 0x180fe4000780001a */
[----:B------:R-:W-:Y:S02]  /*05b0*/  FMNMX3 R5, R5, R24, R26, PT ;  /* 0x0000001805057276 */ /* 0x000fe4000380001a */
[-CC-:B------:R-:W-:Y:S02]  /*05c0*/  FMNMX3 R4, R4, R25.reuse, R27.reuse, PT ;  /* 0x0000001904047276 */ /* 0x180fe4000380001b */
[----:B------:R-:W-:Y:S02]  /*05d0*/  FMNMX3 R10, R10, R25, R27, !PT ;  /* 0x000000190a0a7276 */ /* 0x000fe4000780001b */
[-CC-:B------:R-:W-:Y:S02]  /*05e0*/  FMNMX3 R7, R7, R28.reuse, R30.reuse, !PT ;  /* 0x0000001c07077276 */ /* 0x180fe4000780001e */
[----:B------:R-:W-:-:S02]  /*05f0*/  FMNMX3 R5, R5, R28, R30, PT ;  /* 0x0000001c05057276 */ /* 0x000fc4000380001e */
[-CC-:B------:R-:W-:Y:S02]  /*0600*/  FMNMX3 R4, R4, R29.reuse, R31.reuse, PT ;  /* 0x0000001d04047276 */ /* 0x180fe4000380001f */
[----:B------:R-:W-:Y:S02]  /*0610*/  FMNMX3 R10, R10, R29, R31, !PT ;  /* 0x0000001d0a0a7276 */ /* 0x000fe4000780001f */
[-CC-:B------:R-:W-:Y:S02]  /*0620*/  FMNMX3 R7, R7, R32.reuse, R34.reuse, !PT ;  /* 0x0000002007077276 */ /* 0x180fe40007800022 */
[----:B------:R-:W-:Y:S02]  /*0630*/  FMNMX3 R5, R5, R32, R34, PT ;  /* 0x0000002005057276 */ /* 0x000fe40003800022 */
[-CC-:B------:R-:W-:Y:S02]  /*0640*/  FMNMX3 R4, R4, R33.reuse, R35.reuse, PT ;  /* 0x0000002104047276 */ /* 0x180fe40003800023 */
[----:B------:R-:W-:-:S02]  /*0650*/  FMNMX3 R10, R10, R33, R35, !PT ;  /* 0x000000210a0a7276 */ /* 0x000fc40007800023 */
[-CC-:B------:R-:W-:Y:S02]  /*0660*/  FMNMX3 R8, R7, R36.reuse, R38.reuse, !PT ;  /* 0x0000002407087276 */ /* 0x180fe40007800026 */
[----:B------:R-:W-:Y:S02]  /*0670*/  FMNMX3 R6, R5, R36, R38, PT ;  /* 0x0000002405067276 */ /* 0x000fe40003800026 */
[-CC-:B------:R-:W-:Y:S02]  /*0680*/  FMNMX3 R7, R4, R37.reuse, R39.reuse, PT ;  /* 0x0000002504077276 */ /* 0x180fe40003800027 */
[----:B------:R-:W-:Y:S01]  /*0690*/  FMNMX3 R9, R10, R37, R39, !PT ;  /* 0x000000250a097276 */ /* 0x000fe20007800027 */
[----:B------:R-:W-:Y:S06]  /*06a0*/  @P1 BRA `(.L_x_161) ;  /* 0xfffffffc00241947 */ /* 0x000fec000383ffff */
.L_x_160:
[----:B------:R-:W-:Y:S05]  /*06b0*/  BSYNC.RECONVERGENT B2 ;  /* 0x0000000000027941 */ /* 0x000fea0003800200 */
.L_x_159:
        /* <DEDUP_REMOVED lines=33> */
.L_x_163:
[----:B------:R-:W-:Y:S05]  /*08d0*/  BSYNC.RECONVERGENT B2 ;  /* 0x0000000000027941 */ /* 0x000fea0003800200 */
.L_x_162:
        /* <DEDUP_REMOVED lines=21> */
.L_x_165:
[----:B------:R-:W-:Y:S05]  /*0a30*/  BSYNC.RECONVERGENT B2 ;  /* 0x0000000000027941 */ /* 0x000fea0003800200 */
.L_x_164:
[----:B------:R-:W-:Y:S05]  /*0a40*/  @!P1 BRA `(.L_x_158) ;  /* 0x0000000000449947 */ /* 0x000fea0003800000 */
[----:B------:R-:W0:Y:S01]  /*0a50*/  LDC.64 R2, c[0x0][0x380] ;  /* 0x0000e000ff027b82 */ /* 0x000e220000000a00 */
[----:B------:R-:W-:Y:S02]  /*0a60*/  IMAD.MOV R4, RZ, RZ, -R4 ;  /* 0x000000ffff047224 */ /* 0x000fe400078e0a04 */
[----:B0-----:R-:W-:-:S04]  /*0a70*/  IMAD.WIDE.U32 R2, R43, 0x8, R2 ;  /* 0x000000082b027825 */ /* 0x001fc800078e0002 */
[----:B------:R-:W-:Y:S02]  /*0a80*/  IMAD.MOV.U32 R5, RZ, RZ, R2 ;  /* 0x000000ffff057224 */ /* 0x000fe400078e0002 */
[----:B------:R-:W-:-:S07]  /*0a90*/  IMAD.MOV.U32 R10, RZ, RZ, R3 ;  /* 0x000000ffff0a7224 */ /* 0x000fce00078e0003 */
.L_x_166:
        /* <DEDUP_REMOVED lines=12> */
.L_x_158:
[----:B------:R-:W-:Y:S05]  /*0b60*/  BSYNC.RECONVERGENT B1 ;  /* 0x0000000000017941 */ /* 0x000fea0003800200 */
.L_x_157:
        /* <DEDUP_REMOVED lines=59> */
.L_x_169:
[----:B------:R-:W-:Y:S05]  /*0f20*/  BSYNC.RECONVERGENT B1 ;  /* 0x0000000000017941 */ /* 0x000fea0003800200 */
.L_x_168:
[----:B------:R-:W-:Y:S01]  /*0f30*/  BAR.SYNC.DEFER_BLOCKING 0x0 ;  /* 0x0000000000007b1d */ /* 0x000fe20000010000 */
[----:B------:R-:W-:-:S13]  /*0f40*/  ISETP.NE.AND P0, PT, R45, RZ, PT ;  /* 0x000000ff2d00720c */ /* 0x000fda0003f05270 */
[----:B------:R-:W-:Y:S05]  /*0f50*/  @P0 BRA `(.L_x_170) ;  /* 0x0000001c00740947 */ /* 0x000fea0003800000 */
[----:B------:R-:W5:Y:S01]  /*0f60*/  S2UR UR5, SR_CgaCtaId ;  /* 0x00000000000579c3 */ /* 0x000f620000008800 */
[----:B------:R-:W-:Y:S02]  /*0f70*/  UMOV UR4, 0x400 ;  /* 0x0000040000047882 */ /* 0x000fe40000000000 */
[----:B-----5:R-:W-:-:S09]  /*0f80*/  ULEA UR4, UR5, UR4, 0x18 ;  /* 0x0000000405047291 */ /* 0x020fd2000f8ec0ff */
[----:B-12---:R-:W-:Y:S04]  /*0f90*/  LDS.64 R4, [UR4+0x18] ;  /* 0x00001804ff047984 */ /* 0x006fe80008000a00 */
[----:B------:R-:W3:Y:S04]  /*0fa0*/  LDS.128 R32, [UR4+0x20] ;  /* 0x00002004ff207984 */ /* 0x000ee80008000c00 */
[----:B------:R-:W1:Y:S04]  /*0fb0*/  LDS.128 R28, [UR4+0x30] ;  /* 0x00003004ff1c7984 */ /* 0x000e680008000c00 */
[----:B------:R-:W2:Y:S04]  /*0fc0*/  LDS.128 R24, [UR4+0x40] ;  /* 0x00004004ff187984 */ /* 0x000ea80008000c00 */
[----:B------:R-:W5:Y:S04]  /*0fd0*/  LDS.128 R20, [UR4+0x50] ;  /* 0x00005004ff147984 */ /* 0x000f680008000c00 */
[----:B------:R-:W4:Y:S04]  /*0fe0*/  LDS.128 R16, [UR4+0x60] ;  /* 0x00006004ff107984 */ /* 0x000f280008000c00 */
[----:B------:R-:W4:Y:S04]  /*0ff0*/  LDS.128 R12, [UR4+0x70] ;  /* 0x00007004ff0c7984 */ /* 0x000f280008000c00 */
[----:B------:R-:W4:Y:S01]  /*1000*/  LDS.64 R2, [UR4+0x80] ;  /* 0x00008004ff027984 */ /* 0x000f220008000a00 */
[----:B---3--:R-:W-:-:S02]  /*1010*/  FMNMX3 R11, R6, R4, R34, PT ;  /* 0x00000004060b7276 */ /* 0x008fc40003800022 */
[----:B0-----:R-:W-:Y:S02]  /*1020*/  FMNMX3 R0, R7, R5, R35, PT ;  /* 0x0000000507007276 */ /* 0x001fe40003800023 */
[----:B-1----:R-:W-:Y:S02]  /*1030*/  FMNMX3 R5, R8, R32, R28, !PT ;  /* 0x0000002008057276 */ /* 0x002fe4000780001c */
[----:B------:R-:W-:Y:S02]  /*1040*/  FMNMX3 R4, R9, R33, R29, !PT ;  /* 0x0000002109047276 */ /* 0x000fe4000780001d */
[----:B--2---:R-:W-:Y:S02]  /*1050*/  FMNMX3 R11, R11, R30, R26, PT ;  /* 0x0000001e0b0b7276 */ /* 0x004fe4000380001a */
[----:B------:R-:W-:Y:S02]  /*1060*/  FMNMX3 R0, R0, R31, R27, PT ;  /* 0x0000001f00007276 */ /* 0x000fe4000380001b */
[----:B-----5:R-:W-:-:S02]  /*1070*/  FMNMX3 R5, R5, R24, R20, !PT ;  /* 0x0000001805057276 */ /* 0x020fc40007800014 */
[----:B------:R-:W-:Y:S02]  /*1080*/  FMNMX3 R4, R4, R25, R21, !PT ;  /* 0x0000001904047276 */ /* 0x000fe40007800015 */
[----:B----4-:R-:W-:Y:S02]  /*1090*/  FMNMX3 R11, R11, R22, R18, PT ;  /* 0x000000160b0b7276 */ /* 0x010fe40003800012 */
[----:B------:R-:W-:Y:S02]  /*10a0*/  FMNMX3 R0, R0, R23, R19, PT ;  /* 0x0000001700007276 */ /* 0x000fe40003800013 */
[----:B------:R-:W-:Y:S02]  /*10b0*/  FMNMX3 R5, R5, R16, R12, !PT ;  /* 0x0000001005057276 */ /* 0x000fe4000780000c */
[----:B------:R-:W-:Y:S02]  /*10c0*/  FMNMX3 R4, R4, R17, R13, !PT ;  /* 0x0000001104047276 */ /* 0x000fe4000780000d */
[----:B------:R-:W-:-:S02]  /*10d0*/  FMNMX R6, R11, R14, PT ;  /* 0x0000000e0b067209 */ /* 0x000fc40003800000 */
[----:B------:R-:W-:Y:S02]  /*10e0*/  FMNMX R7, R0, R15, PT ;  /* 0x0000000f00077209 */ /* 0x000fe40003800000 */
[----:B------:R-:W-:Y:S02]  /*10f0*/  FMNMX R8, R5, R2, !PT ;  /* 0x0000000205087209 */ /* 0x000fe40007800000 */
[----:B------:R-:W-:Y:S01]  /*1100*/  FMNMX R9, R4, R3, !PT ;  /* 0x0000000304097209 */ /* 0x000fe20007800000 */
[----:B------:R-:W-:Y:S06]  /*1110*/  BRA `(.L_x_170) ;  /* 0x0000001c00047947 */ /* 0x000fec0003800000 */
.L_x_167:
        /* <DEDUP_REMOVED lines=12> */
[----:B-1----:R-:W-:Y:S02]  /*11e0*/  @!P0 FMNMX R6, R6, R3, PT ;  /* 0x0000000306068209 */ /* 0x002fe40003800000 */
[----:B--2---:R-:W-:Y:S01]  /*11f0*/  @!P0 FMNMX R7, R7, R2, PT ;  /* 0x0000000207078209 */ /* 0x004fe20003800000 */
[----:B------:R-:W-:Y:S02]  /*1200*/  VIADD R2, R12, 0x2 ;  /* 0x000000020c027836 */ /* 0x000fe40000000000 */
[----:B------:R-:W0:Y:S01]  /*1210*/  SHFL.DOWN PT, R3, R6, 0x2, R5 ;  /* 0x0840000006037989 */ /* 0x000e2200000e0005 */
[----:B---3--:R-:W-:Y:S02]  /*1220*/  @!P0 FMNMX R8, R8, R11, !PT ;  /* 0x0000000b08088209 */ /* 0x008fe40007800000 */
[----:B----4-:R-:W-:-:S03]  /*1230*/  @!P0 FMNMX R9, R9, R4, !PT ;  /* 0x0000000409098209 */ /* 0x010fc60007800000 */
[----:B------:R-:W1:Y:S01]  /*1240*/  SHFL.DOWN PT, R11, R8, 0x2, R5 ;  /* 0x08400000080b7989 */ /* 0x000e6200000e0005 */
[----:B------:R-:W-:Y:S01]  /*1250*/  ISETP.GT.AND P0, PT, R2, R5, PT ;  /* 0x000000050200720c */ /* 0x000fe20003f04270 */
[----:B------:R-:W-:Y:S02]  /*1260*/  VIADD R2, R12, 0x4 ;  /* 0x000000040c027836 */ /* 0x000fe40000000000 */
[----:B------:R-:W2:Y:S04]  /*1270*/  SHFL.DOWN PT, R4, R7, 0x2, R5 ;  /* 0x0840000007047989 */ /* 0x000ea800000e0005 */
[----:B------:R-:W3:Y:S06]  /*1280*/  SHFL.DOWN PT, R10, R9, 0x2, R5 ;  /* 0x08400000090a7989 */ /* 0x000eec00000e0005 */
[----:B0-----:R-:W-:-:S05]  /*1290*/  @!P0 FMNMX R6, R6, R3, PT ;  /* 0x0000000306068209 */ /* 0x001fca0003800000 */
[----:B------:R-:W0:Y:S01]  /*12a0*/  SHFL.DOWN PT, R3, R6, 0x4, R5 ;  /* 0x0880000006037989 */ /* 0x000e2200000e0005 */
[----:B-1----:R-:W-:Y:S02]  /*12b0*/  @!P0 FMNMX R8, R8, R11, !PT ;  /* 0x0000000b08088209 */ /* 0x002fe40007800000 */
[----:B--2---:R-:W-:-:S03]  /*12c0*/  @!P0 FMNMX R7, R7, R4, PT ;  /* 0x0000000407078209 */ /* 0x004fc60003800000 */
[----:B------:R-:W1:Y:S01]  /*12d0*/  SHFL.DOWN PT, R11, R8, 0x4, R5 ;  /* 0x08800000080b7989 */ /* 0x000e6200000e0005 */
[----:B---3--:R-:W-:-:S03]  /*12e0*/  @!P0 FMNMX R9, R9, R10, !PT ;  /* 0x0000000a09098209 */ /* 0x008fc60007800000 */
[----:B------:R-:W2:Y:S01]  /*12f0*/  SHFL.DOWN PT, R4, R7, 0x4, R5 ;  /* 0x0880000007047989 */ /* 0x000ea200000e0005 */
[-C--:B------:R-:W-:Y:S01]  /*1300*/  ISETP.GT.AND P0, PT, R2, R5.reuse, PT ;  /* 0x000000050200720c */ /* 0x080fe20003f04270 */
[----:B------:R-:W-:Y:S02]  /*1310*/  VIADD R2, R12, 0x8 ;  /* 0x000000080c027836 */ /* 0x000fe40000000000 */
[----:B------:R-:W3:Y:S03]  /*1320*/  SHFL.DOWN PT, R10, R9, 0x4, R5 ;  /* 0x08800000090a7989 */ /* 0x000ee600000e0005 */
[----:B------:R-:W-:Y:S01]  /*1330*/  ISETP.GT.AND P1, PT, R2, R5, PT ;  /* 0x000000050200720c */ /* 0x000fe20003f24270 */
[----:B------:R-:W-:-:S06]  /*1340*/  VIADD R2, R12, 0x10 ;  /* 0x000000100c027836 */ /* 0x000fcc0000000000 */
[----:B0-----:R-:W-:-:S05]  /*1350*/  @!P0 FMNMX R6, R6, R3, PT ;  /* 0x0000000306068209 */ /* 0x001fca0003800000 */
[----:B------:R-:W0:Y:S01]  /*1360*/  SHFL.DOWN PT, R3, R6, 0x8, R5 ;  /* 0x0900000006037989 */ /* 0x000e2200000e0005 */
[----:B-1----:R-:W-:Y:S02]  /*1370*/  @!P0 FMNMX R8, R8, R11, !PT ;  /* 0x0000000b08088209 */ /* 0x002fe40007800000 */
[----:B--2---:R-:W-:-:S03]  /*1380*/  @!P0 FMNMX R7, R7, R4, PT ;  /* 0x0000000407078209 */ /* 0x004fc60003800000 */
[----:B------:R-:W1:Y:S01]  /*1390*/  SHFL.DOWN PT, R11, R8, 0x8, R5 ;  /* 0x09000000080b7989 */ /* 0x000e6200000e0005 */
[----:B---3--:R-:W-:-:S03]  /*13a0*/  @!P0 FMNMX R9, R9, R10, !PT ;  /* 0x0000000a09098209 */ /* 0x008fc60007800000 */
[----:B------:R-:W2:Y:S01]  /*13b0*/  SHFL.DOWN PT, R4, R7, 0x8, R5 ;  /* 0x0900000007047989 */ /* 0x000ea200000e0005 */
[----:B------:R-:W-:-:S03]  /*13c0*/  ISETP.NE.AND P0, PT, R12, RZ, PT ;  /* 0x000000ff0c00720c */ /* 0x000fc60003f05270 */
[----:B------:R-:W3:Y:S10]  /*13d0*/  SHFL.DOWN PT, R10, R9, 0x8, R5 ;  /* 0x09000000090a7989 */ /* 0x000ef400000e0005 */
[----:B------:R-:W4:Y:S01]  /*13e0*/  @!P0 S2R R13, SR_CgaCtaId ;  /* 0x00000000000d8919 */ /* 0x000f220000008800 */
[----:B0-----:R-:W-:-:S02]  /*13f0*/  @!P1 FMNMX R6, R6, R3, PT ;  /* 0x0000000306069209 */ /* 0x001fc40003800000 */
[----:B------:R-:W-:Y:S02]  /*1400*/  @!P0 MOV R12, 0x400 ;  /* 0x00000400000c8802 */ /* 0x000fe40000000f00 */
[----:B-1----:R-:W-:Y:S01]  /*1410*/  @!P1 FMNMX R8, R8, R11, !PT ;  /* 0x0000000b08089209 */ /* 0x002fe20007800000 */
[----:B------:R-:W0:Y:S01]  /*1420*/  SHFL.DOWN PT, R3, R6, 0x10, R5 ;  /* 0x0a00000006037989 */ /* 0x000e2200000e0005 */
[----:B--2---:R-:W-:-:S03]  /*1430*/  @!P1 FMNMX R7, R7, R4, PT ;  /* 0x0000000407079209 */ /* 0x004fc60003800000 */
[----:B------:R-:W1:Y:S01]  /*1440*/  SHFL.DOWN PT, R11, R8, 0x10, R5 ;  /* 0x0a000000080b7989 */ /* 0x000e6200000e0005 */
[----:B---3--:R-:W-:-:S03]  /*1450*/  @!P1 FMNMX R9, R9, R10, !PT ;  /* 0x0000000a09099209 */ /* 0x008fc60007800000 */
[----:B------:R-:W2:Y:S01]  /*1460*/  SHFL.DOWN PT, R4, R7, 0x10, R5 ;  /* 0x0a00000007047989 */ /* 0x000ea200000e0005 */
[----:B------:R-:W-:Y:S02]  /*1470*/  ISETP.GT.AND P1, PT, R2, R5, PT ;  /* 0x000000050200720c */ /* 0x000fe40003f24270 */
[----:B------:R-:W-:Y:S01]  /*1480*/  @!P0 SHF.R.U32.HI R2, RZ, 0x1, R45 ;  /* 0x00000001ff028819 */ /* 0x000fe2000001162d */
[----:B------:R-:W3:Y:S03]  /*1490*/  SHFL.DOWN PT, R10, R9, 0x10, R5 ;  /* 0x0a000000090a7989 */ /* 0x000ee600000e0005 */
[----:B------:R-:W-:-:S07]  /*14a0*/  @!P0 LOP3.LUT R2, R2, 0x1f0, RZ, 0xc0, !PT ;  /* 0x000001f002028812 */ /* 0x000fce00078ec0ff */
[----:B0-----:R-:W-:Y:S02]  /*14b0*/  @!P1 FMNMX R6, R6, R3, PT ;  /* 0x0000000306069209 */ /* 0x001fe40003800000 */
[----:B----4-:R-:W-:Y:S02]  /*14c0*/  @!P0 LEA R13, R13, R12, 0x18 ;  /* 0x0000000c0d0d8211 */ /* 0x010fe400078ec0ff */
[----:B-1----:R-:W-:-:S03]  /*14d0*/  @!P1 FMNMX R8, R8, R11, !PT ;  /* 0x0000000b08089209 */ /* 0x002fc60007800000 */
[----:B------:R-:W-:Y:S01]  /*14e0*/  @!P0 IMAD.IADD R2, R2, 0x1, R13 ;  /* 0x0000000102028824 */ /* 0x000fe200078e020d */
[----:B--2---:R-:W-:Y:S02]  /*14f0*/  @!P1 FMNMX R7, R7, R4, PT ;  /* 0x0000000407079209 */ /* 0x004fe40003800000 */
[----:B---3--:R-:W-:-:S03]  /*1500*/  @!P1 FMNMX R9, R9, R10, !PT ;  /* 0x0000000a09099209 */ /* 0x008fc60007800000 */
        /* <DEDUP_REMOVED lines=58> */
.L_x_154:
[----:B------:R-:W0:Y:S01]  /*18b0*/  S2R R2, SR_TID.X ;  /* 0x0000000000027919 */ /* 0x000e220000002100 */
[----:B------:R-:W1:Y:S02]  /*18c0*/  LDCU.64 UR4, c[0x0][0x380] ;  /* 0x00007000ff0477ac */ /* 0x000e640008000a00 */
[----:B-1----:R-:W-:Y:S02]  /*18d0*/  IMAD.U32 R4, RZ, RZ, UR4 ;  /* 0x00000004ff047e24 */ /* 0x002fe4000f8e00ff */
[----:B------:R-:W-:Y:S02]  /*18e0*/  IMAD.U32 R5, RZ, RZ, UR5 ;  /* 0x00000005ff057e24 */ /* 0x000fe4000f8e00ff */
[----:B0-----:R-:W-:-:S05]  /*18f0*/  IMAD.WIDE.U32 R10, R2, 0x8, R4 ;  /* 0x00000008020a7825 */ /* 0x001fca00078e0004 */
[----:B------:R-:W2:Y:S04]  /*1900*/  LDG.E.64 R6, desc[UR6][R10.64] ;  /* 0x000000060a067981 */ /* 0x000ea8000c1e1b00 */
[----:B------:R-:W2:Y:S04]  /*1910*/  LDG.E.64 R8, desc[UR6][R10.64+0x800] ;  /* 0x000800060a087981 */ /* 0x000ea8000c1e1b00 */
[----:B------:R-:W2:Y:S04]  /*1920*/  LDG.E.64 R12, desc[UR6][R10.64+0x1000] ;  /* 0x001000060a0c7981 */ /* 0x000ea8000c1e1b00 */
[----:B------:R-:W3:Y:S01]  /*1930*/  LDG.E.64 R14, desc[UR6][R10.64+0x1800] ;  /* 0x001800060a0e7981 */ /* 0x000ee2000c1e1b00 */
[----:B------:R-:W-:Y:S01]  /*1940*/  VIADD R18, R0, 0xfffffc00 ;  /* 0xfffffc0000127836 */ /* 0x000fe20000000000 */
[----:B------:R-:W-:-:S04]  /*1950*/  UMOV UR4, 0x400 ;  /* 0x0000040000047882 */ /* 0x000fc80000000000 */
[----:B------:R-:W-:Y:S02]  /*1960*/  ISETP.GE.U32.AND P0, PT, R18, 0x400, PT ;  /* 0x000004001200780c */ /* 0x000fe40003f06070 */
        /* <DEDUP_REMOVED lines=9> */
[----:B------:R-:W0:Y:S01]  /*1a00*/  LDC R0, c[0x0][0x390] ;  /* 0x0000e400ff007b82 */ /* 0x000e220000000800 */
[----:B------:R-:W-:-:S07]  /*1a10*/  UMOV UR4, 0x400 ;  /* 0x0000040000047882 */ /* 0x000fce0000000000 */
[----:B------:R-:W1:Y:S02]  /*1a20*/  LDC.64 R4, c[0x0][0x380] ;  /* 0x0000e000ff047b82 */ /* 0x000e640000000a00 */
.L_x_173:
[----:B------:R-:W-:-:S04]  /*1a30*/  VIADD R11, R2, UR4 ;  /* 0x00000004020b7c36 */ /* 0x000fc80008000000 */
[----:B-1----:R-:W-:-:S05]  /*1a40*/  IMAD.WIDE.U32 R10, R11, 0x8, R4 ;  /* 0x000000080b0a7825 */ /* 0x002fca00078e0004 */
[----:B------:R-:W2:Y:S04]  /*1a50*/  LDG.E.64 R12, desc[UR6][R10.64] ;  /* 0x000000060a0c7981 */ /* 0x000ea8000c1e1b00 */
[----:B------:R-:W2:Y:S04]  /*1a60*/  LDG.E.64 R14, desc[UR6][R10.64+0x800] ;  /* 0x000800060a0e7981 */ /* 0x000ea8000c1e1b00 */
[----:B------:R-:W3:Y:S04]  /*1a70*/  LDG.E.64 R16, desc[UR6][R10.64+0x1000] ;  /* 0x001000060a107981 */ /* 0x000ee8000c1e1b00 */
[----:B------:R-:W3:Y:S01]  /*1a80*/  LDG.E.64 R20, desc[UR6][R10.64+0x1800] ;  /* 0x001800060a147981 */ /* 0x000ee2000c1e1b00 */
[----:B0-----:R-:W-:-:S05]  /*1a90*/  VIADD R3, R0, -UR4 ;  /* 0x8000000400037c36 */ /* 0x001fca0008000000 */
[----:B------:R-:W-:Y:S02]  /*1aa0*/  ISETP.GE.U32.AND P0, PT, R3, 0x400, PT ;  /* 0x000004000300780c */ /* 0x000fe40003f06070 */
        /* <DEDUP_REMOVED lines=9> */
[----:B------:R-:W-:-:S06]  /*1b40*/  UIADD3 UR4, UPT, UPT, UR4, 0x400, URZ ;  /* 0x0000040004047890 */ /* 0x000fcc000fffe0ff */
[----:B------:R-:W-:-:S13]  /*1b50*/  ISETP.LT.U32.AND P0, PT, R18, UR4, PT ;  /* 0x0000000412007c0c */ /* 0x000fda000bf01070 */
[----:B------:R-:W-:Y:S05]  /*1b60*/  @!P0 BRA `(.L_x_173) ;  /* 0xfffffffc00b08947 */ /* 0x000fea000383ffff */
.L_x_171:
[----:B------:R-:W-:Y:S01]  /*1b70*/  VIADD R3, R0, -UR4 ;  /* 0x8000000400037c36 */ /* 0x000fe20008000000 */
[----:B------:R-:W-:Y:S04]  /*1b80*/  BSSY.RECONVERGENT B1, `(.L_x_172) ;  /* 0x00000c2000017945 */ /* 0x000fe80003800200 */
[----:B------:R-:W-:-:S04]  /*1b90*/  ISETP.GE.AND P0, PT, R2, R3, PT ;  /* 0x000000030200720c */ /* 0x000fc80003f06270 */
[----:B------:R-:W-:-:S13]  /*1ba0*/  ISETP.LE.U32.OR P0, PT, R0, UR4, P0 ;  /* 0x0000000400007c0c */ /* 0x000fda0008703470 */
[----:B------:R-:W-:Y:S05]  /*1bb0*/  @P0 BRA `(.L_x_174) ;  /* 0x0000000800f80947 */ /* 0x000fea0003800000 */
[----:B------:R-:W-:Y:S01]  /*1bc0*/  LOP3.LUT R3, RZ, R2, RZ, 0x33, !PT ;  /* 0x00000002ff037212 */ /* 0x000fe200078e33ff */
[----:B------:R-:W-:Y:S03]  /*1bd0*/  BSSY.RECONVERGENT B2, `(.L_x_175) ;  /* 0x0000062000027945 */ /* 0x000fe60003800200 */
[----:B------:R-:W-:Y:S01]  /*1be0*/  IADD3 R3, PT, PT, R0, -UR4, R3 ;  /* 0x8000000400037c10 */ /* 0x000fe2000fffe003 */
[----:B------:R-:W-:-:S03]  /*1bf0*/  IMAD.MOV.U32 R0, RZ, RZ, R2 ;  /* 0x000000ffff007224 */ /* 0x000fc600078e0002 */
[C---:B------:R-:W-:Y:S02]  /*1c00*/  ISETP.GE.U32.AND P0, PT, R3.reuse, 0xf00, PT ;  /* 0x00000f000300780c */ /* 0x040fe40003f06070 */
[----:B------:R-:W-:-:S04]  /*1c10*/  LEA.HI R3, R3, 0x1, RZ, 0x18 ;  /* 0x0000000103037811 */ /* 0x000fc800078fc0ff */
[----:B------:R-:W-:-:S07]  /*1c20*/  LOP3.LUT R42, R3, 0xf, RZ, 0xc0, !PT ;  /* 0x0000000f032a7812 */ /* 0x000fce00078ec0ff */
[----:B------:R-:W-:Y:S05]  /*1c30*/  @!P0 BRA `(.L_x_176) ;  /* 0x00000004006c8947 */ /* 0x000fea0003800000 */
[----:B------:R-:W-:Y:S01]  /*1c40*/  LOP3.LUT R44, R3, 0x1fffff0, RZ, 0xc0, !PT ;  /* 0x01fffff0032c7812 */ /* 0x000fe200078ec0ff */
[----:B------:R-:W-:Y:S01]  /*1c50*/  BSSY.RECONVERGENT B3, `(.L_x_177) ;  /* 0x0000058000037945 */ /* 0x000fe20003800200 */
[C---:B------:R-:W-:Y:S01]  /*1c60*/  LOP3.LUT R0, R2.reuse, 0x800, RZ, 0xfc, !PT ;  /* 0x0000080002007812 */ /* 0x040fe200078efcff */
[----:B------:R-:W-:Y:S02]  /*1c70*/  VIADD R43, R2, UR4 ;  /* 0x00000004022b7c36 */ /* 0x000fe40008000000 */
[----:B------:R-:W-:-:S07]  /*1c80*/  IMAD.MOV R44, RZ, RZ, -R44 ;  /* 0x000000ffff2c7224 */ /* 0x000fce00078e0a2c */
.L_x_178:
[C---:B------:R-:W-:Y:S02]  /*1c90*/  VIADD R13, R43.reuse, 0x100 ;  /* 0x000001002b0d7836 */ /* 0x040fe40000000000 */
[C---:B------:R-:W-:Y:S02]  /*1ca0*/  VIADD R15, R43.reuse, 0x200 ;  /* 0x000002002b0f7836 */ /* 0x040fe40000000000 */
[C---:B------:R-:W-:Y:S02]  /*1cb0*/  VIADD R17, R43.reuse, 0x300 ;  /* 0x000003002b117836 */ /* 0x040fe40000000000 */
[----:B------:R-:W-:-:S04]  /*1cc0*/  IMAD.WIDE.U32 R10, R43, 0x8, R4 ;  /* 0x000000082b0a7825 */ /* 0x000fc800078e0004 */
[--C-:B------:R-:W-:Y:S02]  /*1cd0*/  IMAD.WIDE.U32 R12, R13, 0x8, R4.reuse ;  /* 0x000000080d0c7825 */ /* 0x100fe400078e0004 */
[----:B------:R-:W2:Y:S02]  /*1ce0*/  LDG.E.64 R10, desc[UR6][R10.64] ;  /* 0x000000060a0a7981 */ /* 0x000ea4000c1e1b00 */
[C---:B------:R-:W-:Y:S02]  /*1cf0*/  VIADD R19, R43.reuse, 0x400 ;  /* 0x000004002b137836 */ /* 0x040fe40000000000 */
[----:B------:R-:W-:Y:S01]  /*1d00*/  VIADD R21, R43, 0x500 ;  /* 0x000005002b157836 */ /* 0x000fe20000000000 */
[----:B------:R-:W2:Y:S01]  /*1d10*/  LDG.E.64 R12, desc[UR6][R12.64] ;  /* 0x000000060c0c7981 */ /* 0x000ea2000c1e1b00 */
[----:B------:R-:W-:-:S04]  /*1d20*/  IMAD.WIDE.U32 R14, R15, 0x8, R4 ;  /* 0x000000080f0e7825 */ /* 0x000fc800078e0004 */
[--C-:B------:R-:W-:Y:S02]  /*1d30*/  IMAD.WIDE.U32 R16, R17, 0x8, R4.reuse ;  /* 0x0000000811107825 */ /* 0x100fe400078e0004 */
[----:B------:R-:W3:Y:S02]  /*1d40*/  LDG.E.64 R14, desc[UR6][R14.64] ;  /* 0x000000060e0e7981 */ /* 0x000ee4000c1e1b00 */
[C---:B------:R-:W-:Y:S02]  /*1d50*/  VIADD R23, R43.reuse, 0x600 ;  /* 0x000006002b177836 */ /* 0x040fe40000000000 */
[----:B------:R-:W-:Y:S01]  /*1d60*/  VIADD R25, R43, 0x700 ;  /* 0x000007002b197836 */ /* 0x000fe20000000000 */
[----:B------:R-:W3:Y:S01]  /*1d70*/  LDG.E.64 R16, desc[UR6][R16.64] ;  /* 0x0000000610107981 */ /* 0x000ee2000c1e1b00 */
[----:B------:R-:W-:-:S04]  /*1d80*/  IMAD.WIDE.U32 R18, R19, 0x8, R4 ;  /* 0x0000000813127825 */ /* 0x000fc800078e0004 */
[--C-:B------:R-:W-:Y:S02]  /*1d90*/  IMAD.WIDE.U32 R20, R21, 0x8, R4.reuse ;  /* 0x0000000815147825 */ /* 0x100fe400078e0004 */
[----:B------:R-:W4:Y:S02]  /*1da0*/  LDG.E.64 R18, desc[UR6][R18.64] ;  /* 0x0000000612127981 */ /* 0x000f24000c1e1b00 */
[C---:B------:R-:W-:Y:S02]  /*1db0*/  VIADD R27, R43.reuse, 0x800 ;  /* 0x000008002b1b7836 */ /* 0x040fe40000000000 */
[----:B------:R-:W-:Y:S01]  /*1dc0*/  VIADD R29, R43, 0x900 ;  /* 0x000009002b1d7836 */ /* 0x000fe20000000000 */
[----:B------:R-:W4:Y:S01]  /*1dd0*/  LDG.E.64 R20, desc[UR6][R20.64] ;  /* 0x0000000614147981 */ /* 0x000f22000c1e1b00 */
[----:B------:R-:W-:-:S04]  /*1de0*/  IMAD.WIDE.U32 R22, R23, 0x8, R4 ;  /* 0x0000000817167825 */ /* 0x000fc800078e0004 */
[--C-:B------:R-:W-:Y:S02]  /*1df0*/  IMAD.WIDE.U32 R24, R25, 0x8, R4.reuse ;  /* 0x0000000819187825 */ /* 0x100fe400078e0004 */
[----:B------:R-:W5:Y:S02]  /*1e00*/  LDG.E.64 R22, desc[UR6][R22.64] ;  /* 0x0000000616167981 */ /* 0x000f64000c1e1b00 */
[C---:B------:R-:W-:Y:S02]  /*1e10*/  VIADD R31, R43.reuse, 0xa00 ;  /* 0x00000a002b1f7836 */ /* 0x040fe40000000000 */
[----:B------:R-:W-:Y:S01]  /*1e20*/  VIADD R33, R43, 0xb00 ;  /* 0x00000b002b217836 */ /* 0x000fe20000000000 */
[----:B------:R-:W5:Y:S01]  /*1e30*/  LDG.E.64 R24, desc[UR6][R24.64] ;  /* 0x0000000618187981 */ /* 0x000f62000c1e1b00 */
        /* <DEDUP_REMOVED lines=15> */
[--C-:B------:R-:W-:Y:S02]  /*1f30*/  IMAD.WIDE.U32 R38, R39, 0x8, R4.reuse ;  /* 0x0000000827267825 */ /* 0x100fe400078e0004 */
[----:B------:R-:W5:Y:S02]  /*1f40*/  LDG.E.64 R36, desc[UR6][R36.64] ;  /* 0x0000000624247981 */ /* 0x000f64000c1e1b00 */
[----:B------:R-:W-:Y:S02]  /*1f50*/  IMAD.WIDE.U32 R40, R41, 0x8, R4 ;  /* 0x0000000829287825 */ /* 0x000fe400078e0004 */
[----:B------:R-:W5:Y:S04]  /*1f60*/  LDG.E.64 R38, desc[UR6][R38.64] ;  /* 0x0000000626267981 */ /* 0x000f68000c1e1b00 */
[----:B------:R-:W5:Y:S01]  /*1f70*/  LDG.E.64 R40, desc[UR6][R40.64] ;  /* 0x0000000628287981 */ /* 0x000f62000c1e1b00 */
[----:B------:R-:W-:-:S05]  /*1f80*/  VIADD R44, R44, 0x10 ;  /* 0x000000102c2c7836 */ /* 0x000fca0000000000 */
[----:B------:R-:W-:Y:S01]  /*1f90*/  ISETP.NE.AND P0, PT, R44, RZ, PT ;  /* 0x000000ff2c00720c */ /* 0x000fe20003f05270 */
[----:B------:R-:W-:Y:S02]  /*1fa0*/  VIADD R0, R0, 0x1000 ;  /* 0x0000100000007836 */ /* 0x000fe40000000000 */
[----:B------:R-:W-:Y:S01]  /*1fb0*/  VIADD R43, R43, 0x1000 ;  /* 0x000010002b2b7836 */ /* 0x000fe20000000000 */
        /* <DEDUP_REMOVED lines=33> */
[----:B------:R-:W-:Y:S05]  /*21d0*/  BSYNC.RECONVERGENT B3 ;  /* 0x0000000000037941 */ /* 0x000fea0003800200 */
.L_x_177:
[----:B------:R-:W-:-:S07]  /*21e0*/  VIADD R0, R0, 0xfffff800 ;  /* 0xfffff80000007836 */ /* 0x000fce0000000000 */
.L_x_176:
[----:B------:R-:W-:Y:S05]  /*21f0*/  BSYNC.RECONVERGENT B2 ;  /* 0x0000000000027941 */ /* 0x000fea0003800200 */
.L_x_175:
[----:B------:R-:W-:-:S13]  /*2200*/  ISETP.NE.AND P0, PT, R42, RZ, PT ;  /* 0x000000ff2a00720c */ /* 0x000fda0003f05270 */
[----:B------:R-:W-:Y:S05]  /*2210*/  @!P0 BRA `(.L_x_174) ;  /* 0x0000000400608947 */ /* 0x000fea0003800000 */
[----:B------:R-:W-:Y:S01]  /*2220*/  ISETP.GE.U32.AND P0, PT, R42, 0x8, PT ;  /* 0x000000082a00780c */ /* 0x000fe20003f06070 */
[----:B------:R-:W-:Y:S01]  /*2230*/  BSSY.RECONVERGENT B2, `(.L_x_179) ;  /* 0x000002d000027945 */ /* 0x000fe20003800200 */
[----:B------:R-:W-:-:S04]  /*2240*/  LOP3.LUT R26, R3, 0x7, RZ, 0xc0, !PT ;  /* 0x00000007031a7812 */ /* 0x000fc800078ec0ff */
[----:B------:R-:W-:-:S07]  /*2250*/  ISETP.NE.AND P1, PT, R26, RZ, PT ;  /* 0x000000ff1a00720c */ /* 0x000fce0003f25270 */
[----:B------:R-:W-:Y:S06]  /*2260*/  @!P0 BRA `(.L_x_180) ;  /* 0x0000000000a48947 */ /* 0x000fec0003800000 */
[----:B------:R-:W-:-:S04]  /*2270*/  VIADD R15, R0, UR4 ;  /* 0x00000004000f7c36 */ /* 0x000fc80008000000 */
[C---:B------:R-:W-:Y:S02]  /*2280*/  VIADD R13, R15.reuse, 0x100 ;  /* 0x000001000f0d7836 */ /* 0x040fe40000000000 */
[C---:B------:R-:W-:Y:S02]  /*2290*/  VIADD R17, R15.reuse, 0x200 ;  /* 0x000002000f117836 */ /* 0x040fe40000000000 */
[----:B------:R-:W-:-:S04]  /*22a0*/  IMAD.WIDE.U32 R10, R15, 0x8, R4 ;  /* 0x000000080f0a7825 */ /* 0x000fc800078e0004 */
[----:B------:R-:W-:Y:S02]  /*22b0*/  IMAD.WIDE.U32 R12, R13, 0x8, R4 ;  /* 0x000000080d0c7825 */ /* 0x000fe400078e0004 */
[----:B------:R-:W2:Y:S02]  /*22c0*/  LDG.E.64 R10, desc[UR6][R10.64] ;  /* 0x000000060a0a7981 */ /* 0x000ea4000c1e1b00 */
[C---:B------:R-:W-:Y:S02]  /*22d0*/  VIADD R19, R15.reuse, 0x300 ;  /* 0x000003000f137836 */ /* 0x040fe40000000000 */
[C---:B------:R-:W-:Y:S01]  /*22e0*/  VIADD R21, R15.reuse, 0x400 ;  /* 0x000004000f157836 */ /* 0x040fe20000000000 */
[----:B------:R-:W2:Y:S01]  /*22f0*/  LDG.E.64 R12, desc[UR6][R12.64] ;  /* 0x000000060c0c7981 */ /* 0x000ea2000c1e1b00 */
[C---:B------:R-:W-:Y:S02]  /*2300*/  VIADD R23, R15.reuse, 0x500 ;  /* 0x000005000f177836 */ /* 0x040fe40000000000 */
[----:B------:R-:W-:-:S02]  /*2310*/  VIADD R25, R15, 0x600 ;  /* 0x000006000f197836 */ /* 0x000fc40000000000 */
[----:B------:R-:W-:Y:S02]  /*2320*/  VIADD R27, R15, 0x700 ;  /* 0x000007000f1b7836 */ /* 0x000fe40000000000 */
[----:B------:R-:W-:-:S04]  /*2330*/  IMAD.WIDE.U32 R14, R17, 0x8, R4 ;  /* 0x00000008110e7825 */ /* 0x000fc800078e0004 */
[--C-:B------:R-:W-:Y:S02]  /*2340*/  IMAD.WIDE.U32 R16, R19, 0x8, R4.reuse ;  /* 0x0000000813107825 */ /* 0x100fe400078e0004 */
[----:B------:R-:W3:Y:S02]  /*2350*/  LDG.E.64 R14, desc[UR6][R14.64] ;  /* 0x000000060e0e7981 */ /* 0x000ee4000c1e1b00 */
[--C-:B------:R-:W-:Y:S02]  /*2360*/  IMAD.WIDE.U32 R18, R21, 0x8, R4.reuse ;  /* 0x0000000815127825 */ /* 0x100fe400078e0004 */
[----:B------:R-:W3:Y:S02]  /*2370*/  LDG.E.64 R16, desc[UR6][R16.64] ;  /* 0x0000000610107981 */ /* 0x000ee4000c1e1b00 */
[--C-:B------:R-:W-:Y:S02]  /*2380*/  IMAD.WIDE.U32 R20, R23, 0x8, R4.reuse ;  /* 0x0000000817147825 */ /* 0x100fe400078e0004 */
[----:B------:R-:W4:Y:S02]  /*2390*/  LDG.E.64 R18, desc[UR6][R18.64] ;  /* 0x0000000612127981 */ /* 0x000f24000c1e1b00 */
[----:B------:R-:W-:-:S02]  /*23a0*/  IMAD.WIDE.U32 R22, R25, 0x8, R4 ;  /* 0x0000000819167825 */ /* 0x000fc400078e0004 */
[----:B------:R-:W4:Y:S02]  /*23b0*/  LDG.E.64 R20, desc[UR6][R20.64] ;  /* 0x0000000614147981 */ /* 0x000f24000c1e1b00 */
[----:B------:R-:W-:Y:S02]  /*23c0*/  IMAD.WIDE.U32 R24, R27, 0x8, R4 ;  /* 0x000000081b187825 */ /* 0x000fe400078e0004 */
        /* <DEDUP_REMOVED lines=19> */
.L_x_180:
[----:B------:R-:W-:Y:S05]  /*2500*/  BSYNC.RECONVERGENT B2 ;  /* 0x0000000000027941 */ /* 0x000fea0003800200 */
.L_x_179:
        /* <DEDUP_REMOVED lines=27> */
.L_x_182:
[----:B------:R-:W-:Y:S05]  /*26c0*/  BSYNC.RECONVERGENT B2 ;  /* 0x0000000000027941 */ /* 0x000fea0003800200 */
.L_x_181:
[----:B------:R-:W-:Y:S05]  /*26d0*/  @!P1 BRA `(.L_x_174) ;  /* 0x0000000000309947 */ /* 0x000fea0003800000 */
[----:B------:R-:W-:Y:S02]  /*26e0*/  VIADD R3, R0, UR4 ;  /* 0x0000000400037c36 */ /* 0x000fe40008000000 */
[----:B------:R-:W-:-:S07]  /*26f0*/  IMAD.MOV R0, RZ, RZ, -R18 ;  /* 0x000000ffff007224 */ /* 0x000fce00078e0a12 */
.L_x_183:
        /* <DEDUP_REMOVED lines=10> */
.L_x_174:
[----:B------:R-:W-:Y:S05]  /*27a0*/  BSYNC.RECONVERGENT B1 ;  /* 0x0000000000017941 */ /* 0x000fea0003800200 */
.L_x_172:
        /* <DEDUP_REMOVED lines=57> */
.L_x_185:
[----:B------:R-:W-:Y:S05]  /*2b40*/  BSYNC.RECONVERGENT B1 ;  /* 0x0000000000017941 */ /* 0x000fea0003800200 */
.L_x_184:
[----:B------:R-:W-:Y:S01]  /*2b50*/  BAR.SYNC.DEFER_BLOCKING 0x0 ;  /* 0x0000000000007b1d */ /* 0x000fe20000010000 */
[----:B------:R-:W-:-:S13]  /*2b60*/  ISETP.NE.AND P0, PT, R2, RZ, PT ;  /* 0x000000ff0200720c */ /* 0x000fda0003f05270 */
[----:B------:R-:W-:Y:S05]  /*2b70*/  @P0 BRA `(.L_x_170) ;  /* 0x00000000006c0947 */ /* 0x000fea0003800000 */
[----:B------:R-:W5:Y:S01]  /*2b80*/  S2UR UR5, SR_CgaCtaId ;  /* 0x00000000000579c3 */ /* 0x000f620000008800 */
[----:B------:R-:W-:Y:S02]  /*2b90*/  UMOV UR4, 0x400 ;  /* 0x0000040000047882 */ /* 0x000fe40000000000 */
[----:B-----5:R-:W-:-:S09]  /*2ba0*/  ULEA UR4, UR5, UR4, 0x18 ;  /* 0x0000000405047291 */ /* 0x020fd2000f8ec0ff */
[----:B---34-:R-:W-:Y:S04]  /*2bb0*/  LDS.64 R4, [UR4+0x18] ;  /* 0x00001804ff047984 */ /* 0x018fe80008000a00 */
[----:B------:R-:W3:Y:S04]  /*2bc0*/  LDS.128 R32, [UR4+0x20] ;  /* 0x00002004ff207984 */ /* 0x000ee80008000c00 */
[----:B------:R-:W4:Y:S04]  /*2bd0*/  LDS.128 R28, [UR4+0x30] ;  /* 0x00003004ff1c7984 */ /* 0x000f280008000c00 */
[----:B------:R-:W5:Y:S04]  /*2be0*/  LDS.128 R24, [UR4+0x40] ;  /* 0x00004004ff187984 */ /* 0x000f680008000c00 */
[----:B------:R-:W0:Y:S04]  /*2bf0*/  LDS.128 R20, [UR4+0x50] ;  /* 0x00005004ff147984 */ /* 0x000e280008000c00 */
[----:B------:R-:W0:Y:S04]  /*2c00*/  LDS.128 R16, [UR4+0x60] ;  /* 0x00006004ff107984 */ /* 0x000e280008000c00 */
[----:B------:R-:W0:Y:S04]  /*2c10*/  LDS.128 R12, [UR4+0x70] ;  /* 0x00007004ff0c7984 */ /* 0x000e280008000c00 */
[----:B-1----:R-:W1:Y:S01]  /*2c20*/  LDS.64 R2, [UR4+0x80] ;  /* 0x00008004ff027984 */ /* 0x002e620008000a00 */
[----:B---3--:R-:W-:-:S02]  /*2c30*/  FMNMX3 R11, R6, R4, R34, PT ;  /* 0x00000004060b7276 */ /* 0x008fc40003800022 */
[----:B--2---:R-:W-:Y:S02]  /*2c40*/  FMNMX3 R0, R7, R5, R35, PT ;  /* 0x0000000507007276 */ /* 0x004fe40003800023 */
[----:B----4-:R-:W-:Y:S02]  /*2c50*/  FMNMX3 R5, R8, R32, R28, !PT ;  /* 0x0000002008057276 */ /* 0x010fe4000780001c */
[----:B------:R-:W-:Y:S02]  /*2c60*/  FMNMX3 R4, R9, R33, R29, !PT ;  /* 0x0000002109047276 */ /* 0x000fe4000780001d */
[----:B-----5:R-:W-:Y:S02]  /*2c70*/  FMNMX3 R11, R11, R30, R26, PT ;  /* 0x0000001e0b0b7276 */ /* 0x020fe4000380001a */
[----:B------:R-:W-:Y:S02]  /*2c80*/  FMNMX3 R0, R0, R31, R27, PT ;  /* 0x0000001f00007276 */ /* 0x000fe4000380001b */
[----:B0-----:R-:W-:-:S02]  /*2c90*/  FMNMX3 R5, R5, R24, R20, !PT ;  /* 0x0000001805057276 */ /* 0x001fc40007800014 */
[----:B------:R-:W-:Y:S02]  /*2ca0*/  FMNMX3 R4, R4, R25, R21, !PT ;  /* 0x0000001904047276 */ /* 0x000fe40007800015 */
[----:B------:R-:W-:Y:S02]  /*2cb0*/  FMNMX3 R11, R11, R22, R18, PT ;  /* 0x000000160b0b7276 */ /* 0x000fe40003800012 */
[----:B------:R-:W-:Y:S02]  /*2cc0*/  FMNMX3 R0, R0, R23, R19, PT ;  /* 0x0000001700007276 */ /* 0x000fe40003800013 */
[----:B------:R-:W-:Y:S02]  /*2cd0*/  FMNMX3 R5, R5, R16, R12, !PT ;  /* 0x0000001005057276 */ /* 0x000fe4000780000c */
[----:B------:R-:W-:Y:S02]  /*2ce0*/  FMNMX3 R4, R4, R17, R13, !PT ;  /* 0x0000001104047276 */ /* 0x000fe4000780000d */
[----:B------:R-:W-:-:S02]  /*2cf0*/  FMNMX R6, R11, R14, PT ;  /* 0x0000000e0b067209 */ /* 0x000fc40003800000 */
[----:B------:R-:W-:Y:S02]  /*2d00*/  FMNMX R7, R0, R15, PT ;  /* 0x0000000f00077209 */ /* 0x000fe40003800000 */
[----:B-1----:R-:W-:Y:S02]  /*2d10*/  FMNMX R8, R5, R2, !PT ;  /* 0x0000000205087209 */ /* 0x002fe40007800000 */
[----:B------:R-:W-:-:S07]  /*2d20*/  FMNMX R9, R4, R3, !PT ;  /* 0x0000000304097209 */ /* 0x000fce0007800000 */
.L_x_170:
[----:B------:R-:W-:Y:S05]  /*2d30*/  BSYNC.RECONVERGENT B0 ;  /* 0x0000000000007941 */ /* 0x000fea0003800200 */
.L_x_153:
[----:B0-2---:R-:W0:Y:S02]  /*2d40*/  S2R R0, SR_TID.X ;  /* 0x0000000000007919 */ /* 0x005e240000002100 */
[----:B0-----:R-:W-:-:S13]  /*2d50*/  ISETP.NE.AND P0, PT, R0, RZ, PT ;  /* 0x000000ff0000720c */ /* 0x001fda0003f05270 */
[----:B------:R-:W-:Y:S05]  /*2d60*/  @P0 EXIT ;  /* 0x000000000000094d */ /* 0x000fea0003800000 */
[----:B-1----:R-:W0:Y:S01]  /*2d70*/  LDC.64 R2, c[0x0][0x388] ;  /* 0x0000e200ff027b82 */ /* 0x002e220000000a00 */
[----:B------:R-:W4:Y:S01]  /*2d80*/  LDCU.64 UR4, c[0x0][0x398] ;  /* 0x00007300ff0477ac */ /* 0x000f220008000a00 */
[----:B------:R-:W1:Y:S01]  /*2d90*/  LDCU.64 UR8, c[0x0][0x3a0] ;  /* 0x00007400ff0877ac */ /* 0x000e620008000a00 */
[----:B----4-:R-:W-:Y:S02]  /*2da0*/  FMNMX R4, R6, UR4, PT ;  /* 0x0000000406047c09 */ /* 0x010fe4000b800000 */
[----:B---3--:R-:W-:Y:S02]  /*2db0*/  FMNMX R5, R7, UR5, PT ;  /* 0x0000000507057c09 */ /* 0x008fe4000b800000 */
[----:B-1----:R-:W-:Y:S02]  /*2dc0*/  FMNMX R8, R8, UR8, !PT ;  /* 0x0000000808087c09 */ /* 0x002fe4000f800000 */
[----:B------:R-:W-:Y:S01]  /*2dd0*/  FMNMX R9, R9, UR9, !PT ;  /* 0x0000000909097c09 */ /* 0x000fe2000f800000 */
[----:B0-----:R-:W-:Y:S04]  /*2de0*/  STG.E.64 desc[UR6][R2.64], R4 ;  /* 0x0000000402007986 */ /* 0x001fe8000c101b06 */
[----:B------:R-:W-:Y:S01]  /*2df0*/  STG.E.64 desc[UR6][R2.64+0x8], R8 ;  /* 0x0000080802007986 */ /* 0x000fe2000c101b06 */
[----:B------:R-:W-:Y:S05]  /*2e00*/  EXIT ;  /* 0x000000000000794d */ /* 0x000fea0003800000 */
.L_x_186:
        /* <DEDUP_REMOVED lines=15> */
.L_x_194:


//--------------------- .text._ZN3cub18CUB_300001_SM_10006detail11EmptyKernelIvEEvv --------------------------
	.section	.text._ZN3cub18CUB_300001_SM_10006detail11EmptyKernelIvEEvv,"ax",@progbits
	.align	128
        .global         _ZN3cub18CUB_300001_SM_10006detail11EmptyKernelIvEEvv
        .type           _ZN3cub18CUB_300001_SM_10006detail11EmptyKernelIvEEvv,@function
        .size           _ZN3cub18CUB_300001_SM_10006detail11EmptyKernelIvEEvv,(.L_x_195 - _ZN3cub18CUB_300001_SM_10006detail11EmptyKernelIvEEvv)
        .other          _ZN3cub18CUB_300001_SM_10006detail11EmptyKernelIvEEvv,@"STO_CUDA_ENTRY STV_DEFAULT"
_ZN3cub18CUB_300001_SM_10006detail11EmptyKernelIvEEvv:
.text._ZN3cub18CUB_300001_SM_10006detail11EmptyKernelIvEEvv:
[----:B------:R-:W-:Y:S01]  /*0000*/  LDC R1, c[0x0][0x37c] ;  /* 0x0000df00ff017b82 */ /* 0x000fe20000000800 */
[----:B------:R-:W-:Y:S05]  /*0010*/  EXIT ;  /* 0x000000000000794d */ /* 0x000fea0003800000 */
.L_x_187:
        /* <DEDUP_REMOVED lines=14> */
.L_x_195:


//--------------------- .nv.shared.reserved.0     --------------------------
	.section	.nv.shared.reserved.0,"aw",@nobits
	.weak		__nv_reservedSMEM_offset_0_alias
	.size		__nv_reservedSMEM_offset_0_alias, 0, 64
	.other		__nv_reservedSMEM_offset_0_alias,@"STO_CUDA_RESERVED_SHARED STV_DEFAULT"
__nv_reservedSMEM_offset_0_alias:
	.zero		0
	.zero		64


//--------------------- .nv.global                --------------------------
	.section	.nv.global,"aw",@nobits
.nv.global:
	.type		_ZN30_INTERNAL_4fd194ba_4_k_cu_main6thrust24THRUST_300001_SM_1000_NS3seqE,@object
	.size		_ZN30_INTERNAL_4fd194ba_4_k_cu_main6thrust24THRUST_300001_SM_1000_NS3seqE,(_ZN30_INTERNAL_4fd194ba_4_k_cu_main4cuda3std3__48in_placeE - _ZN30_INTERNAL_4fd194ba_4_k_cu_main6thrust24THRUST_300001_SM_1000_NS3seqE)
_ZN30_INTERNAL_4fd194ba_4_k_cu_main6thrust24THRUST_300001_SM_1000_NS3seqE:
	.zero		1
	.type		_ZN30_INTERNAL_4fd194ba_4_k_cu_main4cuda3std3__48in_placeE,@object
	.size		_ZN30_INTERNAL_4fd194ba_4_k_cu_main4cuda3std3__48in_placeE,(_ZN30_INTERNAL_4fd194ba_4_k_cu_main4cuda3std6ranges3__45__cpo4sizeE - _ZN30_INTERNAL_4fd194ba_4_k_cu_main4cuda3std3__48in_placeE)
_ZN30_INTERNAL_4fd194ba_4_k_cu_main4cuda3std3__48in_placeE:
	.zero		1
	.type		_ZN30_INTERNAL_4fd194ba_4_k_cu_main4cuda3std6ranges3__45__cpo4sizeE,@object
	.size		_ZN30_INTERNAL_4fd194ba_4_k_cu_main4cuda3std6ranges3__45__cpo4sizeE,(_ZN30_INTERNAL_4fd194ba_4_k_cu_main6thrust24THRUST_300001_SM_1000_NS12placeholders2_3E - _ZN30_INTERNAL_4fd194ba_4_k_cu_main4cuda3std6ranges3__45__cpo4sizeE)
_ZN30_INTERNAL_4fd194ba_4_k_cu_main4cuda3std6ranges3__45__cpo4sizeE:
	.zero		1
	.type		_ZN30_INTERNAL_4fd194ba_4_k_cu_main6thrust24THRUST_300001_SM_1000_NS12placeholders2_3E,@object
	.size		_ZN30_INTERNAL_4fd194ba_4_k_cu_main6thrust24THRUST_300001_SM_1000_NS12placeholders2_3E,(_ZN30_INTERNAL_4fd194ba_4_k_cu_main4cuda3std3__45__cpo6cbeginE - _ZN30_INTERNAL_4fd194ba_4_k_cu_main6thrust24THRUST_300001_SM_1000_NS12placeholders2_3E)
_ZN30_INTERNAL_4fd194ba_4_k_cu_main6thrust24THRUST_300001_SM_1000_NS12placeholders2_3E:
	.zero		1
	.type		_ZN30_INTERNAL_4fd194ba_4_k_cu_main4cuda3std3__45__cpo6cbeginE,@object
	.size		_ZN30_INTERNAL_4fd194ba_4_k_cu_main4cuda3std3__45__cpo6cbeginE,(_ZN30_INTERNAL_4fd194ba_4_k_cu_main4cuda3std6ranges3__45__cpo6cbeginE - _ZN30_INTERNAL_4fd194ba_4_k_cu_main4cuda3std3__45__cpo6cbeginE)
_ZN30_INTERNAL_4fd194ba_4_k_cu_main4cuda3std3__45__cpo6cbeginE:
	.zero		1
	.type		_ZN30_INTERNAL_4fd194ba_4_k_cu_main4cuda3std6ranges3__45__cpo6cbeginE,@object
	.size		_ZN30_INTERNAL_4fd194ba_4_k_cu_main4cuda3std6ranges3__45__cpo6cbeginE,(_ZN30_INTERNAL_4fd194ba_4_k_cu_main6thrust24THRUST_300001_SM_1000_NS12placeholders2_7E - _ZN30_INTERNAL_4fd194ba_4_k_cu_main4cuda3std6ranges3__45__cpo6cbeginE)
_ZN30_INTERNAL_4fd194ba_4_k_cu_main4cuda3std6ranges3__45__cpo6cbeginE:
	.zero		1
	.type		_ZN30_INTERNAL_4fd194ba_4_k_cu_main6thrust24THRUST_300001_SM_1000_NS12placeholders2_7E,@object
	.size		_ZN30_INTERNAL_4fd194ba_4_k_cu_main6thrust24THRUST_300001_SM_1000_NS12placeholders2_7E,(_ZN30_INTERNAL_4fd194ba_4_k_cu_main4cuda3std3__45__cpo7crbeginE - _ZN30_INTERNAL_4fd194ba_4_k_cu_main6thrust24THRUST_300001_SM_1000_NS12placeholders2_7E)
_ZN30_INTERNAL_4fd194ba_4_k_cu_main6thrust24THRUST_300001_SM_1000_NS12placeholders2_7E:
	.zero		1
	.type		_ZN30_INTERNAL_4fd194ba_4_k_cu_main4cuda3std3__45__cpo7crbeginE,@object
	.size		_ZN30_INTERNAL_4fd194ba_4_k_cu_main4cuda3std3__45__cpo7crbeginE,(_ZN30_INTERNAL_4fd194ba_4_k_cu_main4cuda3std6ranges3__45__cpo4nextE - _ZN30_INTERNAL_4fd194ba_4_k_cu_main4cuda3std3__45__cpo7crbeginE)
_ZN30_INTERNAL_4fd194ba_4_k_cu_main4cuda3std3__45__cpo7crbeginE:
	.zero		1
	.type		_ZN30_INTERNAL_4fd194ba_4_k_cu_main4cuda3std6ranges3__45__cpo4nextE,@object
	.size		_ZN30_INTERNAL_4fd194ba_4_k_cu_main4cuda3std6ranges3__45__cpo4nextE,(_ZN30_INTERNAL_4fd194ba_4_k_cu_main4cuda3std6ranges3__45__cpo4swapE - _ZN30_INTERNAL_4fd194ba_4_k_cu_main4cuda3std6ranges3__45__cpo4nextE)
_ZN30_INTERNAL_4fd194ba_4_k_cu_main4cuda3std6ranges3__45__cpo4nextE:
	.zero		1
	.type		_ZN30_INTERNAL_4fd194ba_4_k_cu_main4cuda3std6ranges3__45__cpo4swapE,@object
	.size		_ZN30_INTERNAL_4fd194ba_4_k_cu_main4cuda3std6ranges3__45__cpo4swapE,(_ZN30_INTERNAL_4fd194ba_4_k_cu_main6thrust24THRUST_300001_SM_1000_NS8cuda_cub10par_nosyncE - _ZN30_INTERNAL_4fd194ba_4_k_cu_main4cuda3std6ranges3__45__cpo4swapE)
_ZN30_INTERNAL_4fd194ba_4_k_cu_main4cuda3std6ranges3__45__cpo4swapE:
	.zero		1
	.type		_ZN30_INTERNAL_4fd194ba_4_k_cu_main6thrust24THRUST_300001_SM_1000_NS8cuda_cub10par_nosyncE,@object
	.size		_ZN30_INTERNAL_4fd194ba_4_k_cu_main6thrust24THRUST_300001_SM_1000_NS8cuda_cub10par_nosyncE,(_ZN30_INTERNAL_4fd194ba_4_k_cu_main6thrust24THRUST_300001_SM_1000_NS12placeholders2_9E - _ZN30_INTERNAL_4fd194ba_4_k_cu_main6thrust24THRUST_300001_SM_1000_NS8cuda_cub10par_nosyncE)
_ZN30_INTERNAL_4fd194ba_4_k_cu_main6thrust24THRUST_300001_SM_1000_NS8cuda_cub10par_nosyncE:
	.zero		1
	.type		_ZN30_INTERNAL_4fd194ba_4_k_cu_main6thrust24THRUST_300001_SM_1000_NS12placeholders2_9E,@object
	.size		_ZN30_INTERNAL_4fd194ba_4_k_cu_main6thrust24THRUST_300001_SM_1000_NS12placeholders2_9E,(_ZN30_INTERNAL_4fd194ba_4_k_cu_main4cuda3std3__432_GLOBAL__N__4fd194ba_4_k_cu_main6ignoreE - _ZN30_INTERNAL_4fd194ba_4_k_cu_main6thrust24THRUST_300001_SM_1000_NS12placeholders2_9E)
_ZN30_INTERNAL_4fd194ba_4_k_cu_main6thrust24THRUST_300001_SM_1000_NS12placeholders2_9E:
	.zero		1
	.type		_ZN30_INTERNAL_4fd194ba_4_k_cu_main4cuda3std3__432_GLOBAL__N__4fd194ba_4_k_cu_main6ignoreE,@object
	.size		_ZN30_INTERNAL_4fd194ba_4_k_cu_main4cuda3std3__432_GLOBAL__N__4fd194ba_4_k_cu_main6ignoreE,(_ZN30_INTERNAL_4fd194ba_4_k_cu_main4cuda3std6ranges3__45__cpo4dataE - _ZN30_INTERNAL_4fd194ba_4_k_cu_main4cuda3std3__432_GLOBAL__N__4fd194ba_4_k_cu_main6ignoreE)
_ZN30_INTERNAL_4fd194ba_4_k_cu_main4cuda3std3__432_GLOBAL__N__4fd194ba_4_k_cu_main6ignoreE:
	.zero		1
	.type		_ZN30_INTERNAL_4fd194ba_4_k_cu_main4cuda3std6ranges3__45__cpo4dataE,@object
	.size		_ZN30_INTERNAL_4fd194ba_4_k_cu_main4cuda3std6ranges3__45__cpo4dataE,(_ZN30_INTERNAL_4fd194ba_4_k_cu_main6thrust24THRUST_300001_SM_1000_NS12placeholders2_1E - _ZN30_INTERNAL_4fd194ba_4_k_cu_main4cuda3std6ranges3__45__cpo4dataE)
_ZN30_INTERNAL_4fd194ba_4_k_cu_main4cuda3std6ranges3__45__cpo4dataE:
	.zero		1
	.type		_ZN30_INTERNAL_4fd194ba_4_k_cu_main6thrust24THRUST_300001_SM_1000_NS12placeholders2_1E,@object
	.size		_ZN30_INTERNAL_4fd194ba_4_k_cu_main6thrust24THRUST_300001_SM_1000_NS12placeholders2_1E,(_ZN30_INTERNAL_4fd194ba_4_k_cu_main4cuda3std3__45__cpo5beginE - _ZN30_INTERNAL_4fd194ba_4_k_cu_main6thrust24THRUST_300001_SM_1000_NS12placeholders2_1E)
_ZN30_INTERNAL_4fd194ba_4_k_cu_main6thrust24THRUST_300001_SM_1000_NS12placeholders2_1E:
	.zero		1
	.type		_ZN30_INTERNAL_4fd194ba_4_k_cu_main4cuda3std3__45__cpo5beginE,@object
	.size		_ZN30_INTERNAL_4fd194ba_4_k_cu_main4cuda3std3__45__cpo5beginE,(_ZN30_INTERNAL_4fd194ba_4_k_cu_main4cuda3std6ranges3__45__cpo5beginE - _ZN30_INTERNAL_4fd194ba_4_k_cu_main4cuda3std3__45__cpo5beginE)
_ZN30_INTERNAL_4fd194ba_4_k_cu_main4cuda3std3__45__cpo5beginE:
	.zero		1
	.type		_ZN30_INTERNAL_4fd194ba_4_k_cu_main4cuda3std6ranges3__45__cpo5beginE,@object
	.size		_ZN30_INTERNAL_4fd194ba_4_k_cu_main4cuda3std6ranges3__45__cpo5beginE,(_ZN30_INTERNAL_4fd194ba_4_k_cu_main6thrust24THRUST_300001_SM_1000_NS12placeholders2_5E - _ZN30_INTERNAL_4fd194ba_4_k_cu_main4cuda3std6ranges3__45__cpo5beginE)
_ZN30_INTERNAL_4fd194ba_4_k_cu_main4cuda3std6ranges3__45__cpo5beginE:
	.zero		1
	.type		_ZN30_INTERNAL_4fd194ba_4_k_cu_main6thrust24THRUST_300001_SM_1000_NS12placeholders2_5E,@object
	.size		_ZN30_INTERNAL_4fd194ba_4_k_cu_main6thrust24THRUST_300001_SM_1000_NS12placeholders2_5E,(_ZN30_INTERNAL_4fd194ba_4_k_cu_main4cuda3std3__45__cpo6rbeginE - _ZN30_INTERNAL_4fd194ba_4_k_cu_main6thrust24THRUST_300001_SM_1000_NS12placeholders2_5E)
_ZN30_INTERNAL_4fd194ba_4_k_cu_main6thrust24THRUST_300001_SM_1000_NS12placeholders2_5E:
	.zero		1
	.type		_ZN30_INTERNAL_4fd194ba_4_k_cu_main4cuda3std3__45__cpo6rbeginE,@object
	.size		_ZN30_INTERNAL_4fd194ba_4_k_cu_main4cuda3std3__45__cpo6rbeginE,(_ZN30_INTERNAL_4fd194ba_4_k_cu_main4cuda3std6ranges3__45__cpo7advanceE - _ZN30_INTERNAL_4fd194ba_4_k_cu_main4cuda3std3__45__cpo6rbeginE)
_ZN30_INTERNAL_4fd194ba_4_k_cu_main4cuda3std3__45__cpo6rbeginE:
	.zero		1
	.type		_ZN30_INTERNAL_4fd194ba_4_k_cu_main4cuda3std6ranges3__45__cpo7advanceE,@object
	.size		_ZN30_INTERNAL_4fd194ba_4_k_cu_main4cuda3std6ranges3__45__cpo7advanceE,(_ZN30_INTERNAL_4fd194ba_4_k_cu_main4cuda3std3__47nulloptE - _ZN30_INTERNAL_4fd194ba_4_k_cu_main4cuda3std6ranges3__45__cpo7advanceE)
_ZN30_INTERNAL_4fd194ba_4_k_cu_main4cuda3std6ranges3__45__cpo7advanceE:
	.zero		1
	.type		_ZN30_INTERNAL_4fd194ba_4_k_cu_main4cuda3std3__47nulloptE,@object
	.size		_ZN30_INTERNAL_4fd194ba_4_k_cu_main4cuda3std3__47nulloptE,(_ZN30_INTERNAL_4fd194ba_4_k_cu_main4cuda3std6ranges3__45__cpo8distanceE - _ZN30_INTERNAL_4fd194ba_4_k_cu_main4cuda3std3__47nulloptE)
_ZN30_INTERNAL_4fd194ba_4_k_cu_main4cuda3std3__47nulloptE:
	.zero		1
	.type		_ZN30_INTERNAL_4fd194ba_4_k_cu_main4cuda3std6ranges3__45__cpo8distanceE,@object
	.size		_ZN30_INTERNAL_4fd194ba_4_k_cu_main4cuda3std6ranges3__45__cpo8distanceE,(_ZN30_INTERNAL_4fd194ba_4_k_cu_main6thrust24THRUST_300001_SM_1000_NS12placeholders3_10E - _ZN30_INTERNAL_4fd194ba_4_k_cu_main4cuda3std6ranges3__45__cpo8distanceE)
_ZN30_INTERNAL_4fd194ba_4_k_cu_main4cuda3std6ranges3__45__cpo8distanceE:
	.zero		1
	.type		_ZN30_INTERNAL_4fd194ba_4_k_cu_main6thrust24THRUST_300001_SM_1000_NS12placeholders3_10E,@object
	.size		_ZN30_INTERNAL_4fd194ba_4_k_cu_main6thrust24THRUST_300001_SM_1000_NS12placeholders3_10E,(_ZN30_INTERNAL_4fd194ba_4_k_cu_main4cuda3std3__419piecewise_constructE - _ZN30_INTERNAL_4fd194ba_4_k_cu_main6thrust24THRUST_300001_SM_1000_NS12placeholders3_10E)
_ZN30_INTERNAL_4fd194ba_4_k_cu_main6thrust24THRUST_300001_SM_1000_NS12placeholders3_10E:
	.zero		1
	.type		_ZN30_INTERNAL_4fd194ba_4_k_cu_main4cuda3std3__419piecewise_constructE,@object
	.size		_ZN30_INTERNAL_4fd194ba_4_k_cu_main4cuda3std3__419piecewise_constructE,(_ZN30_INTERNAL_4fd194ba_4_k_cu_main4cuda3std6ranges3__45__cpo5cdataE - _ZN30_INTERNAL_4fd194ba_4_k_cu_main4cuda3std3__419piecewise_constructE)
_ZN30_INTERNAL_4fd194ba_4_k_cu_main4cuda3std3__419piecewise_constructE:
	.zero		1
	.type		_ZN30_INTERNAL_4fd194ba_4_k_cu_main4cuda3std6ranges3__45__cpo5cdataE,@object
	.size		_ZN30_INTERNAL_4fd194ba_4_k_cu_main4cuda3std6ranges3__45__cpo5cdataE,(_ZN30_INTERNAL_4fd194ba_4_k_cu_main6thrust24THRUST_300001_SM_1000_NS12placeholders2_2E - _ZN30_INTERNAL_4fd194ba_4_k_cu_main4cuda3std6ranges3__45__cpo5cdataE)
_ZN30_INTERNAL_4fd194ba_4_k_cu_main4cuda3std6ranges3__45__cpo5cdataE:
	.zero		1
	.type		_ZN30_INTERNAL_4fd194ba_4_k_cu_main6thrust24THRUST_300001_SM_1000_NS12placeholders2_2E,@object
	.size		_ZN30_INTERNAL_4fd194ba_4_k_cu_main6thrust24THRUST_300001_SM_1000_NS12placeholders2_2E,(_ZN30_INTERNAL_4fd194ba_4_k_cu_main4cuda3std3__45__cpo3endE - _ZN30_INTERNAL_4fd194ba_4_k_cu_main6thrust24THRUST_300001_SM_1000_NS12placeholders2_2E)
_ZN30_INTERNAL_4fd194ba_4_k_cu_main6thrust24THRUST_300001_SM_1000_NS12placeholders2_2E:
	.zero		1
	.type		_ZN30_INTERNAL_4fd194ba_4_k_cu_main4cuda3std3__45__cpo3endE,@object
	.size		_ZN30_INTERNAL_4fd194ba_4_k_cu_main4cuda3std3__45__cpo3endE,(_ZN30_INTERNAL_4fd194ba_4_k_cu_main4cuda3std6ranges3__45__cpo3endE - _ZN30_INTERNAL_4fd194ba_4_k_cu_main4cuda3std3__45__cpo3endE)
_ZN30_INTERNAL_4fd194ba_4_k_cu_main4cuda3std3__45__cpo3endE:
	.zero		1
	.type		_ZN30_INTERNAL_4fd194ba_4_k_cu_main4cuda3std6ranges3__45__cpo3endE,@object
	.size		_ZN30_INTERNAL_4fd194ba_4_k_cu_main4cuda3std6ranges3__45__cpo3endE,(_ZN30_INTERNAL_4fd194ba_4_k_cu_main6thrust24THRUST_300001_SM_1000_NS12placeholders2_6E - _ZN30_INTERNAL_4fd194ba_4_k_cu_main4cuda3std6ranges3__45__cpo3endE)
_ZN30_INTERNAL_4fd194ba_4_k_cu_main4cuda3std6ranges3__45__cpo3endE:
	.zero		1
	.type		_ZN30_INTERNAL_4fd194ba_4_k_cu_main6thrust24THRUST_300001_SM_1000_NS12placeholders2_6E,@object
	.size		_ZN30_INTERNAL_4fd194ba_4_k_cu_main6thrust24THRUST_300001_SM_1000_NS12placeholders2_6E,(_ZN30_INTERNAL_4fd194ba_4_k_cu_main4cuda3std3__45__cpo4rendE - _ZN30_INTERNAL_4fd194ba_4_k_cu_main6thrust24THRUST_300001_SM_1000_NS12placeholders2_6E)
_ZN30_INTERNAL_4fd194ba_4_k_cu_main6thrust24THRUST_300001_SM_1000_NS12placeholders2_6E:
	.zero		1
	.type		_ZN30_INTERNAL_4fd194ba_4_k_cu_main4cuda3std3__45__cpo4rendE,@object
	.size		_ZN30_INTERNAL_4fd194ba_4_k_cu_main4cuda3std3__45__cpo4rendE,(_ZN30_INTERNAL_4fd194ba_4_k_cu_main4cuda3std6ranges3__45__cpo9iter_swapE - _ZN30_INTERNAL_4fd194ba_4_k_cu_main4cuda3std3__45__cpo4rendE)
_ZN30_INTERNAL_4fd194ba_4_k_cu_main4cuda3std3__45__cpo4rendE:
	.zero		1
	.type		_ZN30_INTERNAL_4fd194ba_4_k_cu_main4cuda3std6ranges3__45__cpo9iter_swapE,@object
	.size		_ZN30_INTERNAL_4fd194ba_4_k_cu_main4cuda3std6ranges3__45__cpo9iter_swapE,(_ZN30_INTERNAL_4fd194ba_4_k_cu_main4cuda3std3__48unexpectE - _ZN30_INTERNAL_4fd194ba_4_k_cu_main4cuda3std6ranges3__45__cpo9iter_swapE)
_ZN30_INTERNAL_4fd194ba_4_k_cu_main4cuda3std6ranges3__45__cpo9iter_swapE:
	.zero		1
	.type		_ZN30_INTERNAL_4fd194ba_4_k_cu_main4cuda3std3__48unexpectE,@object
	.size		_ZN30_INTERNAL_4fd194ba_4_k_cu_main4cuda3std3__48unexpectE,(_ZN30_INTERNAL_4fd194ba_4_k_cu_main6thrust24THRUST_300001_SM_1000_NS8cuda_cub3parE - _ZN30_INTERNAL_4fd194ba_4_k_cu_main4cuda3std3__48unexpectE)
_ZN30_INTERNAL_4fd194ba_4_k_cu_main4cuda3std3__48unexpectE:
	.zero		1
	.type		_ZN30_INTERNAL_4fd194ba_4_k_cu_main6thrust24THRUST_300001_SM_1000_NS8cuda_cub3parE,@object
	.size		_ZN30_INTERNAL_4fd194ba_4_k_cu_main6thrust24THRUST_300001_SM_1000_NS8cuda_cub3parE,(_ZN30_INTERNAL_4fd194ba_4_k_cu_main6thrust24THRUST_300001_SM_1000_NS12placeholders2_4E - _ZN30_INTERNAL_4fd194ba_4_k_cu_main6thrust24THRUST_300001_SM_1000_NS8cuda_cub3parE)
_ZN30_INTERNAL_4fd194ba_4_k_cu_main6thrust24THRUST_300001_SM_1000_NS8cuda_cub3parE:
	.zero		1
	.type		_ZN30_INTERNAL_4fd194ba_4_k_cu_main6thrust24THRUST_300001_SM_1000_NS12placeholders2_4E,@object
	.size		_ZN30_INTERNAL_4fd194ba_4_k_cu_main6thrust24THRUST_300001_SM_1000_NS12placeholders2_4E,(_ZN30_INTERNAL_4fd194ba_4_k_cu_main4cuda3std3__45__cpo4cendE - _ZN30_INTERNAL_4fd194ba_4_k_cu_main6thrust24THRUST_300001_SM_1000_NS12placeholders2_4E)
_ZN30_INTERNAL_4fd194ba_4_k_cu_main6thrust24THRUST_300001_SM_1000_NS12placeholders2_4E:
	.zero		1
	.type		_ZN30_INTERNAL_4fd194ba_4_k_cu_main4cuda3std3__45__cpo4cendE,@object
	.size		_ZN30_INTERNAL_4fd194ba_4_k_cu_main4cuda3std3__45__cpo4cendE,(_ZN30_INTERNAL_4fd194ba_4_k_cu_main4cuda3std6ranges3__45__cpo4cendE - _ZN30_INTERNAL_4fd194ba_4_k_cu_main4cuda3std3__45__cpo4cendE)
_ZN30_INTERNAL_4fd194ba_4_k_cu_main4cuda3std3__45__cpo4cendE:
	.zero		1
	.type		_ZN30_INTERNAL_4fd194ba_4_k_cu_main4cuda3std6ranges3__45__cpo4cendE,@object
	.size		_ZN30_INTERNAL_4fd194ba_4_k_cu_main4cuda3std6ranges3__45__cpo4cendE,(_ZN30_INTERNAL_4fd194ba_4_k_cu_main4cuda3std3__420unreachable_sentinelE - _ZN30_INTERNAL_4fd194ba_4_k_cu_main4cuda3std6ranges3__45__cpo4cendE)
_ZN30_INTERNAL_4fd194ba_4_k_cu_main4cuda3std6ranges3__45__cpo4cendE:
	.zero		1
	.type		_ZN30_INTERNAL_4fd194ba_4_k_cu_main4cuda3std3__420unreachable_sentinelE,@object
	.size		_ZN30_INTERNAL_4fd194ba_4_k_cu_main4cuda3std3__420unreachable_sentinelE,(_ZN30_INTERNAL_4fd194ba_4_k_cu_main4cuda3std6ranges3__45__cpo5ssizeE - _ZN30_INTERNAL_4fd194ba_4_k_cu_main4cuda3std3__420unreachable_sentinelE)
_ZN30_INTERNAL_4fd194ba_4_k_cu_main4cuda3std3__420unreachable_sentinelE:
	.zero		1
	.type		_ZN30_INTERNAL_4fd194ba_4_k_cu_main4cuda3std6ranges3__45__cpo5ssizeE,@object
	.size		_ZN30_INTERNAL_4fd194ba_4_k_cu_main4cuda3std6ranges3__45__cpo5ssizeE,(_ZN30_INTERNAL_4fd194ba_4_k_cu_main6thrust24THRUST_300001_SM_1000_NS12placeholders2_8E - _ZN30_INTERNAL_4fd194ba_4_k_cu_main4cuda3std6ranges3__45__cpo5ssizeE)
_ZN30_INTERNAL_4fd194ba_4_k_cu_main4cuda3std6ranges3__45__cpo5ssizeE:
	.zero		1
	.type		_ZN30_INTERNAL_4fd194ba_4_k_cu_main6thrust24THRUST_300001_SM_1000_NS12placeholders2_8E,@object
	.size		_ZN30_INTERNAL_4fd194ba_4_k_cu_main6thrust24THRUST_300001_SM_1000_NS12placeholders2_8E,(_ZN30_INTERNAL_4fd194ba_4_k_cu_main4cuda3std3__45__cpo5crendE - _ZN30_INTERNAL_4fd194ba_4_k_cu_main6thrust24THRUST_300001_SM_1000_NS12placeholders2_8E)
_ZN30_INTERNAL_4fd194ba_4_k_cu_main6thrust24THRUST_300001_SM_1000_NS12placeholders2_8E:
	.zero		1
	.type		_ZN30_INTERNAL_4fd194ba_4_k_cu_main4cuda3std3__45__cpo5crendE,@object
	.size		_ZN30_INTERNAL_4fd194ba_4_k_cu_main4cuda3std3__45__cpo5crendE,(_ZN30_INTERNAL_4fd194ba_4_k_cu_main4cuda3std6ranges3__45__cpo4prevE - _ZN30_INTERNAL_4fd194ba_4_k_cu_main4cuda3std3__45__cpo5crendE)
_ZN30_INTERNAL_4fd194ba_4_k_cu_main4cuda3std3__45__cpo5crendE:
	.zero		1
	.type		_ZN30_INTERNAL_4fd194ba_4_k_cu_main4cuda3std6ranges3__45__cpo4prevE,@object
	.size		_ZN30_INTERNAL_4fd194ba_4_k_cu_main4cuda3std6ranges3__45__cpo4prevE,(_ZN30_INTERNAL_4fd194ba_4_k_cu_main4cuda3std6ranges3__45__cpo9iter_moveE - _ZN30_INTERNAL_4fd194ba_4_k_cu_main4cuda3std6ranges3__45__cpo4prevE)
_ZN30_INTERNAL_4fd194ba_4_k_cu_main4cuda3std6ranges3__45__cpo4prevE:
	.zero		1
	.type		_ZN30_INTERNAL_4fd194ba_4_k_cu_main4cuda3std6ranges3__45__cpo9iter_moveE,@object
	.size		_ZN30_INTERNAL_4fd194ba_4_k_cu_main4cuda3std6ranges3__45__cpo9iter_moveE,(_ZN30_INTERNAL_4fd194ba_4_k_cu_main6thrust24THRUST_300001_SM_1000_NS6system6detail10sequential3seqE - _ZN30_INTERNAL_4fd194ba_4_k_cu_main4cuda3std6ranges3__45__cpo9iter_moveE)
_ZN30_INTERNAL_4fd194ba_4_k_cu_main4cuda3std6ranges3__45__cpo9iter_moveE:
	.zero		1
	.type		_ZN30_INTERNAL_4fd194ba_4_k_cu_main6thrust24THRUST_300001_SM_1000_NS6system6detail10sequential3seqE,@object
	.size		_ZN30_INTERNAL_4fd194ba_4_k_cu_main6thrust24THRUST_300001_SM_1000_NS6system6detail10sequential3seqE,(.L_31 - _ZN30_INTERNAL_4fd194ba_4_k_cu_main6thrust24THRUST_300001_SM_1000_NS6system6detail10sequential3seqE)
_ZN30_INTERNAL_4fd194ba_4_k_cu_main6thrust24THRUST_300001_SM_1000_NS6system6detail10sequential3seqE:
	.zero		1
.L_31:


//--------------------- .nv.shared._ZN3cub18CUB_300001_SM_10006detail6reduce28DeviceReduceSingleTileKernelINS2_10policy_hubIN4cuda3std3__44pairI6float2S9_EEy14bbox_reductionE10Policy1000EPSA_SE_iSB_SA_SA_NS7_10__identityEEEvT0_T1_T2_T3_T4_T6_ --------------------------
	.section	.nv.shared._ZN3cub18CUB_300001_SM_10006detail6reduce28DeviceReduceSingleTileKernelINS2_10policy_hubIN4cuda3std3__44pairI6float2S9_EEy14bbox_reductionE10Policy1000EPSA_SE_iSB_SA_SA_NS7_10__identityEEEvT0_T1_T2_T3_T4_T6_,"aw",@nobits
	.sectionflags	@""
	.align	8
.nv.shared._ZN3cub18CUB_300001_SM_10006detail6reduce28DeviceReduceSingleTileKernelINS2_10policy_hubIN4cuda3std3__44pairI6float2S9_EEy14bbox_reductionE10Policy1000EPSA_SE_iSB_SA_SA_NS7_10__identityEEEvT0_T1_T2_T3_T4_T6_:
	.zero		1176


//--------------------- .nv.shared._ZN3cub18CUB_300001_SM_10006detail6reduce18DeviceReduceKernelINS2_10policy_hubIN4cuda3std3__44pairI6float2S9_EEy14bbox_reductionE10Policy1000EN6thrust24THRUST_300001_SM_1000_NS6detail15normal_iteratorINSF_10device_ptrIS9_EEEEySB_SA_19bbox_transformationEEvT0_PT3_T1_NS0_13GridEvenShareISP_EET2_T4_ --------------------------
	.section	.nv.shared._ZN3cub18CUB_300001_SM_10006detail6reduce18DeviceReduceKernelINS2_10policy_hubIN4cuda3std3__44pairI6float2S9_EEy14bbox_reductionE10Policy1000EN6thrust24THRUST_300001_SM_1000_NS6detail15normal_iteratorINSF_10device_ptrIS9_EEEEySB_SA_19bbox_transformationEEvT0_PT3_T1_NS0_13GridEvenShareISP_EET2_T4_,"aw",@nobits
	.sectionflags	@""
	.align	8
.nv.shared._ZN3cub18CUB_300001_SM_10006detail6reduce18DeviceReduceKernelINS2_10policy_hubIN4cuda3std3__44pairI6float2S9_EEy14bbox_reductionE10Policy1000EN6thrust24THRUST_300001_SM_1000_NS6detail15normal_iteratorINSF_10device_ptrIS9_EEEEySB_SA_19bbox_transformationEEvT0_PT3_T1_NS0_13GridEvenShareISP_EET2_T4_:
	.zero		1176


//--------------------- .nv.shared._ZN3cub18CUB_300001_SM_10006detail6reduce28DeviceReduceSingleTileKernelINS2_10policy_hubIN4cuda3std3__44pairI6float2S9_EEy14bbox_reductionE10Policy1000EN6thrust24THRUST_300001_SM_1000_NS6detail15normal_iteratorINSF_10device_ptrIS9_EEEEPSA_ySB_SA_SA_19bbox_transformationEEvT0_T1_T2_T3_T4_T6_ --------------------------
	.section	.nv.shared._ZN3cub18CUB_300001_SM_10006detail6reduce28DeviceReduceSingleTileKernelINS2_10policy_hubIN4cuda3std3__44pairI6float2S9_EEy14bbox_reductionE10Policy1000EN6thrust24THRUST_300001_SM_1000_NS6detail15normal_iteratorINSF_10device_ptrIS9_EEEEPSA_ySB_SA_SA_19bbox_transformationEEvT0_T1_T2_T3_T4_T6_,"aw",@nobits
	.sectionflags	@""
	.align	8
.nv.shared._ZN3cub18CUB_300001_SM_10006detail6reduce28DeviceReduceSingleTileKernelINS2_10policy_hubIN4cuda3std3__44pairI6float2S9_EEy14bbox_reductionE10Policy1000EN6thrust24THRUST_300001_SM_1000_NS6detail15normal_iteratorINSF_10device_ptrIS9_EEEEPSA_ySB_SA_SA_19bbox_transformationEEvT0_T1_T2_T3_T4_T6_:
	.zero		1176


//--------------------- .nv.shared._ZN3cub18CUB_300001_SM_10006detail6reduce28DeviceReduceSingleTileKernelINS2_10policy_hubIN4cuda3std3__44pairI6float2S9_EEj14bbox_reductionE10Policy1000EPSA_SE_iSB_SA_SA_NS7_10__identityEEEvT0_T1_T2_T3_T4_T6_ --------------------------
	.section	.nv.shared._ZN3cub18CUB_300001_SM_10006detail6reduce28DeviceReduceSingleTileKernelINS2_10policy_hubIN4cuda3std3__44pairI6float2S9_EEj14bbox_reductionE10Policy1000EPSA_SE_iSB_SA_SA_NS7_10__identityEEEvT0_T1_T2_T3_T4_T6_,"aw",@nobits
	.sectionflags	@""
	.align	8
.nv.shared._ZN3cub18CUB_300001_SM_10006detail6reduce28DeviceReduceSingleTileKernelINS2_10policy_hubIN4cuda3std3__44pairI6float2S9_EEj14bbox_reductionE10Policy1000EPSA_SE_iSB_SA_SA_NS7_10__identityEEEvT0_T1_T2_T3_T4_T6_:
	.zero		1176


//--------------------- .nv.shared._ZN3cub18CUB_300001_SM_10006detail6reduce18DeviceReduceKernelINS2_10policy_hubIN4cuda3std3__44pairI6float2S9_EEj14bbox_reductionE10Policy1000EN6thrust24THRUST_300001_SM_1000_NS6detail15normal_iteratorINSF_10device_ptrIS9_EEEEjSB_SA_19bbox_transformationEEvT0_PT3_T1_NS0_13GridEvenShareISP_EET2_T4_ --------------------------
	.section	.nv.shared._ZN3cub18CUB_300001_SM_10006detail6reduce18DeviceReduceKernelINS2_10policy_hubIN4cuda3std3__44pairI6float2S9_EEj14bbox_reductionE10Policy1000EN6thrust24THRUST_300001_SM_1000_NS6detail15normal_iteratorINSF_10device_ptrIS9_EEEEjSB_SA_19bbox_transformationEEvT0_PT3_T1_NS0_13GridEvenShareISP_EET2_T4_,"aw",@nobits
	.sectionflags	@""
	.align	8
.nv.shared._ZN3cub18CUB_300001_SM_10006detail6reduce18DeviceReduceKernelINS2_10policy_hubIN4cuda3std3__44pairI6float2S9_EEj14bbox_reductionE10Policy1000EN6thrust24THRUST_300001_SM_1000_NS6detail15normal_iteratorINSF_10device_ptrIS9_EEEEjSB_SA_19bbox_transformationEEvT0_PT3_T1_NS0_13GridEvenShareISP_EET2_T4_:
	.zero		1176


//--------------------- .nv.shared._ZN3cub18CUB_300001_SM_10006detail6reduce28DeviceReduceSingleTileKernelINS2_10policy_hubIN4cuda3std3__44pairI6float2S9_EEj14bbox_reductionE10Policy1000EN6thrust24THRUST_300001_SM_1000_NS6detail15normal_iteratorINSF_10device_ptrIS9_EEEEPSA_jSB_SA_SA_19bbox_transformationEEvT0_T1_T2_T3_T4_T6_ --------------------------
	.section	.nv.shared._ZN3cub18CUB_300001_SM_10006detail6reduce28DeviceReduceSingleTileKernelINS2_10policy_hubIN4cuda3std3__44pairI6float2S9_EEj14bbox_reductionE10Policy1000EN6thrust24THRUST_300001_SM_1000_NS6detail15normal_iteratorINSF_10device_ptrIS9_EEEEPSA_jSB_SA_SA_19bbox_transformationEEvT0_T1_T2_T3_T4_T6_,"aw",@nobits
	.sectionflags	@""
	.align	8
.nv.shared._ZN3cub18CUB_300001_SM_10006detail6reduce28DeviceReduceSingleTileKernelINS2_10policy_hubIN4cuda3std3__44pairI6float2S9_EEj14bbox_reductionE10Policy1000EN6thrust24THRUST_300001_SM_1000_NS6detail15normal_iteratorINSF_10device_ptrIS9_EEEEPSA_jSB_SA_SA_19bbox_transformationEEvT0_T1_T2_T3_T4_T6_:
	.zero		1176


//--------------------- .nv.constant0._ZN3cub18CUB_300001_SM_10006detail8for_each13static_kernelINS2_12policy_hub_t12policy_500_tEmN6thrust24THRUST_300001_SM_1000_NS8cuda_cub20__uninitialized_fill7functorINS7_10device_ptrI6float2EESC_EEEEvT0_T1_ --------------------------
	.section	.nv.constant0._ZN3cub18CUB_300001_SM_10006detail8for_each13static_kernelINS2_12policy_hub_t12policy_500_tEmN6thrust24THRUST_300001_SM_1000_NS8cuda_cub20__uninitialized_fill7functorINS7_10device_ptrI6float2EESC_EEEEvT0_T1_,"a",@progbits
	.sectionflags	@""
	.align	4
.nv.constant0._ZN3cub18CUB_300001_SM_10006detail8for_each13static_kernelINS2_12policy_hub_t12policy_500_tEmN6thrust24THRUST_300001_SM_1000_NS8cuda_cub20__uninitialized_fill7functorINS7_10device_ptrI6float2EESC_EEEEvT0_T1_:
	.zero		920


//--------------------- .nv.constant0._ZN3cub18CUB_300001_SM_10006detail6reduce28DeviceReduceSingleTileKernelINS2_10policy_hubIN4cuda3std3__44pairI6float2S9_EEy14bbox_reductionE10Policy1000EPSA_SE_iSB_SA_SA_NS7_10__identityEEEvT0_T1_T2_T3_T4_T6_ --------------------------
	.section	.nv.constant0._ZN3cub18CUB_300001_SM_10006detail6reduce28DeviceReduceSingleTileKernelINS2_10policy_hubIN4cuda3std3__44pairI6float2S9_EEy14bbox_reductionE10Policy1000EPSA_SE_iSB_SA_SA_NS7_10__identityEEEvT0_T1_T2_T3_T4_T6_,"a",@progbits
	.sectionflags	@""
	.align	4
.nv.constant0._ZN3cub18CUB_300001_SM_10006detail6reduce28DeviceReduceSingleTileKernelINS2_10policy_hubIN4cuda3std3__44pairI6float2S9_EEy14bbox_reductionE10Policy1000EPSA_SE_iSB_SA_SA_NS7_10__identityEEEvT0_T1_T2_T3_T4_T6_:
	.zero		937


//--------------------- .nv.constant0._ZN3cub18CUB_300001_SM_10006detail6reduce18DeviceReduceKernelINS2_10policy_hubIN4cuda3std3__44pairI6float2S9_EEy14bbox_reductionE10Policy1000EN6thrust24THRUST_300001_SM_1000_NS6detail15normal_iteratorINSF_10device_ptrIS9_EEEEySB_SA_19bbox_transformationEEvT0_PT3_T1_NS0_13GridEvenShareISP_EET2_T4_ --------------------------
	.section	.nv.constant0._ZN3cub18CUB_300001_SM_10006detail6reduce18DeviceReduceKernelINS2_10policy_hubIN4cuda3std3__44pairI6float2S9_EEy14bbox_reductionE10Policy1000EN6thrust24THRUST_300001_SM_1000_NS6detail15normal_iteratorINSF_10device_ptrIS9_EEEEySB_SA_19bbox_transformationEEvT0_PT3_T1_NS0_13GridEvenShareISP_EET2_T4_,"a",@progbits
	.sectionflags	@""
	.align	4
.nv.constant0._ZN3cub18CUB_300001_SM_10006detail6reduce18DeviceReduceKernelINS2_10policy_hubIN4cuda3std3__44pairI6float2S9_EEy14bbox_reductionE10Policy1000EN6thrust24THRUST_300001_SM_1000_NS6detail15normal_iteratorINSF_10device_ptrIS9_EEEEySB_SA_19bbox_transformationEEvT0_PT3_T1_NS0_13GridEvenShareISP_EET2_T4_:
	.zero		994


//--------------------- .nv.constant0._ZN3cub18CUB_300001_SM_10006detail6reduce28DeviceReduceSingleTileKernelINS2_10policy_hubIN4cuda3std3__44pairI6float2S9_EEy14bbox_reductionE10Policy1000EN6thrust24THRUST_300001_SM_1000_NS6detail15normal_iteratorINSF_10device_ptrIS9_EEEEPSA_ySB_SA_SA_19bbox_transformationEEvT0_T1_T2_T3_T4_T6_ --------------------------
	.section	.nv.constant0._ZN3cub18CUB_300001_SM_10006detail6reduce28DeviceReduceSingleTileKernelINS2_10policy_hubIN4cuda3std3__44pairI6float2S9_EEy14bbox_reductionE10Policy1000EN6thrust24THRUST_300001_SM_1000_NS6detail15normal_iteratorINSF_10device_ptrIS9_EEEEPSA_ySB_SA_SA_19bbox_transformationEEvT0_T1_T2_T3_T4_T6_,"a",@progbits
	.sectionflags	@""
	.align	4
.nv.constant0._ZN3cub18CUB_300001_SM_10006detail6reduce28DeviceReduceSingleTileKernelINS2_10policy_hubIN4cuda3std3__44pairI6float2S9_EEy14bbox_reductionE10Policy1000EN6thrust24THRUST_300001_SM_1000_NS6detail15normal_iteratorINSF_10device_ptrIS9_EEEEPSA_ySB_SA_SA_19bbox_transformationEEvT0_T1_T2_T3_T4_T6_:
	.zero		945


//--------------------- .nv.constant0._ZN3cub18CUB_300001_SM_10006detail6reduce28DeviceReduceSingleTileKernelINS2_10policy_hubIN4cuda3std3__44pairI6float2S9_EEj14bbox_reductionE10Policy1000EPSA_SE_iSB_SA_SA_NS7_10__identityEEEvT0_T1_T2_T3_T4_T6_ --------------------------
	.section	.nv.constant0._ZN3cub18CUB_300001_SM_10006detail6reduce28DeviceReduceSingleTileKernelINS2_10policy_hubIN4cuda3std3__44pairI6float2S9_EEj14bbox_reductionE10Policy1000EPSA_SE_iSB_SA_SA_NS7_10__identityEEEvT0_T1_T2_T3_T4_T6_,"a",@progbits
	.sectionflags	@""
	.align	4
.nv.constant0._ZN3cub18CUB_300001_SM_10006detail6reduce28DeviceReduceSingleTileKernelINS2_10policy_hubIN4cuda3std3__44pairI6float2S9_EEj14bbox_reductionE10Policy1000EPSA_SE_iSB_SA_SA_NS7_10__identityEEEvT0_T1_T2_T3_T4_T6_:
	.zero		937


//--------------------- .nv.constant0._ZN3cub18CUB_300001_SM_10006detail6reduce18DeviceReduceKernelINS2_10policy_hubIN4cuda3std3__44pairI6float2S9_EEj14bbox_reductionE10Policy1000EN6thrust24THRUST_300001_SM_1000_NS6detail15normal_iteratorINSF_10device_ptrIS9_EEEEjSB_SA_19bbox_transformationEEvT0_PT3_T1_NS0_13GridEvenShareISP_EET2_T4_ --------------------------
	.section	.nv.constant0._ZN3cub18CUB_300001_SM_10006detail6reduce18DeviceReduceKernelINS2_10policy_hubIN4cuda3std3__44pairI6float2S9_EEj14bbox_reductionE10Policy1000EN6thrust24THRUST_300001_SM_1000_NS6detail15normal_iteratorINSF_10device_ptrIS9_EEEEjSB_SA_19bbox_transformationEEvT0_PT3_T1_NS0_13GridEvenShareISP_EET2_T4_,"a",@progbits
	.sectionflags	@""
	.align	4
.nv.constant0._ZN3cub18CUB_300001_SM_10006detail6reduce18DeviceReduceKernelINS2_10policy_hubIN4cuda3std3__44pairI6float2S9_EEj14bbox_reductionE10Policy1000EN6thrust24THRUST_300001_SM_1000_NS6detail15normal_iteratorINSF_10device_ptrIS9_EEEEjSB_SA_19bbox_transformationEEvT0_PT3_T1_NS0_13GridEvenShareISP_EET2_T4_:
	.zero		958


//--------------------- .nv.constant0._ZN3cub18CUB_300001_SM_10006detail6reduce28DeviceReduceSingleTileKernelINS2_10policy_hubIN4cuda3std3__44pairI6float2S9_EEj14bbox_reductionE10Policy1000EN6thrust24THRUST_300001_SM_1000_NS6detail15normal_iteratorINSF_10device_ptrIS9_EEEEPSA_jSB_SA_SA_19bbox_transformationEEvT0_T1_T2_T3_T4_T6_ --------------------------
	.section	.nv.constant0._ZN3cub18CUB_300001_SM_10006detail6reduce28DeviceReduceSingleTileKernelINS2_10policy_hubIN4cuda3std3__44pairI6float2S9_EEj14bbox_reductionE10Policy1000EN6thrust24THRUST_300001_SM_1000_NS6detail15normal_iteratorINSF_10device_ptrIS9_EEEEPSA_jSB_SA_SA_19bbox_transformationEEvT0_T1_T2_T3_T4_T6_,"a",@progbits
	.sectionflags	@""
	.align	4
.nv.constant0._ZN3cub18CUB_300001_SM_10006detail6reduce28DeviceReduceSingleTileKernelINS2_10policy_hubIN4cuda3std3__44pairI6float2S9_EEj14bbox_reductionE10Policy1000EN6thrust24THRUST_300001_SM_1000_NS6detail15normal_iteratorINSF_10device_ptrIS9_EEEEPSA_jSB_SA_SA_19bbox_transformationEEvT0_T1_T2_T3_T4_T6_:
	.zero		937


//--------------------- .nv.constant0._ZN3cub18CUB_300001_SM_10006detail11EmptyKernelIvEEvv --------------------------
	.section	.nv.constant0._ZN3cub18CUB_300001_SM_10006detail11EmptyKernelIvEEvv,"a",@progbits
	.sectionflags	@""
	.align	4
.nv.constant0._ZN3cub18CUB_300001_SM_10006detail11EmptyKernelIvEEvv:
	.zero		896


//--------------------- SYMBOLS --------------------------

	.type		.nv.reservedSmem.offset0,@object
	.size		.nv.reservedSmem.offset0,0x4
	.type		.nv.reservedSmem.cap,@object
	.size		.nv.reservedSmem.cap,0x4
